//
// Generated by NVIDIA NVVM Compiler
//
// Compiler Build ID: CL-36424714
// Cuda compilation tools, release 13.0, V13.0.88
// Based on NVVM 20.0.0
//

.version 9.0
.target sm_100
.address_size 64

	// .globl	computeDerivativesKernel
.global .align 4 .b8 TRIQUINTIC_COEFFICIENTS[186624] = {0, 0, 0, 65, 0, 0, 0, 0, 0, 0, 0, 0, 0, 0, 0, 0, 0, 0, 0, 0, 0, 0, 0, 0, 0, 0, 0, 0, 0, 0, 0, 0, 0, 0, 0, 0, 0, 0, 0, 0, 0, 0, 0, 0, 0, 0, 0, 0, 0, 0, 0, 0, 0, 0, 0, 0, 0, 0, 0, 0, 0, 0, 0, 0, 0, 0, 0, 0, 0, 0, 0, 0, 0, 0, 0, 0, 0, 0, 0, 0, 0, 0, 0, 0, 0, 0, 0, 0, 0, 0, 0, 0, 0, 0, 0, 0, 0, 0, 0, 0, 0, 0, 0, 0, 0, 0, 0, 0, 0, 0, 0, 0, 0, 0, 0, 0, 0, 0, 0, 0, 0, 0, 0, 0, 0, 0, 0, 0, 0, 0, 0, 0, 0, 0, 0, 0, 0, 0, 0, 0, 0, 0, 0, 0, 0, 0, 0, 0, 0, 0, 0, 0, 0, 0, 0, 0, 0, 0, 0, 0, 0, 0, 0, 0, 0, 0, 0, 0, 0, 0, 0, 0, 0, 0, 0, 0, 0, 0, 0, 0, 0, 0, 0, 0, 0, 0, 0, 0, 0, 0, 0, 0, 0, 0, 0, 0, 0, 0, 0, 0, 0, 0, 0, 0, 0, 0, 0, 0, 0, 0, 0, 0, 0, 0, 0, 0, 0, 0, 0, 0, 0, 0, 0, 0, 0, 0, 0, 0, 0, 0, 0, 0, 0, 0, 0, 0, 0, 0, 0, 0, 0, 0, 0, 0, 0, 0, 0, 0, 0, 0, 0, 0, 0, 0, 0, 0, 0, 0, 0, 0, 0, 0, 0, 0, 0, 0, 0, 0, 0, 0, 0, 0, 0, 0, 0, 0, 0, 0, 0, 0, 0, 0, 0, 0, 0, 0, 0, 0, 0, 0, 0, 0, 0, 0, 0, 0, 0, 0, 0, 0, 0, 0, 0, 0, 0, 0, 0, 0, 0, 0, 0, 0, 0, 0, 0, 0, 0, 0, 0, 0, 0, 0, 0, 0, 0, 0, 0, 0, 0, 0, 0, 0, 0, 0, 0, 0, 0, 0, 0, 0, 0, 0, 0, 0, 0, 0, 0, 0, 0, 0, 0, 0, 0, 0, 0, 0, 0, 0, 0, 0, 0, 0, 0, 0, 0, 0, 0, 0, 0, 0, 0, 0, 0, 0, 0, 0, 0, 0, 0, 0, 0, 0, 0, 0, 0, 0, 0, 0, 0, 0, 0, 0, 0, 0, 0, 0, 0, 0, 0, 0, 0, 0, 0, 0, 0, 0, 0, 0, 0, 0, 0, 0, 0, 0, 0, 0, 0, 0, 0, 0, 0, 0, 0, 0, 0, 0, 0, 0, 0, 0, 0, 0, 0, 0, 0, 0, 0, 0, 0, 0, 0, 0, 0, 0, 0, 0, 0, 0, 0, 0, 0, 0, 0, 0, 0, 0, 0, 0, 0, 0, 0, 0, 0, 0, 0, 0, 0, 0, 0, 0, 0, 0, 0, 0, 0, 0, 0, 0, 0, 0, 0, 0, 0, 0, 0, 0, 0, 0, 0, 0, 0, 0, 0, 0, 0, 0, 0, 0, 0, 0, 0, 0, 0, 0, 0, 0, 0, 0, 0, 0, 0, 0, 0, 0, 0, 0, 0, 0, 0, 0, 0, 0, 0, 0, 0, 0, 0, 0, 0, 0, 0, 0, 0, 0, 0, 0, 0, 0, 0, 0, 0, 0, 0, 0, 0, 0, 0, 0, 0, 0, 0, 0, 0, 0, 0, 0, 0, 0, 0, 0, 0, 0, 0, 0, 0, 0, 0, 0, 0, 0, 0, 0, 0, 0, 0, 0, 0, 0, 0, 0, 0, 0, 0, 0, 0, 0, 0, 0, 0, 0, 0, 0, 0, 0, 0, 0, 0, 0, 0, 0, 0, 0, 0, 0, 0, 0, 0, 0, 0, 0, 0, 0, 0, 0, 0, 0, 0, 0, 0, 0, 0, 0, 0, 0, 0, 0, 0, 0, 0, 0, 0, 0, 0, 0, 0, 0, 0, 0, 0, 0, 0, 0, 0, 0, 0, 0, 0, 0, 0, 0, 0, 0, 0, 0, 0, 0, 0, 0, 0, 0, 0, 0, 0, 0, 0, 0, 0, 0, 0, 0, 0, 0, 0, 0, 0, 0, 0, 0, 0, 0, 0, 0, 0, 0, 0, 0, 0, 0, 0, 0, 0, 0, 0, 0, 0, 0, 0, 0, 0, 0, 0, 0, 0, 0, 0, 0, 0, 0, 0, 0, 0, 0, 0, 0, 0, 0, 0, 0, 0, 0, 0, 0, 0, 0, 0, 0, 0, 0, 0, 0, 0, 0, 0, 0, 0, 0, 0, 0, 0, 0, 0, 0, 0, 0, 0, 0, 0, 0, 0, 0, 0, 0, 0, 0, 0, 0, 0, 0, 0, 0, 0, 0, 0, 0, 0, 0, 0, 0, 0, 0, 0, 0, 0, 0, 0, 0, 0, 0, 0, 0, 0, 0, 0, 0, 0, 0, 0, 0, 0, 0, 0, 0, 0, 0, 0, 0, 0, 0, 0, 0, 0, 0, 0, 0, 0, 0, 0, 0, 0, 0, 0, 0, 0, 0, 0, 0, 0, 0, 0, 0, 0, 0, 0, 0, 0, 0, 0, 0, 0, 0, 0, 0, 0, 0, 0, 0, 0, 0, 0, 0, 0, 0, 0, 0, 0, 0, 0, 0, 0, 0, 0, 0, 0, 0, 0, 0, 0, 0, 0, 0, 0, 0, 0, 0, 0, 0, 0, 0, 0, 0, 0, 0, 0, 0, 0, 0, 0, 0, 0, 0, 0, 0, 0, 0, 0, 0, 0, 0, 0, 0, 0, 0, 0, 0, 0, 0, 0, 0, 0, 65, 0, 0, 0, 0, 0, 0, 0, 0, 0, 0, 0, 0, 0, 0, 0, 0, 0, 0, 0, 0, 0, 0, 0, 0, 0, 0, 0, 0, 0, 0, 0, 0, 0, 0, 0, 0, 0, 0, 0, 0, 0, 0, 0, 0, 0, 0, 0, 0, 0, 0, 0, 0, 0, 0, 0, 0, 0, 0, 0, 0, 0, 0, 0, 0, 0, 0, 0, 0, 0, 0, 0, 0, 0, 0, 0, 0, 0, 0, 0, 0, 0, 0, 0, 0, 0, 0, 0, 0, 0, 0, 0, 0, 0, 0, 0, 0, 0, 0, 0, 0, 0, 0, 0, 0, 0, 0, 0, 0, 0, 0, 0, 0, 0, 0, 0, 0, 0, 0, 0, 0, 0, 0, 0, 0, 0, 0, 0, 0, 0, 0, 0, 0, 0, 0, 0, 0, 0, 0, 0, 0, 0, 0, 0, 0, 0, 0, 0, 0, 0, 0, 0, 0, 0, 0, 0, 0, 0, 0, 0, 0, 0, 0, 0, 0, 0, 0, 0, 0, 0, 0, 0, 0, 0, 0, 0, 0, 0, 0, 0, 0, 0, 0, 0, 0, 0, 0, 0, 0, 0, 0, 0, 0, 0, 0, 0, 0, 0, 0, 0, 0, 0, 0, 0, 0, 0, 0, 0, 0, 0, 0, 0, 0, 0, 0, 0, 0, 0, 0, 0, 0, 0, 0, 0, 0, 0, 0, 0, 0, 0, 0, 0, 0, 0, 0, 0, 0, 0, 0, 0, 0, 0, 0, 0, 0, 0, 0, 0, 0, 0, 0, 0, 0, 0, 0, 0, 0, 0, 0, 0, 0, 0, 0, 0, 0, 0, 0, 0, 0, 0, 0, 0, 0, 0, 0, 0, 0, 0, 0, 0, 0, 0, 0, 0, 0, 0, 0, 0, 0, 0, 0, 0, 0, 0, 0, 0, 0, 0, 0, 0, 0, 0, 0, 0, 0, 0, 0, 0, 0, 0, 0, 0, 0, 0, 0, 0, 0, 0, 0, 0, 0, 0, 0, 0, 0, 0, 0, 0, 0, 0, 0, 0, 0, 0, 0, 0, 0, 0, 0, 0, 0, 0, 0, 0, 0, 0, 0, 0, 0, 0, 0, 0, 0, 0, 0, 0, 0, 0, 0, 0, 0, 0, 0, 0, 0, 0, 0, 0, 0, 0, 0, 0, 0, 0, 0, 0, 0, 0, 0, 0, 0, 0, 0, 0, 0, 0, 0, 0, 0, 0, 0, 0, 0, 0, 0, 0, 0, 0, 0, 0, 0, 0, 0, 0, 0, 0, 0, 0, 0, 0, 0, 0, 0, 0, 0, 0, 0, 0, 0, 0, 0, 0, 0, 0, 0, 0, 0, 0, 0, 0, 0, 0, 0, 0, 0, 0, 0, 0, 0, 0, 0, 0, 0, 0, 0, 0, 0, 0, 0, 0, 0, 0, 0, 0, 0, 0, 0, 0, 0, 0, 0, 0, 0, 0, 0, 0, 0, 0, 0, 0, 0, 0, 0, 0, 0, 0, 0, 0, 0, 0, 0, 0, 0, 0, 0, 0, 0, 0, 0, 0, 0, 0, 0, 0, 0, 0, 0, 0, 0, 0, 0, 0, 0, 0, 0, 0, 0, 0, 0, 0, 0, 0, 0, 0, 0, 0, 0, 0, 0, 0, 0, 0, 0, 0, 0, 0, 0, 0, 0, 0, 0, 0, 0, 0, 0, 0, 0, 0, 0, 0, 0, 0, 0, 0, 0, 0, 0, 0, 0, 0, 0, 0, 0, 0, 0, 0, 0, 0, 0, 0, 0, 0, 0, 0, 0, 0, 0, 0, 0, 0, 0, 0, 0, 0, 0, 0, 0, 0, 0, 0, 0, 0, 0, 0, 0, 0, 0, 0, 0, 0, 0, 0, 0, 0, 0, 0, 0, 0, 0, 0, 0, 0, 0, 0, 0, 0, 0, 0, 0, 0, 0, 0, 0, 0, 0, 0, 0, 0, 0, 0, 0, 0, 0, 0, 0, 0, 0, 0, 0, 0, 0, 0, 0, 0, 0, 0, 0, 0, 0, 0, 0, 0, 0, 0, 0, 0, 0, 0, 0, 0, 0, 0, 0, 0, 0, 0, 0, 0, 0, 0, 0, 0, 0, 0, 0, 0, 0, 0, 0, 0, 0, 0, 0, 0, 0, 0, 0, 0, 0, 0, 0, 0, 0, 0, 0, 0, 0, 0, 0, 0, 0, 0, 0, 0, 0, 0, 0, 0, 0, 0, 0, 0, 0, 0, 0, 0, 0, 0, 0, 0, 0, 0, 0, 0, 0, 0, 0, 0, 0, 0, 0, 0, 0, 0, 0, 0, 0, 0, 0, 0, 0, 0, 0, 0, 0, 0, 0, 0, 0, 0, 0, 0, 0, 0, 0, 0, 0, 0, 0, 0, 0, 0, 0, 0, 0, 0, 0, 0, 0, 0, 0, 0, 0, 0, 0, 0, 0, 0, 0, 0, 0, 0, 0, 0, 0, 0, 0, 0, 0, 0, 0, 0, 0, 0, 0, 0, 0, 0, 0, 0, 0, 0, 0, 0, 0, 0, 0, 0, 0, 0, 0, 0, 0, 0, 0, 0, 0, 0, 0, 0, 0, 0, 0, 0, 0, 0, 0, 0, 0, 0, 0, 0, 0, 0, 0, 0, 0, 0, 0, 0, 0, 0, 0, 0, 0, 0, 0, 0, 0, 0, 0, 0, 0, 0, 0, 0, 0, 0, 0, 0, 0, 0, 0, 0, 0, 0, 0, 0, 0, 0, 0, 0, 0, 0, 0, 0, 0, 0, 0, 0, 0, 0, 0, 0, 0, 0, 0, 0, 0, 0, 0, 0, 0, 0, 0, 0, 0, 0, 0, 0, 0, 0, 0, 0, 0, 0, 0, 0, 0, 0, 0, 0, 0, 0, 0, 0, 0, 0, 0, 0, 0, 0, 0, 0, 0, 0, 0, 0, 0, 0, 0, 0, 0, 0, 0, 0, 0, 0, 0, 0, 0, 0, 0, 0, 0, 0, 0, 0, 0, 0, 0, 0, 0, 0, 0, 0, 0, 0, 0, 0, 0, 0, 0, 0, 0, 0, 0, 0, 0, 128, 64, 0, 0, 0, 0, 0, 0, 0, 0, 0, 0, 0, 0, 0, 0, 0, 0, 0, 0, 0, 0, 0, 0, 0, 0, 0, 0, 0, 0, 0, 0, 0, 0, 0, 0, 0, 0, 0, 0, 0, 0, 0, 0, 0, 0, 0, 0, 0, 0, 0, 0, 0, 0, 0, 0, 0, 0, 0, 0, 0, 0, 0, 0, 0, 0, 0, 0, 0, 0, 0, 0, 0, 0, 0, 0, 0, 0, 0, 0, 0, 0, 0, 0, 0, 0, 0, 0, 0, 0, 0, 0, 0, 0, 0, 0, 0, 0, 0, 0, 0, 0, 0, 0, 0, 0, 0, 0, 0, 0, 0, 0, 0, 0, 0, 0, 0, 0, 0, 0, 0, 0, 0, 0, 0, 0, 0, 0, 0, 0, 0, 0, 0, 0, 0, 0, 0, 0, 0, 0, 0, 0, 0, 0, 0, 0, 0, 0, 0, 0, 0, 0, 0, 0, 0, 0, 0, 0, 0, 0, 0, 0, 0, 0, 0, 0, 0, 0, 0, 0, 0, 0, 0, 0, 0, 0, 0, 0, 0, 0, 0, 0, 0, 0, 0, 0, 0, 0, 0, 0, 0, 0, 0, 0, 0, 0, 0, 0, 0, 0, 0, 0, 0, 0, 0, 0, 0, 0, 0, 0, 0, 0, 0, 0, 0, 0, 0, 0, 0, 0, 0, 0, 0, 0, 0, 0, 0, 0, 0, 0, 0, 0, 0, 0, 0, 0, 0, 0, 0, 0, 0, 0, 0, 0, 0, 0, 0, 0, 0, 0, 0, 0, 0, 0, 0, 0, 0, 0, 0, 0, 0, 0, 0, 0, 0, 0, 0, 0, 0, 0, 0, 0, 0, 0, 0, 0, 0, 0, 0, 0, 0, 0, 0, 0, 0, 0, 0, 0, 0, 0, 0, 0, 0, 0, 0, 0, 0, 0, 0, 0, 0, 0, 0, 0, 0, 0, 0, 0, 0, 0, 0, 0, 0, 0, 0, 0, 0, 0, 0, 0, 0, 0, 0, 0, 0, 0, 0, 0, 0, 0, 0, 0, 0, 0, 0, 0, 0, 0, 0, 0, 0, 0, 0, 0, 0, 0, 0, 0, 0, 0, 0, 0, 0, 0, 0, 0, 0, 0, 0, 0, 0, 0, 0, 0, 0, 0, 0, 0, 0, 0, 0, 0, 0, 0, 0, 0, 0, 0, 0, 0, 0, 0, 0, 0, 0, 0, 0, 0, 0, 0, 0, 0, 0, 0, 0, 0, 0, 0, 0, 0, 0, 0, 0, 0, 0, 0, 0, 0, 0, 0, 0, 0, 0, 0, 0, 0, 0, 0, 0, 0, 0, 0, 0, 0, 0, 0, 0, 0, 0, 0, 0, 0, 0, 0, 0, 0, 0, 0, 0, 0, 0, 0, 0, 0, 0, 0, 0, 0, 0, 0, 0, 0, 0, 0, 0, 0, 0, 0, 0, 0, 0, 0, 0, 0, 0, 0, 0, 0, 0, 0, 0, 0, 0, 0, 0, 0, 0, 0, 0, 0, 0, 0, 0, 0, 0, 0, 0, 0, 0, 0, 0, 0, 0, 0, 0, 0, 0, 0, 0, 0, 0, 0, 0, 0, 0, 0, 0, 0, 0, 0, 0, 0, 0, 0, 0, 0, 0, 0, 0, 0, 0, 0, 0, 0, 0, 0, 0, 0, 0, 0, 0, 0, 0, 0, 0, 0, 0, 0, 0, 0, 0, 0, 0, 0, 0, 0, 0, 0, 0, 0, 0, 0, 0, 0, 0, 0, 0, 0, 0, 0, 0, 0, 0, 0, 0, 0, 0, 0, 0, 0, 0, 0, 0, 0, 0, 0, 0, 0, 0, 0, 0, 0, 0, 0, 0, 0, 0, 0, 0, 0, 0, 0, 0, 0, 0, 0, 0, 0, 0, 0, 0, 0, 0, 0, 0, 0, 0, 0, 0, 0, 0, 0, 0, 0, 0, 0, 0, 0, 0, 0, 0, 0, 0, 0, 0, 0, 0, 0, 0, 0, 0, 0, 0, 0, 0, 0, 0, 0, 0, 0, 0, 0, 0, 0, 0, 0, 0, 0, 0, 0, 0, 0, 0, 0, 0, 0, 0, 0, 0, 0, 0, 0, 0, 0, 0, 0, 0, 0, 0, 0, 0, 0, 0, 0, 0, 0, 0, 0, 0, 0, 0, 0, 0, 0, 0, 0, 0, 0, 0, 0, 0, 0, 0, 0, 0, 0, 0, 0, 0, 0, 0, 0, 0, 0, 0, 0, 0, 0, 0, 0, 0, 0, 0, 0, 0, 0, 0, 0, 0, 0, 0, 0, 0, 0, 0, 0, 0, 0, 0, 0, 0, 0, 0, 0, 0, 0, 160, 194, 0, 0, 160, 66, 0, 0, 0, 0, 0, 0, 0, 0, 0, 0, 0, 0, 0, 0, 0, 0, 0, 0, 0, 0, 0, 0, 0, 0, 0, 0, 64, 194, 0, 0, 0, 194, 0, 0, 0, 0, 0, 0, 0, 0, 0, 0, 0, 0, 0, 0, 0, 0, 0, 0, 0, 0, 0, 0, 0, 0, 0, 0, 0, 0, 0, 0, 0, 0, 0, 0, 0, 0, 0, 0, 0, 0, 0, 0, 0, 0, 0, 0, 0, 0, 0, 0, 0, 0, 0, 0, 0, 0, 0, 0, 0, 0, 0, 0, 0, 0, 0, 0, 0, 0, 0, 0, 0, 0, 0, 0, 0, 0, 0, 0, 0, 0, 0, 0, 0, 0, 0, 0, 0, 0, 0, 0, 64, 193, 0, 0, 128, 64, 0, 0, 0, 0, 0, 0, 0, 0, 0, 0, 0, 0, 0, 0, 0, 0, 0, 0, 0, 0, 0, 0, 0, 0, 0, 0, 0, 0, 0, 0, 0, 0, 0, 0, 0, 0, 0, 0, 0, 0, 0, 0, 0, 0, 0, 0, 0, 0, 0, 0, 0, 0, 0, 0, 0, 0, 0, 0, 0, 0, 0, 0, 0, 0, 0, 0, 0, 0, 0, 0, 0, 0, 0, 0, 0, 0, 0, 0, 0, 0, 0, 0, 0, 0, 0, 0, 0, 0, 0, 0, 0, 0, 0, 0, 0, 0, 0, 0, 0, 0, 0, 0, 0, 0, 0, 0, 0, 0, 0, 0, 0, 0, 0, 0, 0, 0, 0, 0, 0, 0, 0, 0, 0, 0, 0, 0, 0, 0, 0, 0, 0, 0, 0, 0, 0, 0, 0, 0, 0, 0, 0, 0, 0, 0, 0, 0, 0, 0, 0, 0, 0, 0, 0, 0, 0, 0, 0, 0, 0, 0, 0, 0, 0, 0, 0, 0, 0, 0, 0, 0, 0, 0, 0, 0, 0, 0, 0, 0, 0, 0, 0, 0, 0, 0, 0, 0, 0, 0, 0, 0, 0, 0, 0, 0, 0, 0, 0, 0, 0, 0, 0, 0, 0, 0, 0, 0, 0, 0, 0, 0, 0, 0, 0, 0, 0, 0, 0, 0, 0, 0, 0, 0, 0, 0, 0, 0, 0, 0, 0, 0, 0, 0, 0, 0, 0, 0, 0, 0, 0, 0, 0, 0, 0, 0, 0, 0, 0, 0, 0, 0, 0, 0, 0, 0, 0, 0, 0, 0, 0, 0, 0, 0, 0, 0, 0, 0, 0, 0, 0, 0, 0, 0, 0, 0, 0, 0, 0, 0, 0, 0, 0, 0, 0, 0, 0, 0, 0, 0, 0, 0, 0, 0, 0, 0, 0, 0, 0, 0, 0, 0, 0, 0, 0, 0, 0, 0, 0, 0, 0, 0, 0, 0, 0, 0, 0, 0, 0, 0, 0, 0, 0, 0, 0, 0, 0, 0, 0, 0, 0, 0, 0, 0, 0, 0, 0, 0, 0, 0, 0, 0, 0, 0, 0, 0, 0, 0, 0, 0, 0, 0, 0, 0, 0, 0, 0, 0, 0, 0, 0, 0, 0, 0, 0, 0, 0, 0, 0, 0, 0, 0, 0, 0, 0, 0, 0, 0, 0, 0, 0, 0, 0, 0, 0, 0, 0, 0, 0, 0, 0, 0, 0, 0, 0, 0, 0, 0, 0, 0, 0, 0, 0, 0, 0, 0, 0, 0, 0, 0, 0, 0, 0, 0, 0, 0, 0, 0, 0, 0, 0, 0, 0, 0, 0, 0, 0, 0, 0, 0, 0, 0, 0, 0, 0, 0, 0, 0, 0, 0, 0, 0, 0, 0, 0, 0, 0, 0, 0, 0, 0, 0, 0, 0, 0, 0, 0, 0, 0, 0, 0, 0, 0, 0, 0, 0, 0, 0, 0, 0, 0, 0, 0, 0, 0, 0, 0, 0, 0, 0, 0, 0, 0, 0, 0, 0, 0, 0, 0, 0, 0, 0, 0, 0, 0, 0, 0, 0, 0, 0, 0, 0, 0, 0, 0, 0, 0, 0, 0, 0, 0, 0, 0, 0, 0, 0, 0, 0, 0, 0, 0, 0, 0, 0, 0, 0, 0, 0, 0, 0, 0, 0, 0, 0, 0, 0, 0, 0, 0, 0, 0, 0, 0, 0, 0, 0, 0, 0, 0, 0, 0, 0, 0, 0, 0, 0, 0, 0, 0, 0, 0, 0, 0, 0, 0, 0, 0, 0, 0, 0, 0, 0, 0, 0, 0, 0, 0, 0, 0, 0, 0, 0, 0, 0, 0, 0, 0, 0, 0, 0, 0, 0, 0, 0, 0, 0, 0, 0, 0, 0, 0, 0, 0, 0, 0, 0, 0, 0, 0, 0, 0, 0, 0, 0, 0, 0, 0, 0, 0, 0, 0, 0, 0, 0, 0, 0, 0, 0, 0, 0, 0, 0, 0, 0, 0, 0, 0, 0, 0, 0, 0, 0, 0, 0, 0, 0, 0, 0, 0, 0, 0, 0, 0, 0, 0, 0, 0, 0, 0, 0, 0, 0, 0, 0, 0, 0, 0, 0, 0, 0, 0, 0, 0, 0, 0, 0, 0, 0, 0, 0, 0, 0, 0, 0, 0, 0, 0, 0, 0, 0, 0, 0, 0, 0, 0, 0, 0, 0, 0, 0, 0, 0, 0, 0, 0, 0, 0, 0, 0, 0, 0, 0, 0, 0, 0, 0, 0, 0, 0, 0, 0, 0, 0, 0, 0, 0, 0, 0, 0, 0, 0, 0, 240, 66, 0, 0, 240, 194, 0, 0, 0, 0, 0, 0, 0, 0, 0, 0, 0, 0, 0, 0, 0, 0, 0, 0, 0, 0, 0, 0, 0, 0, 0, 0, 128, 66, 0, 0, 96, 66, 0, 0, 0, 0, 0, 0, 0, 0, 0, 0, 0, 0, 0, 0, 0, 0, 0, 0, 0, 0, 0, 0, 0, 0, 0, 0, 0, 0, 0, 0, 0, 0, 0, 0, 0, 0, 0, 0, 0, 0, 0, 0, 0, 0, 0, 0, 0, 0, 0, 0, 0, 0, 0, 0, 0, 0, 0, 0, 0, 0, 0, 0, 0, 0, 0, 0, 0, 0, 0, 0, 0, 0, 0, 0, 0, 0, 0, 0, 0, 0, 0, 0, 0, 0, 0, 0, 0, 0, 0, 0, 64, 65, 0, 0, 0, 193, 0, 0, 0, 0, 0, 0, 0, 0, 0, 0, 0, 0, 0, 0, 0, 0, 0, 0, 0, 0, 0, 0, 0, 0, 0, 0, 0, 0, 0, 0, 0, 0, 0, 0, 0, 0, 0, 0, 0, 0, 0, 0, 0, 0, 0, 0, 0, 0, 0, 0, 0, 0, 0, 0, 0, 0, 0, 0, 0, 0, 0, 0, 0, 0, 0, 0, 0, 0, 0, 0, 0, 0, 0, 0, 0, 0, 0, 0, 0, 0, 0, 0, 0, 0, 0, 0, 0, 0, 0, 0, 0, 0, 0, 0, 0, 0, 0, 0, 0, 0, 0, 0, 0, 0, 0, 0, 0, 0, 0, 0, 0, 0, 0, 0, 0, 0, 0, 0, 0, 0, 0, 0, 0, 0, 0, 0, 0, 0, 0, 0, 0, 0, 0, 0, 0, 0, 0, 0, 0, 0, 0, 0, 0, 0, 0, 0, 0, 0, 0, 0, 0, 0, 0, 0, 0, 0, 0, 0, 0, 0, 0, 0, 0, 0, 0, 0, 0, 0, 0, 0, 0, 0, 0, 0, 0, 0, 0, 0, 0, 0, 0, 0, 0, 0, 0, 0, 0, 0, 0, 0, 0, 0, 0, 0, 0, 0, 0, 0, 0, 0, 0, 0, 0, 0, 0, 0, 0, 0, 0, 0, 0, 0, 0, 0, 0, 0, 0, 0, 0, 0, 0, 0, 0, 0, 0, 0, 0, 0, 0, 0, 0, 0, 0, 0, 0, 0, 0, 0, 0, 0, 0, 0, 0, 0, 0, 0, 0, 0, 0, 0, 0, 0, 0, 0, 0, 0, 0, 0, 0, 0, 0, 0, 0, 0, 0, 0, 0, 0, 0, 0, 0, 0, 0, 0, 0, 0, 0, 0, 0, 0, 0, 0, 0, 0, 0, 0, 0, 0, 0, 0, 0, 0, 0, 0, 0, 0, 0, 0, 0, 0, 0, 0, 0, 0, 0, 0, 0, 0, 0, 0, 0, 0, 0, 0, 0, 0, 0, 0, 0, 0, 0, 0, 0, 0, 0, 0, 0, 0, 0, 0, 0, 0, 0, 0, 0, 0, 0, 0, 0, 0, 0, 0, 0, 0, 0, 0, 0, 0, 0, 0, 0, 0, 0, 0, 0, 0, 0, 0, 0, 0, 0, 0, 0, 0, 0, 0, 0, 0, 0, 0, 0, 0, 0, 0, 0, 0, 0, 0, 0, 0, 0, 0, 0, 0, 0, 0, 0, 0, 0, 0, 0, 0, 0, 0, 0, 0, 0, 0, 0, 0, 0, 0, 0, 0, 0, 0, 0, 0, 0, 0, 0, 0, 0, 0, 0, 0, 0, 0, 0, 0, 0, 0, 0, 0, 0, 0, 0, 0, 0, 0, 0, 0, 0, 0, 0, 0, 0, 0, 0, 0, 0, 0, 0, 0, 0, 0, 0, 0, 0, 0, 0, 0, 0, 0, 0, 0, 0, 0, 0, 0, 0, 0, 0, 0, 0, 0, 0, 0, 0, 0, 0, 0, 0, 0, 0, 0, 0, 0, 0, 0, 0, 0, 0, 0, 0, 0, 0, 0, 0, 0, 0, 0, 0, 0, 0, 0, 0, 0, 0, 0, 0, 0, 0, 0, 0, 0, 0, 0, 0, 0, 0, 0, 0, 0, 0, 0, 0, 0, 0, 0, 0, 0, 0, 0, 0, 0, 0, 0, 0, 0, 0, 0, 0, 0, 0, 0, 0, 0, 0, 0, 0, 0, 0, 0, 0, 0, 0, 0, 0, 0, 0, 0, 0, 0, 0, 0, 0, 0, 0, 0, 0, 0, 0, 0, 0, 0, 0, 0, 0, 0, 0, 0, 0, 0, 0, 0, 0, 0, 0, 0, 0, 0, 0, 0, 0, 0, 0, 0, 0, 0, 0, 0, 0, 0, 0, 0, 0, 0, 0, 0, 0, 0, 0, 0, 0, 0, 0, 0, 0, 0, 0, 0, 0, 0, 0, 0, 0, 0, 0, 0, 0, 0, 0, 0, 0, 0, 0, 0, 0, 0, 0, 0, 0, 0, 0, 0, 0, 0, 0, 0, 0, 0, 0, 0, 0, 0, 0, 0, 0, 0, 0, 0, 0, 0, 0, 0, 0, 0, 0, 0, 0, 0, 0, 0, 0, 0, 0, 0, 0, 0, 0, 0, 0, 0, 0, 0, 0, 0, 0, 0, 0, 0, 0, 0, 0, 0, 0, 0, 0, 0, 0, 0, 0, 0, 0, 0, 0, 0, 0, 0, 0, 0, 0, 0, 0, 0, 0, 0, 0, 0, 0, 0, 0, 0, 0, 0, 0, 0, 0, 0, 0, 0, 0, 0, 0, 0, 0, 0, 0, 0, 64, 194, 0, 0, 64, 66, 0, 0, 0, 0, 0, 0, 0, 0, 0, 0, 0, 0, 0, 0, 0, 0, 0, 0, 0, 0, 0, 0, 0, 0, 0, 0, 192, 193, 0, 0, 192, 193, 0, 0, 0, 0, 0, 0, 0, 0, 0, 0, 0, 0, 0, 0, 0, 0, 0, 0, 0, 0, 0, 0, 0, 0, 0, 0, 0, 0, 0, 0, 0, 0, 0, 0, 0, 0, 0, 0, 0, 0, 0, 0, 0, 0, 0, 0, 0, 0, 0, 0, 0, 0, 0, 0, 0, 0, 0, 0, 0, 0, 0, 0, 0, 0, 0, 0, 0, 0, 0, 0, 0, 0, 0, 0, 0, 0, 0, 0, 0, 0, 0, 0, 0, 0, 0, 0, 0, 0, 0, 0, 128, 192, 0, 0, 128, 64, 0, 0, 0, 0, 0, 0, 0, 0, 0, 0, 0, 0, 0, 0, 0, 0, 0, 0, 0, 0, 0, 0, 0, 0, 0, 0, 0, 0, 0, 0, 0, 0, 0, 0, 0, 0, 0, 0, 0, 0, 0, 0, 0, 0, 0, 0, 0, 0, 0, 0, 0, 0, 0, 0, 0, 0, 0, 0, 0, 0, 0, 0, 0, 0, 0, 0, 0, 0, 0, 0, 0, 0, 0, 0, 0, 0, 0, 0, 0, 0, 0, 0, 0, 0, 0, 0, 0, 0, 0, 0, 0, 0, 0, 0, 0, 0, 0, 0, 0, 0, 0, 0, 0, 0, 0, 0, 0, 0, 0, 0, 0, 0, 0, 0, 0, 0, 0, 0, 0, 0, 0, 0, 0, 0, 0, 0, 0, 0, 0, 0, 0, 0, 0, 0, 0, 0, 0, 0, 0, 0, 0, 0, 0, 0, 0, 0, 0, 0, 0, 0, 0, 0, 0, 0, 0, 0, 0, 0, 0, 0, 0, 0, 0, 0, 0, 0, 0, 0, 0, 0, 0, 0, 0, 0, 0, 0, 0, 0, 0, 0, 0, 0, 0, 0, 0, 0, 0, 0, 0, 0, 0, 0, 0, 0, 0, 0, 0, 0, 0, 0, 0, 0, 0, 0, 0, 0, 0, 0, 0, 0, 0, 0, 0, 0, 0, 0, 0, 0, 0, 0, 0, 0, 0, 0, 0, 0, 0, 0, 0, 0, 0, 0, 0, 0, 0, 0, 0, 0, 0, 0, 0, 0, 0, 0, 0, 0, 0, 0, 0, 0, 0, 0, 0, 0, 0, 0, 0, 0, 0, 0, 0, 0, 0, 0, 0, 0, 0, 0, 0, 0, 0, 0, 0, 0, 0, 0, 0, 0, 0, 0, 0, 0, 0, 0, 0, 0, 0, 0, 0, 0, 0, 0, 0, 0, 0, 0, 0, 0, 0, 0, 0, 0, 0, 0, 0, 0, 0, 0, 0, 0, 0, 0, 0, 0, 0, 0, 0, 0, 0, 0, 0, 0, 0, 0, 0, 0, 0, 0, 0, 0, 0, 0, 0, 0, 0, 0, 0, 0, 0, 0, 0, 0, 0, 0, 0, 0, 0, 0, 0, 0, 0, 0, 0, 0, 0, 0, 0, 0, 0, 0, 0, 0, 0, 0, 0, 0, 0, 0, 0, 0, 0, 0, 0, 0, 0, 0, 0, 0, 0, 0, 0, 0, 0, 0, 0, 0, 0, 0, 0, 0, 0, 0, 0, 0, 0, 0, 0, 0, 0, 0, 0, 0, 0, 0, 0, 0, 0, 0, 0, 0, 0, 0, 0, 0, 0, 0, 0, 0, 0, 0, 0, 0, 0, 0, 0, 0, 0, 0, 0, 0, 0, 0, 0, 0, 0, 0, 0, 0, 0, 0, 0, 0, 0, 0, 0, 0, 0, 0, 0, 0, 0, 0, 0, 0, 0, 0, 0, 0, 0, 0, 0, 0, 0, 0, 0, 0, 0, 0, 0, 0, 0, 0, 0, 0, 0, 0, 0, 0, 0, 0, 0, 0, 0, 0, 0, 0, 0, 0, 0, 0, 0, 0, 0, 0, 0, 0, 0, 0, 0, 0, 0, 0, 0, 0, 0, 0, 0, 0, 0, 0, 0, 0, 0, 0, 0, 0, 0, 0, 0, 0, 0, 0, 0, 0, 0, 0, 0, 0, 0, 0, 0, 0, 0, 0, 0, 0, 0, 0, 0, 0, 0, 0, 0, 0, 0, 0, 0, 0, 0, 0, 0, 0, 0, 0, 0, 0, 0, 0, 0, 0, 0, 0, 0, 0, 0, 0, 0, 0, 0, 0, 0, 0, 0, 0, 0, 0, 0, 0, 0, 0, 0, 0, 0, 0, 0, 0, 0, 0, 0, 0, 0, 0, 0, 0, 0, 0, 0, 0, 0, 0, 0, 0, 0, 0, 0, 0, 0, 0, 0, 0, 0, 0, 0, 0, 0, 0, 0, 0, 0, 0, 0, 0, 0, 0, 0, 0, 0, 0, 0, 0, 0, 0, 0, 0, 0, 0, 0, 0, 0, 0, 0, 0, 0, 0, 0, 0, 0, 0, 0, 0, 0, 0, 0, 0, 0, 0, 0, 0, 0, 0, 0, 0, 0, 0, 0, 0, 0, 0, 0, 0, 0, 0, 0, 0, 0, 0, 0, 0, 0, 0, 0, 0, 0, 0, 0, 0, 0, 0, 0, 0, 0, 0, 0, 0, 0, 0, 0, 0, 0, 0, 0, 0, 0, 0, 0, 0, 0, 0, 0, 0, 0, 0, 0, 0, 0, 0, 0, 0, 0, 0, 0, 0, 0, 0, 0, 0, 0, 0, 0, 0, 0, 0, 0, 0, 0, 0, 0, 0, 0, 0, 0, 0, 0, 0, 0, 0, 0, 0, 0, 0, 0, 0, 0, 0, 0, 0, 0, 0, 0, 0, 0, 0, 0, 0, 0, 0, 0, 0, 0, 0, 0, 0, 0, 0, 0, 0, 0, 0, 0, 0, 0, 0, 0, 0, 0, 0, 0, 0, 0, 0, 0, 0, 0, 0, 0, 65, 0, 0, 0, 0, 0, 0, 0, 0, 0, 0, 0, 0, 0, 0, 0, 0, 0, 0, 0, 0, 0, 0, 0, 0, 0, 0, 0, 0, 0, 0, 0, 0, 0, 0, 0, 0, 0, 0, 0, 0, 0, 0, 0, 0, 0, 0, 0, 0, 0, 0, 0, 0, 0, 0, 0, 0, 0, 0, 0, 0, 0, 0, 0, 0, 0, 0, 0, 0, 0, 0, 0, 0, 0, 0, 0, 0, 0, 0, 0, 0, 0, 0, 0, 0, 0, 0, 0, 0, 0, 0, 0, 0, 0, 0, 0, 0, 0, 0, 0, 0, 0, 0, 0, 0, 0, 0, 0, 0, 0, 0, 0, 0, 0, 0, 0, 0, 0, 0, 0, 0, 0, 0, 0, 0, 0, 0, 0, 0, 0, 0, 0, 0, 0, 0, 0, 0, 0, 0, 0, 0, 0, 0, 0, 0, 0, 0, 0, 0, 0, 0, 0, 0, 0, 0, 0, 0, 0, 0, 0, 0, 0, 0, 0, 0, 0, 0, 0, 0, 0, 0, 0, 0, 0, 0, 0, 0, 0, 0, 0, 0, 0, 0, 0, 0, 0, 0, 0, 0, 0, 0, 0, 0, 0, 0, 0, 0, 0, 0, 0, 0, 0, 0, 0, 0, 0, 0, 0, 0, 0, 0, 0, 0, 0, 0, 0, 0, 0, 0, 0, 0, 0, 0, 0, 0, 0, 0, 0, 0, 0, 0, 0, 0, 0, 0, 0, 0, 0, 0, 0, 0, 0, 0, 0, 0, 0, 0, 0, 0, 0, 0, 0, 0, 0, 0, 0, 0, 0, 0, 0, 0, 0, 0, 0, 0, 0, 0, 0, 0, 0, 0, 0, 0, 0, 0, 0, 0, 0, 0, 0, 0, 0, 0, 0, 0, 0, 0, 0, 0, 0, 0, 0, 0, 0, 0, 0, 0, 0, 0, 0, 0, 0, 0, 0, 0, 0, 0, 0, 0, 0, 0, 0, 0, 0, 0, 0, 0, 0, 0, 0, 0, 0, 0, 0, 0, 0, 0, 0, 0, 0, 0, 0, 0, 0, 0, 0, 0, 0, 0, 0, 0, 0, 0, 0, 0, 0, 0, 0, 0, 0, 0, 0, 0, 0, 0, 0, 0, 0, 0, 0, 0, 0, 0, 0, 0, 0, 0, 0, 0, 0, 0, 0, 0, 0, 0, 0, 0, 0, 0, 0, 0, 0, 0, 0, 0, 0, 0, 0, 0, 0, 0, 0, 0, 0, 0, 0, 0, 0, 0, 0, 0, 0, 0, 0, 0, 0, 0, 0, 0, 0, 0, 0, 0, 0, 0, 0, 0, 0, 0, 0, 0, 0, 0, 0, 0, 0, 0, 0, 0, 0, 0, 0, 0, 0, 0, 0, 0, 0, 0, 0, 0, 0, 0, 0, 0, 0, 0, 0, 0, 0, 0, 0, 0, 0, 0, 0, 0, 0, 0, 0, 0, 0, 0, 0, 0, 0, 0, 0, 0, 0, 0, 0, 0, 0, 0, 0, 0, 0, 0, 0, 0, 0, 0, 0, 0, 0, 0, 0, 0, 0, 0, 0, 0, 0, 0, 0, 0, 0, 0, 0, 0, 0, 0, 0, 0, 0, 0, 0, 0, 0, 0, 0, 0, 0, 0, 0, 0, 0, 0, 0, 0, 0, 0, 0, 0, 0, 0, 0, 0, 0, 0, 0, 0, 0, 0, 0, 0, 0, 0, 0, 0, 0, 0, 0, 0, 0, 0, 0, 0, 0, 0, 0, 0, 0, 0, 0, 0, 0, 0, 0, 0, 0, 0, 0, 0, 0, 0, 0, 0, 0, 0, 0, 0, 0, 0, 0, 0, 0, 0, 0, 0, 0, 0, 0, 0, 0, 0, 0, 0, 0, 0, 0, 0, 0, 0, 0, 0, 0, 0, 0, 0, 0, 0, 0, 0, 0, 0, 0, 0, 0, 0, 0, 0, 0, 0, 0, 0, 0, 0, 0, 0, 0, 0, 0, 0, 0, 0, 0, 0, 0, 0, 0, 0, 0, 0, 0, 0, 0, 0, 0, 0, 0, 0, 0, 0, 0, 0, 0, 0, 0, 0, 0, 0, 0, 0, 0, 0, 0, 0, 0, 0, 0, 0, 0, 0, 0, 0, 0, 0, 0, 0, 0, 0, 0, 0, 0, 0, 0, 0, 0, 0, 0, 0, 0, 0, 0, 0, 0, 0, 0, 0, 0, 0, 0, 0, 0, 0, 0, 0, 0, 0, 0, 0, 0, 0, 0, 0, 0, 0, 0, 0, 0, 0, 0, 0, 0, 0, 0, 0, 0, 0, 0, 0, 0, 0, 0, 0, 0, 0, 0, 0, 0, 0, 0, 0, 0, 0, 0, 0, 0, 0, 0, 0, 0, 0, 0, 0, 0, 0, 0, 0, 0, 0, 0, 0, 0, 0, 0, 0, 0, 0, 0, 0, 0, 0, 0, 0, 0, 0, 0, 0, 0, 0, 0, 0, 0, 0, 0, 0, 0, 0, 0, 0, 0, 0, 0, 0, 0, 0, 0, 0, 0, 0, 0, 0, 0, 0, 0, 0, 0, 0, 0, 0, 0, 0, 0, 0, 0, 0, 0, 0, 0, 0, 0, 0, 0, 0, 0, 0, 0, 0, 0, 0, 0, 0, 0, 0, 0, 0, 0, 0, 0, 0, 0, 0, 0, 0, 0, 0, 0, 0, 0, 0, 0, 0, 0, 0, 0, 0, 0, 0, 0, 0, 0, 0, 0, 0, 0, 0, 0, 0, 0, 0, 0, 0, 0, 0, 0, 0, 0, 0, 0, 0, 0, 0, 0, 0, 0, 0, 0, 0, 0, 0, 0, 0, 0, 0, 0, 0, 0, 0, 0, 0, 0, 0, 0, 0, 0, 0, 0, 0, 0, 0, 0, 0, 0, 0, 0, 0, 0, 0, 0, 0, 0, 0, 0, 0, 0, 0, 0, 0, 0, 0, 0, 0, 0, 0, 0, 0, 0, 0, 0, 0, 0, 0, 0, 0, 0, 0, 0, 0, 0, 0, 0, 0, 0, 0, 0, 0, 0, 0, 0, 0, 0, 0, 0, 0, 0, 0, 0, 65, 0, 0, 0, 0, 0, 0, 0, 0, 0, 0, 0, 0, 0, 0, 0, 0, 0, 0, 0, 0, 0, 0, 0, 0, 0, 0, 0, 0, 0, 0, 0, 0, 0, 0, 0, 0, 0, 0, 0, 0, 0, 0, 0, 0, 0, 0, 0, 0, 0, 0, 0, 0, 0, 0, 0, 0, 0, 0, 0, 0, 0, 0, 0, 0, 0, 0, 0, 0, 0, 0, 0, 0, 0, 0, 0, 0, 0, 0, 0, 0, 0, 0, 0, 0, 0, 0, 0, 0, 0, 0, 0, 0, 0, 0, 0, 0, 0, 0, 0, 0, 0, 0, 0, 0, 0, 0, 0, 0, 0, 0, 0, 0, 0, 0, 0, 0, 0, 0, 0, 0, 0, 0, 0, 0, 0, 0, 0, 0, 0, 0, 0, 0, 0, 0, 0, 0, 0, 0, 0, 0, 0, 0, 0, 0, 0, 0, 0, 0, 0, 0, 0, 0, 0, 0, 0, 0, 0, 0, 0, 0, 0, 0, 0, 0, 0, 0, 0, 0, 0, 0, 0, 0, 0, 0, 0, 0, 0, 0, 0, 0, 0, 0, 0, 0, 0, 0, 0, 0, 0, 0, 0, 0, 0, 0, 0, 0, 0, 0, 0, 0, 0, 0, 0, 0, 0, 0, 0, 0, 0, 0, 0, 0, 0, 0, 0, 0, 0, 0, 0, 0, 0, 0, 0, 0, 0, 0, 0, 0, 0, 0, 0, 0, 0, 0, 0, 0, 0, 0, 0, 0, 0, 0, 0, 0, 0, 0, 0, 0, 0, 0, 0, 0, 0, 0, 0, 0, 0, 0, 0, 0, 0, 0, 0, 0, 0, 0, 0, 0, 0, 0, 0, 0, 0, 0, 0, 0, 0, 0, 0, 0, 0, 0, 0, 0, 0, 0, 0, 0, 0, 0, 0, 0, 0, 0, 0, 0, 0, 0, 0, 0, 0, 0, 0, 0, 0, 0, 0, 0, 0, 0, 0, 0, 0, 0, 0, 0, 0, 0, 0, 0, 0, 0, 0, 0, 0, 0, 0, 0, 0, 0, 0, 0, 0, 0, 0, 0, 0, 0, 0, 0, 0, 0, 0, 0, 0, 0, 0, 0, 0, 0, 0, 0, 0, 0, 0, 0, 0, 0, 0, 0, 0, 0, 0, 0, 0, 0, 0, 0, 0, 0, 0, 0, 0, 0, 0, 0, 0, 0, 0, 0, 0, 0, 0, 0, 0, 0, 0, 0, 0, 0, 0, 0, 0, 0, 0, 0, 0, 0, 0, 0, 0, 0, 0, 0, 0, 0, 0, 0, 0, 0, 0, 0, 0, 0, 0, 0, 0, 0, 0, 0, 0, 0, 0, 0, 0, 0, 0, 0, 0, 0, 0, 0, 0, 0, 0, 0, 0, 0, 0, 0, 0, 0, 0, 0, 0, 0, 0, 0, 0, 0, 0, 0, 0, 0, 0, 0, 0, 0, 0, 0, 0, 0, 0, 0, 0, 0, 0, 0, 0, 0, 0, 0, 0, 0, 0, 0, 0, 0, 0, 0, 0, 0, 0, 0, 0, 0, 0, 0, 0, 0, 0, 0, 0, 0, 0, 0, 0, 0, 0, 0, 0, 0, 0, 0, 0, 0, 0, 0, 0, 0, 0, 0, 0, 0, 0, 0, 0, 0, 0, 0, 0, 0, 0, 0, 0, 0, 0, 0, 0, 0, 0, 0, 0, 0, 0, 0, 0, 0, 0, 0, 0, 0, 0, 0, 0, 0, 0, 0, 0, 0, 0, 0, 0, 0, 0, 0, 0, 0, 0, 0, 0, 0, 0, 0, 0, 0, 0, 0, 0, 0, 0, 0, 0, 0, 0, 0, 0, 0, 0, 0, 0, 0, 0, 0, 0, 0, 0, 0, 0, 0, 0, 0, 0, 0, 0, 0, 0, 0, 0, 0, 0, 0, 0, 0, 0, 0, 0, 0, 0, 0, 0, 0, 0, 0, 0, 0, 0, 0, 0, 0, 0, 0, 0, 0, 0, 0, 0, 0, 0, 0, 0, 0, 0, 0, 0, 0, 0, 0, 0, 0, 0, 0, 0, 0, 0, 0, 0, 0, 0, 0, 0, 0, 0, 0, 0, 0, 0, 0, 0, 0, 0, 0, 0, 0, 0, 0, 0, 0, 0, 0, 0, 0, 0, 0, 0, 0, 0, 0, 0, 0, 0, 0, 0, 0, 0, 0, 0, 0, 0, 0, 0, 0, 0, 0, 0, 0, 0, 0, 0, 0, 0, 0, 0, 0, 0, 0, 0, 0, 0, 0, 0, 0, 0, 0, 0, 0, 0, 0, 0, 0, 0, 0, 0, 0, 0, 0, 0, 0, 0, 0, 0, 0, 0, 0, 0, 0, 0, 0, 0, 0, 0, 0, 0, 0, 0, 0, 0, 0, 0, 0, 0, 0, 0, 0, 0, 0, 0, 0, 0, 0, 0, 0, 0, 0, 0, 0, 0, 0, 0, 0, 0, 0, 0, 0, 0, 0, 0, 0, 0, 0, 0, 0, 0, 0, 0, 0, 0, 0, 0, 0, 0, 0, 0, 0, 0, 0, 0, 0, 0, 0, 0, 0, 0, 0, 0, 0, 0, 0, 0, 0, 0, 0, 0, 0, 0, 0, 0, 0, 0, 0, 0, 0, 0, 0, 0, 0, 0, 0, 0, 0, 0, 0, 0, 0, 0, 0, 0, 0, 0, 0, 0, 0, 0, 0, 0, 0, 0, 0, 0, 0, 0, 0, 0, 0, 0, 0, 0, 0, 0, 0, 0, 0, 0, 0, 0, 0, 0, 0, 0, 0, 0, 0, 0, 0, 0, 0, 0, 0, 0, 0, 0, 0, 0, 0, 0, 0, 0, 0, 0, 0, 0, 0, 0, 0, 0, 0, 0, 0, 0, 0, 0, 0, 0, 0, 0, 0, 0, 0, 0, 0, 0, 0, 0, 0, 0, 0, 0, 0, 0, 0, 0, 0, 0, 0, 0, 0, 0, 0, 0, 0, 0, 0, 0, 0, 0, 0, 0, 0, 0, 0, 0, 0, 0, 0, 0, 0, 0, 0, 0, 0, 0, 0, 0, 0, 0, 0, 0, 0, 0, 0, 0, 0, 0, 0, 0, 0, 0, 0, 0, 0, 0, 0, 0, 0, 0, 0, 0, 0, 0, 0, 0, 0, 0, 0, 0, 0, 0, 0, 0, 0, 0, 0, 0, 0, 0, 0, 0, 0, 0, 0, 0, 0, 0, 0, 0, 0, 0, 0, 0, 0, 0, 0, 0, 0, 0, 0, 0, 0, 0, 0, 0, 0, 128, 64, 0, 0, 0, 0, 0, 0, 0, 0, 0, 0, 0, 0, 0, 0, 0, 0, 0, 0, 0, 0, 0, 0, 0, 0, 0, 0, 0, 0, 0, 0, 0, 0, 0, 0, 0, 0, 0, 0, 0, 0, 0, 0, 0, 0, 0, 0, 0, 0, 0, 0, 0, 0, 0, 0, 0, 0, 0, 0, 0, 0, 0, 0, 0, 0, 0, 0, 0, 0, 0, 0, 0, 0, 0, 0, 0, 0, 0, 0, 0, 0, 0, 0, 0, 0, 0, 0, 0, 0, 0, 0, 0, 0, 0, 0, 0, 0, 0, 0, 0, 0, 0, 0, 0, 0, 0, 0, 0, 0, 0, 0, 0, 0, 0, 0, 0, 0, 0, 0, 0, 0, 0, 0, 0, 0, 0, 0, 0, 0, 0, 0, 0, 0, 0, 0, 0, 0, 0, 0, 0, 0, 0, 0, 0, 0, 0, 0, 0, 0, 0, 0, 0, 0, 0, 0, 0, 0, 0, 0, 0, 0, 0, 0, 0, 0, 0, 0, 0, 0, 0, 0, 0, 0, 0, 0, 0, 0, 0, 0, 0, 0, 0, 0, 0, 0, 0, 0, 0, 0, 0, 0, 0, 0, 0, 0, 0, 0, 0, 0, 0, 0, 0, 0, 0, 0, 0, 0, 0, 0, 0, 0, 0, 0, 0, 0, 0, 0, 0, 0, 0, 0, 0, 0, 0, 0, 0, 0, 0, 0, 0, 0, 0, 0, 0, 0, 0, 0, 0, 0, 0, 0, 0, 0, 0, 0, 0, 0, 0, 0, 0, 0, 0, 0, 0, 0, 0, 0, 0, 0, 0, 0, 0, 0, 0, 0, 0, 0, 0, 0, 0, 0, 0, 0, 0, 0, 0, 0, 0, 0, 0, 0, 0, 0, 0, 0, 0, 0, 0, 0, 0, 0, 0, 0, 0, 0, 0, 0, 0, 0, 0, 0, 0, 0, 0, 0, 0, 0, 0, 0, 0, 0, 0, 0, 0, 0, 0, 0, 0, 0, 0, 0, 0, 0, 0, 0, 0, 0, 0, 0, 0, 0, 0, 0, 0, 0, 0, 0, 0, 0, 0, 0, 0, 0, 0, 0, 0, 0, 0, 0, 0, 0, 0, 0, 0, 0, 0, 0, 0, 0, 0, 0, 0, 0, 0, 0, 0, 0, 0, 0, 0, 0, 0, 0, 0, 0, 0, 0, 0, 0, 0, 0, 0, 0, 0, 0, 0, 0, 0, 0, 0, 0, 0, 0, 0, 0, 0, 0, 0, 0, 0, 0, 0, 0, 0, 0, 0, 0, 0, 0, 0, 0, 0, 0, 0, 0, 0, 0, 0, 0, 0, 0, 0, 0, 0, 0, 0, 0, 0, 0, 0, 0, 0, 0, 0, 0, 0, 0, 0, 0, 0, 0, 0, 0, 0, 0, 0, 0, 0, 0, 0, 0, 0, 0, 0, 0, 0, 0, 0, 0, 0, 0, 0, 0, 0, 0, 0, 0, 0, 0, 0, 0, 0, 0, 0, 0, 0, 0, 0, 0, 0, 0, 0, 0, 0, 0, 0, 0, 0, 0, 0, 0, 0, 0, 0, 0, 0, 0, 0, 0, 0, 0, 0, 0, 0, 0, 0, 0, 0, 0, 0, 0, 0, 0, 0, 0, 0, 0, 0, 0, 0, 0, 0, 0, 0, 0, 0, 0, 0, 0, 0, 0, 0, 0, 0, 0, 0, 0, 0, 0, 0, 0, 0, 0, 0, 0, 0, 0, 0, 0, 0, 0, 0, 0, 0, 0, 0, 0, 0, 0, 0, 0, 0, 0, 0, 0, 0, 0, 0, 0, 0, 0, 0, 0, 0, 0, 0, 0, 0, 0, 0, 0, 0, 0, 0, 0, 0, 0, 0, 0, 0, 0, 0, 0, 0, 0, 0, 0, 0, 0, 0, 0, 0, 0, 0, 0, 0, 0, 160, 194, 0, 0, 160, 66, 0, 0, 0, 0, 0, 0, 0, 0, 0, 0, 0, 0, 0, 0, 0, 0, 0, 0, 0, 0, 0, 0, 0, 0, 0, 0, 0, 0, 0, 0, 0, 0, 0, 0, 0, 0, 0, 0, 0, 0, 0, 0, 0, 0, 0, 0, 0, 0, 0, 0, 0, 0, 0, 0, 0, 0, 0, 0, 0, 0, 0, 0, 0, 0, 0, 0, 0, 0, 0, 0, 0, 0, 0, 0, 0, 0, 0, 0, 0, 0, 0, 0, 0, 0, 0, 0, 0, 0, 0, 0, 64, 194, 0, 0, 0, 194, 0, 0, 0, 0, 0, 0, 0, 0, 0, 0, 0, 0, 0, 0, 0, 0, 0, 0, 0, 0, 0, 0, 0, 0, 0, 0, 0, 0, 0, 0, 0, 0, 0, 0, 0, 0, 0, 0, 0, 0, 0, 0, 0, 0, 0, 0, 0, 0, 0, 0, 0, 0, 0, 0, 0, 0, 0, 0, 0, 0, 0, 0, 0, 0, 0, 0, 0, 0, 0, 0, 0, 0, 0, 0, 0, 0, 0, 0, 0, 0, 0, 0, 0, 0, 0, 0, 0, 0, 0, 0, 0, 0, 0, 0, 0, 0, 0, 0, 0, 0, 0, 0, 0, 0, 0, 0, 0, 0, 0, 0, 0, 0, 0, 0, 0, 0, 0, 0, 0, 0, 0, 0, 0, 0, 0, 0, 0, 0, 0, 0, 0, 0, 0, 0, 0, 0, 0, 0, 0, 0, 0, 0, 0, 0, 0, 0, 0, 0, 0, 0, 0, 0, 0, 0, 64, 193, 0, 0, 128, 64, 0, 0, 0, 0, 0, 0, 0, 0, 0, 0, 0, 0, 0, 0, 0, 0, 0, 0, 0, 0, 0, 0, 0, 0, 0, 0, 0, 0, 0, 0, 0, 0, 0, 0, 0, 0, 0, 0, 0, 0, 0, 0, 0, 0, 0, 0, 0, 0, 0, 0, 0, 0, 0, 0, 0, 0, 0, 0, 0, 0, 0, 0, 0, 0, 0, 0, 0, 0, 0, 0, 0, 0, 0, 0, 0, 0, 0, 0, 0, 0, 0, 0, 0, 0, 0, 0, 0, 0, 0, 0, 0, 0, 0, 0, 0, 0, 0, 0, 0, 0, 0, 0, 0, 0, 0, 0, 0, 0, 0, 0, 0, 0, 0, 0, 0, 0, 0, 0, 0, 0, 0, 0, 0, 0, 0, 0, 0, 0, 0, 0, 0, 0, 0, 0, 0, 0, 0, 0, 0, 0, 0, 0, 0, 0, 0, 0, 0, 0, 0, 0, 0, 0, 0, 0, 0, 0, 0, 0, 0, 0, 0, 0, 0, 0, 0, 0, 0, 0, 0, 0, 0, 0, 0, 0, 0, 0, 0, 0, 0, 0, 0, 0, 0, 0, 0, 0, 0, 0, 0, 0, 0, 0, 0, 0, 0, 0, 0, 0, 0, 0, 0, 0, 0, 0, 0, 0, 0, 0, 0, 0, 0, 0, 0, 0, 0, 0, 0, 0, 0, 0, 0, 0, 0, 0, 0, 0, 0, 0, 0, 0, 0, 0, 0, 0, 0, 0, 0, 0, 0, 0, 0, 0, 0, 0, 0, 0, 0, 0, 0, 0, 0, 0, 0, 0, 0, 0, 0, 0, 0, 0, 0, 0, 0, 0, 0, 0, 0, 0, 0, 0, 0, 0, 0, 0, 0, 0, 0, 0, 0, 0, 0, 0, 0, 0, 0, 0, 0, 0, 0, 0, 0, 0, 0, 0, 0, 0, 0, 0, 0, 0, 0, 0, 0, 0, 0, 0, 0, 0, 0, 0, 0, 0, 0, 0, 0, 0, 0, 0, 0, 0, 0, 0, 0, 0, 0, 0, 0, 0, 0, 0, 0, 0, 0, 0, 0, 0, 0, 0, 0, 0, 0, 0, 0, 0, 0, 0, 0, 0, 0, 0, 0, 0, 0, 0, 0, 0, 0, 0, 0, 0, 0, 0, 0, 0, 0, 0, 0, 0, 0, 0, 0, 0, 0, 0, 0, 0, 0, 0, 0, 0, 0, 0, 0, 0, 0, 0, 0, 0, 0, 0, 0, 0, 0, 0, 0, 0, 0, 0, 0, 0, 0, 0, 0, 0, 0, 0, 0, 0, 0, 0, 0, 0, 0, 0, 0, 0, 0, 0, 0, 0, 0, 0, 0, 0, 0, 0, 0, 0, 0, 0, 0, 0, 0, 0, 0, 0, 0, 0, 0, 0, 0, 0, 0, 0, 0, 0, 0, 0, 0, 0, 0, 0, 0, 0, 0, 0, 0, 0, 0, 0, 0, 0, 0, 0, 0, 0, 0, 0, 0, 0, 0, 0, 0, 0, 0, 0, 0, 0, 0, 0, 0, 0, 0, 0, 0, 0, 0, 0, 0, 0, 0, 0, 0, 0, 0, 0, 0, 0, 0, 0, 0, 0, 0, 0, 0, 0, 0, 0, 0, 0, 0, 0, 0, 0, 0, 0, 0, 0, 0, 0, 0, 0, 0, 0, 0, 0, 0, 0, 0, 0, 0, 0, 0, 0, 0, 0, 0, 0, 0, 0, 0, 0, 0, 0, 0, 0, 0, 0, 0, 0, 0, 0, 0, 0, 0, 0, 0, 0, 0, 0, 0, 0, 0, 0, 0, 0, 0, 0, 0, 0, 0, 0, 0, 0, 0, 0, 0, 0, 0, 0, 0, 0, 0, 0, 0, 0, 0, 0, 0, 0, 0, 0, 0, 0, 0, 0, 0, 0, 0, 0, 0, 0, 240, 66, 0, 0, 240, 194, 0, 0, 0, 0, 0, 0, 0, 0, 0, 0, 0, 0, 0, 0, 0, 0, 0, 0, 0, 0, 0, 0, 0, 0, 0, 0, 0, 0, 0, 0, 0, 0, 0, 0, 0, 0, 0, 0, 0, 0, 0, 0, 0, 0, 0, 0, 0, 0, 0, 0, 0, 0, 0, 0, 0, 0, 0, 0, 0, 0, 0, 0, 0, 0, 0, 0, 0, 0, 0, 0, 0, 0, 0, 0, 0, 0, 0, 0, 0, 0, 0, 0, 0, 0, 0, 0, 0, 0, 0, 0, 128, 66, 0, 0, 96, 66, 0, 0, 0, 0, 0, 0, 0, 0, 0, 0, 0, 0, 0, 0, 0, 0, 0, 0, 0, 0, 0, 0, 0, 0, 0, 0, 0, 0, 0, 0, 0, 0, 0, 0, 0, 0, 0, 0, 0, 0, 0, 0, 0, 0, 0, 0, 0, 0, 0, 0, 0, 0, 0, 0, 0, 0, 0, 0, 0, 0, 0, 0, 0, 0, 0, 0, 0, 0, 0, 0, 0, 0, 0, 0, 0, 0, 0, 0, 0, 0, 0, 0, 0, 0, 0, 0, 0, 0, 0, 0, 0, 0, 0, 0, 0, 0, 0, 0, 0, 0, 0, 0, 0, 0, 0, 0, 0, 0, 0, 0, 0, 0, 0, 0, 0, 0, 0, 0, 0, 0, 0, 0, 0, 0, 0, 0, 0, 0, 0, 0, 0, 0, 0, 0, 0, 0, 0, 0, 0, 0, 0, 0, 0, 0, 0, 0, 0, 0, 0, 0, 0, 0, 0, 0, 64, 65, 0, 0, 0, 193, 0, 0, 0, 0, 0, 0, 0, 0, 0, 0, 0, 0, 0, 0, 0, 0, 0, 0, 0, 0, 0, 0, 0, 0, 0, 0, 0, 0, 0, 0, 0, 0, 0, 0, 0, 0, 0, 0, 0, 0, 0, 0, 0, 0, 0, 0, 0, 0, 0, 0, 0, 0, 0, 0, 0, 0, 0, 0, 0, 0, 0, 0, 0, 0, 0, 0, 0, 0, 0, 0, 0, 0, 0, 0, 0, 0, 0, 0, 0, 0, 0, 0, 0, 0, 0, 0, 0, 0, 0, 0, 0, 0, 0, 0, 0, 0, 0, 0, 0, 0, 0, 0, 0, 0, 0, 0, 0, 0, 0, 0, 0, 0, 0, 0, 0, 0, 0, 0, 0, 0, 0, 0, 0, 0, 0, 0, 0, 0, 0, 0, 0, 0, 0, 0, 0, 0, 0, 0, 0, 0, 0, 0, 0, 0, 0, 0, 0, 0, 0, 0, 0, 0, 0, 0, 0, 0, 0, 0, 0, 0, 0, 0, 0, 0, 0, 0, 0, 0, 0, 0, 0, 0, 0, 0, 0, 0, 0, 0, 0, 0, 0, 0, 0, 0, 0, 0, 0, 0, 0, 0, 0, 0, 0, 0, 0, 0, 0, 0, 0, 0, 0, 0, 0, 0, 0, 0, 0, 0, 0, 0, 0, 0, 0, 0, 0, 0, 0, 0, 0, 0, 0, 0, 0, 0, 0, 0, 0, 0, 0, 0, 0, 0, 0, 0, 0, 0, 0, 0, 0, 0, 0, 0, 0, 0, 0, 0, 0, 0, 0, 0, 0, 0, 0, 0, 0, 0, 0, 0, 0, 0, 0, 0, 0, 0, 0, 0, 0, 0, 0, 0, 0, 0, 0, 0, 0, 0, 0, 0, 0, 0, 0, 0, 0, 0, 0, 0, 0, 0, 0, 0, 0, 0, 0, 0, 0, 0, 0, 0, 0, 0, 0, 0, 0, 0, 0, 0, 0, 0, 0, 0, 0, 0, 0, 0, 0, 0, 0, 0, 0, 0, 0, 0, 0, 0, 0, 0, 0, 0, 0, 0, 0, 0, 0, 0, 0, 0, 0, 0, 0, 0, 0, 0, 0, 0, 0, 0, 0, 0, 0, 0, 0, 0, 0, 0, 0, 0, 0, 0, 0, 0, 0, 0, 0, 0, 0, 0, 0, 0, 0, 0, 0, 0, 0, 0, 0, 0, 0, 0, 0, 0, 0, 0, 0, 0, 0, 0, 0, 0, 0, 0, 0, 0, 0, 0, 0, 0, 0, 0, 0, 0, 0, 0, 0, 0, 0, 0, 0, 0, 0, 0, 0, 0, 0, 0, 0, 0, 0, 0, 0, 0, 0, 0, 0, 0, 0, 0, 0, 0, 0, 0, 0, 0, 0, 0, 0, 0, 0, 0, 0, 0, 0, 0, 0, 0, 0, 0, 0, 0, 0, 0, 0, 0, 0, 0, 0, 0, 0, 0, 0, 0, 0, 0, 0, 0, 0, 0, 0, 0, 0, 0, 0, 0, 0, 0, 0, 0, 0, 0, 0, 0, 0, 0, 0, 0, 0, 0, 0, 0, 0, 0, 0, 0, 0, 0, 0, 0, 0, 0, 0, 0, 0, 0, 0, 0, 0, 0, 0, 0, 0, 0, 0, 0, 0, 0, 0, 0, 0, 0, 0, 0, 0, 0, 0, 0, 0, 0, 0, 0, 0, 0, 0, 0, 0, 0, 0, 0, 0, 0, 0, 0, 0, 0, 0, 0, 0, 0, 0, 0, 0, 0, 0, 0, 0, 0, 0, 0, 0, 0, 0, 0, 0, 0, 0, 0, 0, 0, 0, 0, 0, 0, 0, 0, 0, 0, 0, 0, 0, 0, 0, 0, 0, 0, 0, 0, 0, 0, 0, 0, 0, 0, 0, 0, 0, 0, 0, 0, 0, 0, 0, 0, 0, 0, 64, 194, 0, 0, 64, 66, 0, 0, 0, 0, 0, 0, 0, 0, 0, 0, 0, 0, 0, 0, 0, 0, 0, 0, 0, 0, 0, 0, 0, 0, 0, 0, 0, 0, 0, 0, 0, 0, 0, 0, 0, 0, 0, 0, 0, 0, 0, 0, 0, 0, 0, 0, 0, 0, 0, 0, 0, 0, 0, 0, 0, 0, 0, 0, 0, 0, 0, 0, 0, 0, 0, 0, 0, 0, 0, 0, 0, 0, 0, 0, 0, 0, 0, 0, 0, 0, 0, 0, 0, 0, 0, 0, 0, 0, 0, 0, 192, 193, 0, 0, 192, 193, 0, 0, 0, 0, 0, 0, 0, 0, 0, 0, 0, 0, 0, 0, 0, 0, 0, 0, 0, 0, 0, 0, 0, 0, 0, 0, 0, 0, 0, 0, 0, 0, 0, 0, 0, 0, 0, 0, 0, 0, 0, 0, 0, 0, 0, 0, 0, 0, 0, 0, 0, 0, 0, 0, 0, 0, 0, 0, 0, 0, 0, 0, 0, 0, 0, 0, 0, 0, 0, 0, 0, 0, 0, 0, 0, 0, 0, 0, 0, 0, 0, 0, 0, 0, 0, 0, 0, 0, 0, 0, 0, 0, 0, 0, 0, 0, 0, 0, 0, 0, 0, 0, 0, 0, 0, 0, 0, 0, 0, 0, 0, 0, 0, 0, 0, 0, 0, 0, 0, 0, 0, 0, 0, 0, 0, 0, 0, 0, 0, 0, 0, 0, 0, 0, 0, 0, 0, 0, 0, 0, 0, 0, 0, 0, 0, 0, 0, 0, 0, 0, 0, 0, 0, 0, 128, 192, 0, 0, 128, 64, 0, 0, 0, 0, 0, 0, 0, 0, 0, 0, 0, 0, 0, 0, 0, 0, 0, 0, 0, 0, 0, 0, 0, 0, 0, 0, 0, 0, 0, 0, 0, 0, 0, 0, 0, 0, 0, 0, 0, 0, 0, 0, 0, 0, 0, 0, 0, 0, 0, 0, 0, 0, 0, 0, 0, 0, 0, 0, 0, 0, 0, 0, 0, 0, 0, 0, 0, 0, 0, 0, 0, 0, 0, 0, 0, 0, 0, 0, 0, 0, 0, 0, 0, 0, 0, 0, 0, 0, 0, 0, 0, 0, 0, 0, 0, 0, 0, 0, 0, 0, 0, 0, 0, 0, 0, 0, 0, 0, 0, 0, 0, 0, 0, 0, 0, 0, 0, 0, 0, 0, 0, 0, 0, 0, 0, 0, 0, 0, 0, 0, 0, 0, 0, 0, 0, 0, 0, 0, 0, 0, 0, 0, 0, 0, 0, 0, 0, 0, 0, 0, 0, 0, 0, 0, 0, 0, 0, 0, 0, 0, 0, 0, 0, 0, 0, 0, 0, 0, 0, 0, 0, 0, 0, 0, 0, 0, 0, 0, 0, 0, 0, 0, 0, 0, 0, 0, 0, 0, 0, 0, 0, 0, 0, 0, 0, 0, 0, 0, 0, 0, 0, 0, 0, 0, 0, 0, 0, 0, 0, 0, 0, 0, 0, 0, 0, 0, 0, 0, 0, 0, 0, 0, 0, 0, 0, 0, 0, 0, 0, 0, 0, 0, 0, 0, 0, 0, 0, 0, 0, 0, 0, 0, 0, 0, 0, 0, 0, 0, 0, 0, 0, 0, 0, 0, 0, 0, 0, 0, 0, 0, 0, 0, 0, 0, 0, 0, 0, 0, 0, 0, 0, 0, 0, 0, 0, 0, 0, 0, 0, 0, 0, 0, 0, 0, 0, 0, 0, 0, 0, 0, 0, 0, 0, 0, 0, 0, 0, 0, 0, 0, 0, 0, 0, 0, 0, 0, 0, 0, 0, 0, 0, 0, 0, 0, 0, 0, 0, 0, 0, 0, 0, 0, 0, 0, 0, 0, 0, 0, 0, 0, 0, 0, 0, 0, 0, 0, 0, 0, 0, 0, 0, 0, 0, 0, 0, 0, 0, 0, 0, 0, 0, 0, 0, 0, 0, 0, 0, 0, 0, 0, 0, 0, 0, 0, 0, 0, 0, 0, 0, 0, 0, 0, 0, 0, 0, 0, 0, 0, 0, 0, 0, 0, 0, 0, 0, 0, 0, 0, 0, 0, 0, 0, 0, 0, 0, 0, 0, 0, 0, 0, 0, 0, 0, 0, 0, 0, 0, 0, 0, 0, 0, 0, 0, 0, 0, 0, 0, 0, 0, 0, 0, 0, 0, 0, 0, 0, 0, 0, 0, 0, 0, 0, 0, 0, 0, 0, 0, 0, 0, 0, 0, 0, 0, 0, 0, 0, 0, 0, 0, 0, 0, 0, 0, 0, 0, 0, 0, 0, 0, 0, 0, 0, 0, 0, 0, 0, 0, 0, 0, 0, 0, 0, 0, 0, 0, 0, 0, 0, 0, 0, 0, 0, 0, 0, 0, 0, 0, 0, 0, 0, 0, 0, 0, 0, 0, 0, 0, 0, 0, 0, 0, 0, 0, 0, 0, 0, 0, 0, 0, 0, 0, 0, 0, 0, 0, 0, 0, 0, 0, 0, 0, 0, 0, 0, 0, 0, 0, 0, 0, 0, 0, 0, 0, 0, 0, 0, 0, 0, 0, 0, 0, 0, 0, 0, 0, 0, 0, 0, 0, 0, 0, 0, 0, 0, 0, 0, 0, 0, 0, 0, 0, 0, 0, 0, 0, 0, 0, 0, 0, 0, 0, 0, 0, 0, 0, 0, 0, 0, 0, 0, 0, 0, 0, 0, 0, 0, 0, 0, 0, 0, 0, 0, 0, 0, 0, 0, 0, 0, 0, 0, 0, 0, 0, 0, 0, 0, 0, 0, 0, 0, 0, 0, 0, 0, 0, 0, 0, 0, 0, 0, 0, 0, 0, 0, 0, 0, 0, 0, 0, 0, 0, 0, 0, 0, 0, 0, 0, 0, 0, 0, 0, 0, 0, 0, 0, 0, 0, 0, 0, 0, 0, 0, 0, 0, 0, 0, 0, 0, 0, 0, 0, 0, 0, 0, 0, 0, 0, 0, 0, 0, 0, 0, 0, 0, 0, 0, 0, 0, 0, 0, 0, 0, 0, 0, 0, 0, 0, 0, 0, 0, 0, 0, 0, 0, 0, 0, 0, 0, 0, 0, 0, 0, 0, 0, 0, 0, 0, 0, 0, 0, 0, 0, 0, 0, 0, 0, 0, 0, 0, 0, 0, 0, 0, 0, 0, 0, 0, 0, 0, 0, 0, 0, 0, 0, 0, 0, 0, 0, 0, 0, 0, 0, 0, 0, 0, 0, 0, 0, 0, 0, 0, 0, 0, 0, 0, 0, 0, 0, 0, 0, 0, 0, 128, 64, 0, 0, 0, 0, 0, 0, 0, 0, 0, 0, 0, 0, 0, 0, 0, 0, 0, 0, 0, 0, 0, 0, 0, 0, 0, 0, 0, 0, 0, 0, 0, 0, 0, 0, 0, 0, 0, 0, 0, 0, 0, 0, 0, 0, 0, 0, 0, 0, 0, 0, 0, 0, 0, 0, 0, 0, 0, 0, 0, 0, 0, 0, 0, 0, 0, 0, 0, 0, 0, 0, 0, 0, 0, 0, 0, 0, 0, 0, 0, 0, 0, 0, 0, 0, 0, 0, 0, 0, 0, 0, 0, 0, 0, 0, 0, 0, 0, 0, 0, 0, 0, 0, 0, 0, 0, 0, 0, 0, 0, 0, 0, 0, 0, 0, 0, 0, 0, 0, 0, 0, 0, 0, 0, 0, 0, 0, 0, 0, 0, 0, 0, 0, 0, 0, 0, 0, 0, 0, 0, 0, 0, 0, 0, 0, 0, 0, 0, 0, 0, 0, 0, 0, 0, 0, 0, 0, 0, 0, 0, 0, 0, 0, 0, 0, 0, 0, 0, 0, 0, 0, 0, 0, 0, 0, 0, 0, 0, 0, 0, 0, 0, 0, 0, 0, 0, 0, 0, 0, 0, 0, 0, 0, 0, 0, 0, 0, 0, 0, 0, 0, 0, 0, 0, 0, 0, 0, 0, 0, 0, 0, 0, 0, 0, 0, 0, 0, 0, 0, 0, 0, 0, 0, 0, 0, 0, 0, 0, 0, 0, 0, 0, 0, 0, 0, 0, 0, 0, 0, 0, 0, 0, 0, 0, 0, 0, 0, 0, 0, 0, 0, 0, 0, 0, 0, 0, 0, 0, 0, 0, 0, 0, 0, 0, 0, 0, 0, 0, 0, 0, 0, 0, 0, 0, 0, 0, 0, 0, 0, 0, 0, 0, 0, 0, 0, 0, 0, 0, 0, 0, 0, 0, 0, 0, 0, 0, 0, 0, 0, 0, 0, 0, 0, 0, 0, 0, 0, 0, 0, 0, 0, 0, 0, 0, 0, 0, 0, 0, 0, 0, 0, 0, 0, 0, 0, 0, 0, 0, 0, 0, 0, 0, 0, 0, 0, 0, 0, 0, 0, 0, 0, 0, 0, 0, 0, 0, 0, 0, 0, 0, 0, 0, 0, 0, 0, 0, 0, 0, 0, 0, 0, 0, 0, 0, 0, 0, 0, 0, 0, 0, 0, 0, 0, 0, 0, 0, 0, 0, 0, 0, 0, 0, 0, 0, 0, 0, 0, 0, 0, 0, 0, 0, 0, 0, 0, 0, 0, 0, 0, 0, 0, 0, 0, 0, 0, 0, 0, 0, 0, 0, 0, 0, 0, 0, 0, 0, 0, 0, 0, 0, 0, 0, 0, 0, 0, 0, 0, 0, 0, 0, 0, 0, 0, 0, 0, 0, 0, 0, 0, 0, 0, 0, 0, 0, 0, 0, 0, 0, 0, 0, 0, 0, 0, 0, 0, 0, 0, 0, 0, 0, 0, 0, 0, 0, 0, 0, 0, 0, 0, 0, 0, 0, 0, 0, 0, 0, 0, 0, 0, 0, 0, 0, 0, 0, 0, 0, 0, 0, 0, 0, 0, 0, 0, 0, 0, 0, 0, 0, 0, 0, 0, 0, 0, 0, 0, 0, 0, 0, 0, 0, 0, 0, 0, 0, 0, 0, 0, 0, 0, 0, 0, 0, 0, 0, 0, 0, 0, 0, 0, 0, 0, 0, 0, 0, 0, 0, 0, 0, 0, 0, 0, 0, 0, 0, 0, 0, 0, 0, 0, 0, 0, 0, 0, 0, 0, 0, 0, 0, 0, 0, 0, 0, 0, 0, 0, 0, 0, 0, 0, 0, 0, 0, 0, 0, 0, 0, 0, 0, 0, 0, 0, 0, 0, 0, 0, 0, 0, 0, 0, 0, 0, 0, 0, 0, 0, 0, 0, 0, 0, 0, 0, 0, 0, 0, 0, 0, 0, 0, 0, 0, 0, 0, 0, 0, 0, 0, 0, 0, 0, 0, 0, 0, 0, 0, 0, 0, 0, 0, 0, 0, 0, 0, 0, 0, 0, 0, 0, 0, 0, 0, 0, 0, 0, 0, 0, 0, 0, 0, 0, 0, 0, 0, 0, 0, 0, 0, 0, 0, 0, 0, 0, 0, 0, 0, 0, 0, 0, 0, 0, 0, 0, 0, 0, 0, 0, 0, 0, 0, 0, 0, 0, 0, 0, 0, 0, 0, 0, 0, 0, 0, 0, 0, 0, 0, 0, 0, 0, 0, 0, 0, 0, 0, 0, 0, 0, 0, 0, 0, 0, 0, 0, 0, 0, 0, 0, 0, 0, 0, 0, 0, 0, 0, 0, 0, 0, 0, 0, 0, 0, 0, 0, 0, 0, 0, 0, 0, 0, 0, 0, 0, 0, 0, 0, 0, 0, 0, 0, 0, 0, 0, 0, 0, 0, 0, 0, 0, 0, 0, 0, 0, 0, 0, 0, 0, 0, 0, 0, 0, 0, 0, 0, 0, 0, 0, 0, 0, 0, 0, 0, 0, 0, 0, 0, 0, 0, 0, 0, 0, 0, 0, 0, 0, 0, 0, 0, 0, 0, 0, 0, 0, 0, 0, 0, 0, 0, 0, 0, 0, 0, 0, 0, 0, 0, 0, 0, 0, 0, 0, 0, 0, 0, 0, 0, 0, 0, 0, 0, 0, 0, 0, 0, 0, 0, 0, 0, 0, 0, 0, 0, 0, 0, 0, 0, 0, 0, 0, 0, 0, 0, 0, 0, 0, 0, 0, 0, 0, 0, 0, 0, 0, 0, 0, 0, 0, 0, 0, 0, 0, 0, 0, 0, 0, 0, 0, 0, 0, 0, 0, 0, 0, 0, 0, 0, 0, 0, 0, 0, 0, 0, 0, 0, 0, 0, 0, 0, 0, 0, 0, 0, 0, 0, 0, 0, 0, 0, 0, 0, 0, 0, 0, 0, 0, 0, 0, 0, 0, 0, 0, 0, 0, 0, 0, 0, 0, 0, 0, 0, 0, 0, 0, 0, 0, 0, 0, 0, 0, 0, 0, 0, 0, 0, 0, 0, 0, 0, 0, 0, 0, 0, 0, 0, 0, 0, 0, 0, 0, 0, 0, 0, 0, 0, 0, 0, 0, 0, 0, 0, 0, 0, 0, 0, 0, 0, 0, 0, 0, 0, 0, 0, 0, 0, 0, 0, 0, 0, 0, 0, 0, 0, 0, 0, 0, 0, 0, 0, 0, 0, 0, 0, 0, 0, 0, 0, 0, 0, 0, 0, 0, 0, 0, 0, 0, 0, 0, 0, 0, 0, 0, 0, 0, 0, 0, 0, 128, 64, 0, 0, 0, 0, 0, 0, 0, 0, 0, 0, 0, 0, 0, 0, 0, 0, 0, 0, 0, 0, 0, 0, 0, 0, 0, 0, 0, 0, 0, 0, 0, 0, 0, 0, 0, 0, 0, 0, 0, 0, 0, 0, 0, 0, 0, 0, 0, 0, 0, 0, 0, 0, 0, 0, 0, 0, 0, 0, 0, 0, 0, 0, 0, 0, 0, 0, 0, 0, 0, 0, 0, 0, 0, 0, 0, 0, 0, 0, 0, 0, 0, 0, 0, 0, 0, 0, 0, 0, 0, 0, 0, 0, 0, 0, 0, 0, 0, 0, 0, 0, 0, 0, 0, 0, 0, 0, 0, 0, 0, 0, 0, 0, 0, 0, 0, 0, 0, 0, 0, 0, 0, 0, 0, 0, 0, 0, 0, 0, 0, 0, 0, 0, 0, 0, 0, 0, 0, 0, 0, 0, 0, 0, 0, 0, 0, 0, 0, 0, 0, 0, 0, 0, 0, 0, 0, 0, 0, 0, 0, 0, 0, 0, 0, 0, 0, 0, 0, 0, 0, 0, 0, 0, 0, 0, 0, 0, 0, 0, 0, 0, 0, 0, 0, 0, 0, 0, 0, 0, 0, 0, 0, 0, 0, 0, 0, 0, 0, 0, 0, 0, 0, 0, 0, 0, 0, 0, 0, 0, 0, 0, 0, 0, 0, 0, 0, 0, 0, 0, 0, 0, 0, 0, 0, 0, 0, 0, 0, 0, 0, 0, 0, 0, 0, 0, 0, 0, 0, 0, 0, 0, 0, 0, 0, 0, 0, 0, 0, 0, 0, 0, 0, 0, 0, 0, 0, 0, 0, 0, 0, 0, 0, 0, 0, 0, 0, 0, 0, 0, 0, 0, 0, 0, 0, 0, 0, 0, 0, 0, 0, 0, 0, 0, 0, 0, 0, 0, 0, 0, 0, 0, 0, 0, 0, 0, 0, 0, 0, 0, 0, 0, 0, 0, 0, 0, 0, 0, 0, 0, 0, 0, 0, 0, 0, 0, 0, 0, 0, 0, 0, 0, 0, 0, 0, 0, 0, 0, 0, 0, 0, 0, 0, 0, 0, 0, 0, 0, 0, 0, 0, 0, 0, 0, 0, 0, 0, 0, 0, 0, 0, 0, 0, 0, 0, 0, 0, 0, 0, 0, 0, 0, 0, 0, 0, 0, 0, 0, 0, 0, 0, 0, 0, 0, 0, 0, 0, 0, 0, 0, 0, 0, 0, 0, 0, 0, 0, 0, 0, 0, 0, 0, 0, 0, 0, 0, 0, 0, 0, 0, 0, 0, 0, 0, 0, 0, 0, 0, 0, 0, 0, 0, 0, 0, 0, 0, 0, 0, 0, 0, 0, 0, 0, 0, 0, 0, 0, 0, 0, 0, 0, 0, 0, 0, 0, 0, 0, 0, 0, 0, 0, 0, 0, 0, 0, 0, 0, 0, 0, 0, 0, 0, 0, 0, 0, 0, 0, 0, 0, 0, 0, 0, 0, 0, 0, 0, 0, 0, 0, 0, 0, 0, 0, 0, 0, 0, 0, 0, 0, 0, 0, 0, 0, 0, 0, 0, 0, 0, 0, 0, 0, 0, 0, 0, 0, 0, 0, 0, 0, 0, 0, 0, 0, 0, 0, 0, 0, 0, 0, 0, 0, 0, 0, 0, 0, 0, 0, 0, 0, 0, 0, 0, 0, 0, 0, 0, 0, 0, 0, 0, 0, 0, 0, 0, 0, 0, 0, 0, 0, 0, 0, 0, 0, 0, 0, 0, 0, 0, 0, 0, 0, 0, 0, 0, 0, 0, 0, 0, 0, 0, 0, 0, 0, 0, 0, 0, 0, 0, 0, 0, 0, 0, 0, 0, 0, 0, 0, 0, 0, 0, 0, 0, 0, 0, 0, 0, 0, 0, 0, 0, 0, 0, 0, 0, 0, 0, 0, 0, 0, 0, 0, 0, 0, 0, 0, 0, 0, 0, 0, 0, 0, 0, 0, 0, 0, 0, 0, 0, 0, 0, 0, 0, 0, 0, 0, 0, 0, 0, 0, 0, 0, 0, 0, 0, 0, 0, 0, 0, 0, 0, 0, 0, 0, 0, 0, 0, 0, 0, 0, 0, 0, 0, 0, 0, 0, 0, 0, 0, 0, 0, 0, 0, 0, 0, 0, 0, 0, 0, 0, 0, 0, 0, 0, 0, 0, 0, 0, 0, 0, 0, 0, 0, 0, 0, 0, 0, 0, 0, 0, 0, 0, 0, 0, 0, 0, 0, 0, 0, 0, 0, 0, 0, 0, 0, 0, 0, 0, 0, 0, 0, 0, 0, 0, 0, 0, 0, 0, 0, 0, 0, 0, 0, 0, 0, 0, 0, 0, 0, 0, 0, 0, 0, 0, 0, 0, 0, 0, 0, 0, 0, 0, 0, 0, 0, 0, 0, 0, 0, 0, 0, 0, 0, 0, 0, 0, 0, 0, 0, 0, 0, 0, 0, 0, 0, 0, 0, 0, 0, 0, 0, 0, 0, 0, 0, 0, 0, 0, 0, 0, 0, 0, 0, 0, 0, 0, 0, 0, 0, 0, 0, 0, 0, 0, 0, 0, 0, 0, 0, 0, 0, 0, 0, 0, 0, 0, 0, 0, 0, 0, 0, 0, 0, 0, 0, 0, 0, 0, 0, 0, 0, 0, 0, 0, 0, 0, 0, 0, 0, 0, 0, 0, 0, 0, 0, 0, 0, 0, 0, 0, 0, 0, 0, 0, 0, 0, 0, 0, 0, 0, 0, 0, 0, 0, 0, 0, 0, 0, 0, 0, 0, 0, 0, 0, 0, 0, 0, 0, 0, 0, 0, 0, 0, 0, 0, 0, 0, 0, 0, 0, 0, 0, 0, 0, 0, 0, 0, 0, 0, 0, 0, 0, 0, 0, 0, 0, 0, 0, 0, 0, 0, 0, 0, 0, 0, 0, 0, 0, 0, 0, 0, 0, 0, 0, 0, 0, 0, 0, 0, 0, 0, 0, 0, 0, 0, 0, 0, 0, 0, 0, 0, 0, 0, 0, 0, 0, 0, 0, 0, 0, 0, 0, 0, 0, 0, 0, 0, 0, 0, 0, 0, 0, 0, 0, 0, 0, 0, 0, 0, 0, 0, 0, 0, 0, 0, 0, 0, 0, 0, 0, 0, 0, 0, 0, 0, 0, 0, 0, 0, 0, 0, 0, 0, 0, 0, 0, 0, 0, 0, 0, 0, 0, 0, 0, 0, 0, 0, 0, 0, 0, 0, 0, 0, 0, 0, 0, 0, 0, 0, 0, 64, 0, 0, 0, 0, 0, 0, 0, 0, 0, 0, 0, 0, 0, 0, 0, 0, 0, 0, 0, 0, 0, 0, 0, 0, 0, 0, 0, 0, 0, 0, 0, 0, 0, 0, 0, 0, 0, 0, 0, 0, 0, 0, 0, 0, 0, 0, 0, 0, 0, 0, 0, 0, 0, 0, 0, 0, 0, 0, 0, 0, 0, 0, 0, 0, 0, 0, 0, 0, 0, 0, 0, 0, 0, 0, 0, 0, 0, 0, 0, 0, 0, 0, 0, 0, 0, 0, 0, 0, 0, 0, 0, 0, 0, 0, 0, 0, 0, 0, 0, 0, 0, 0, 0, 0, 0, 0, 0, 0, 0, 0, 0, 0, 0, 0, 0, 0, 0, 0, 0, 0, 0, 0, 0, 0, 0, 0, 0, 0, 0, 0, 0, 0, 0, 0, 0, 0, 0, 0, 0, 0, 0, 0, 0, 0, 0, 0, 0, 0, 0, 0, 0, 0, 0, 0, 0, 0, 0, 0, 0, 0, 0, 0, 0, 0, 0, 0, 0, 0, 0, 0, 0, 0, 0, 0, 0, 0, 0, 0, 0, 0, 0, 0, 0, 0, 0, 0, 0, 0, 0, 0, 0, 0, 0, 0, 0, 0, 0, 0, 0, 0, 0, 0, 0, 0, 0, 0, 0, 0, 0, 0, 0, 0, 0, 0, 0, 0, 0, 0, 0, 0, 0, 0, 0, 0, 0, 0, 0, 0, 0, 0, 0, 0, 0, 0, 0, 0, 0, 0, 0, 0, 0, 0, 0, 0, 0, 0, 0, 0, 0, 0, 0, 0, 0, 0, 0, 0, 0, 0, 0, 0, 0, 0, 0, 0, 0, 0, 0, 0, 0, 0, 0, 0, 0, 0, 0, 0, 0, 0, 0, 0, 0, 0, 0, 0, 0, 0, 0, 0, 0, 0, 0, 0, 0, 0, 0, 0, 0, 0, 0, 0, 0, 0, 0, 0, 0, 0, 0, 0, 0, 0, 0, 0, 0, 0, 0, 0, 0, 0, 0, 0, 0, 0, 0, 0, 0, 0, 0, 0, 0, 0, 0, 0, 0, 0, 0, 0, 0, 0, 0, 0, 0, 0, 0, 0, 0, 0, 0, 0, 0, 0, 0, 0, 0, 0, 0, 0, 0, 0, 0, 0, 0, 0, 0, 0, 0, 0, 0, 0, 0, 0, 0, 0, 0, 0, 0, 0, 0, 0, 0, 0, 0, 0, 0, 0, 0, 0, 0, 0, 0, 0, 0, 0, 0, 0, 0, 0, 0, 0, 0, 0, 0, 0, 0, 0, 0, 0, 0, 0, 0, 0, 0, 0, 0, 0, 0, 0, 0, 0, 0, 0, 0, 0, 0, 0, 0, 0, 0, 0, 0, 0, 0, 0, 0, 0, 0, 0, 0, 0, 0, 0, 0, 0, 0, 0, 0, 0, 0, 0, 0, 0, 0, 0, 0, 0, 0, 0, 0, 0, 0, 0, 0, 0, 0, 0, 0, 0, 0, 0, 0, 0, 0, 0, 0, 0, 0, 0, 0, 0, 0, 0, 0, 0, 0, 0, 0, 0, 0, 0, 0, 0, 0, 0, 0, 0, 0, 0, 0, 0, 0, 0, 0, 0, 0, 0, 0, 0, 0, 0, 0, 0, 0, 0, 0, 0, 0, 0, 0, 0, 0, 0, 0, 0, 0, 0, 0, 0, 0, 0, 0, 0, 0, 0, 0, 0, 0, 0, 0, 0, 0, 0, 0, 0, 0, 0, 0, 0, 0, 0, 0, 0, 0, 0, 0, 0, 0, 0, 0, 0, 32, 194, 0, 0, 32, 66, 0, 0, 0, 0, 0, 0, 0, 0, 0, 0, 0, 0, 0, 0, 0, 0, 0, 0, 0, 0, 0, 0, 0, 0, 0, 0, 0, 0, 0, 0, 0, 0, 0, 0, 0, 0, 0, 0, 0, 0, 0, 0, 0, 0, 0, 0, 0, 0, 0, 0, 0, 0, 0, 0, 0, 0, 0, 0, 0, 0, 0, 0, 0, 0, 0, 0, 0, 0, 0, 0, 0, 0, 0, 0, 0, 0, 0, 0, 0, 0, 0, 0, 0, 0, 0, 0, 0, 0, 0, 0, 0, 0, 0, 0, 0, 0, 0, 0, 0, 0, 0, 0, 0, 0, 0, 0, 0, 0, 0, 0, 0, 0, 0, 0, 0, 0, 0, 0, 0, 0, 0, 0, 0, 0, 0, 0, 0, 0, 0, 0, 0, 0, 0, 0, 0, 0, 0, 0, 0, 0, 0, 0, 0, 0, 0, 0, 0, 0, 0, 0, 0, 0, 0, 0, 192, 193, 0, 0, 128, 193, 0, 0, 0, 0, 0, 0, 0, 0, 0, 0, 0, 0, 0, 0, 0, 0, 0, 0, 0, 0, 0, 0, 0, 0, 0, 0, 0, 0, 0, 0, 0, 0, 0, 0, 0, 0, 0, 0, 0, 0, 0, 0, 0, 0, 0, 0, 0, 0, 0, 0, 0, 0, 0, 0, 0, 0, 0, 0, 0, 0, 0, 0, 0, 0, 0, 0, 0, 0, 0, 0, 0, 0, 0, 0, 0, 0, 0, 0, 0, 0, 0, 0, 0, 0, 0, 0, 0, 0, 0, 0, 0, 0, 0, 0, 0, 0, 0, 0, 0, 0, 0, 0, 0, 0, 0, 0, 0, 0, 0, 0, 0, 0, 0, 0, 0, 0, 0, 0, 0, 0, 0, 0, 0, 0, 0, 0, 0, 0, 0, 0, 0, 0, 0, 0, 0, 0, 0, 0, 0, 0, 0, 0, 0, 0, 0, 0, 0, 0, 0, 0, 0, 0, 0, 0, 192, 192, 0, 0, 0, 64, 0, 0, 0, 0, 0, 0, 0, 0, 0, 0, 0, 0, 0, 0, 0, 0, 0, 0, 0, 0, 0, 0, 0, 0, 0, 0, 0, 0, 0, 0, 0, 0, 0, 0, 0, 0, 0, 0, 0, 0, 0, 0, 0, 0, 0, 0, 0, 0, 0, 0, 0, 0, 0, 0, 0, 0, 0, 0, 0, 0, 0, 0, 0, 0, 0, 0, 0, 0, 0, 0, 0, 0, 0, 0, 0, 0, 0, 0, 0, 0, 0, 0, 0, 0, 0, 0, 0, 0, 0, 0, 0, 0, 0, 0, 0, 0, 0, 0, 0, 0, 0, 0, 0, 0, 0, 0, 0, 0, 0, 0, 0, 0, 0, 0, 0, 0, 0, 0, 0, 0, 0, 0, 0, 0, 0, 0, 0, 0, 0, 0, 0, 0, 0, 0, 0, 0, 0, 0, 0, 0, 0, 0, 0, 0, 0, 0, 0, 0, 0, 0, 0, 0, 0, 0, 0, 0, 0, 0, 0, 0, 0, 0, 0, 0, 0, 0, 0, 0, 0, 0, 0, 0, 0, 0, 0, 0, 0, 0, 0, 0, 0, 0, 0, 0, 0, 0, 0, 0, 0, 0, 0, 0, 0, 0, 0, 0, 0, 0, 0, 0, 0, 0, 0, 0, 0, 0, 0, 0, 0, 0, 0, 0, 0, 0, 0, 0, 0, 0, 0, 0, 0, 0, 0, 0, 0, 0, 0, 0, 0, 0, 0, 0, 0, 0, 0, 0, 0, 0, 0, 0, 0, 0, 0, 0, 0, 0, 0, 0, 0, 0, 0, 0, 0, 0, 0, 0, 0, 0, 0, 0, 0, 0, 0, 0, 0, 0, 0, 0, 0, 0, 0, 0, 0, 0, 0, 0, 0, 0, 0, 0, 0, 0, 0, 0, 0, 0, 0, 0, 0, 0, 0, 0, 0, 0, 0, 0, 0, 0, 0, 0, 0, 0, 0, 0, 0, 0, 0, 0, 0, 0, 0, 0, 0, 0, 0, 0, 0, 0, 0, 0, 0, 0, 0, 0, 0, 0, 0, 0, 0, 0, 0, 0, 0, 0, 0, 0, 0, 0, 0, 0, 0, 0, 0, 0, 0, 0, 0, 0, 0, 0, 0, 0, 0, 0, 0, 0, 0, 0, 0, 0, 0, 0, 0, 0, 0, 0, 0, 0, 0, 0, 0, 0, 0, 0, 0, 0, 0, 0, 0, 0, 0, 0, 0, 0, 0, 0, 0, 0, 0, 0, 0, 0, 0, 0, 0, 0, 0, 0, 0, 0, 0, 0, 0, 0, 0, 0, 0, 0, 0, 0, 0, 0, 0, 0, 0, 0, 0, 0, 0, 0, 0, 0, 0, 0, 0, 0, 0, 0, 0, 0, 0, 0, 0, 0, 0, 0, 0, 0, 0, 0, 0, 0, 0, 0, 0, 0, 0, 0, 0, 0, 0, 0, 0, 0, 0, 0, 0, 0, 0, 0, 0, 0, 0, 0, 0, 0, 0, 0, 0, 0, 0, 0, 0, 0, 0, 0, 0, 0, 0, 0, 0, 0, 0, 0, 0, 0, 0, 0, 0, 0, 0, 0, 0, 0, 0, 0, 0, 0, 0, 0, 0, 0, 0, 0, 0, 0, 0, 0, 0, 0, 0, 0, 0, 0, 0, 0, 0, 0, 0, 0, 0, 0, 0, 0, 0, 0, 0, 0, 0, 0, 0, 0, 0, 0, 0, 0, 0, 0, 112, 66, 0, 0, 112, 194, 0, 0, 0, 0, 0, 0, 0, 0, 0, 0, 0, 0, 0, 0, 0, 0, 0, 0, 0, 0, 0, 0, 0, 0, 0, 0, 0, 0, 0, 0, 0, 0, 0, 0, 0, 0, 0, 0, 0, 0, 0, 0, 0, 0, 0, 0, 0, 0, 0, 0, 0, 0, 0, 0, 0, 0, 0, 0, 0, 0, 0, 0, 0, 0, 0, 0, 0, 0, 0, 0, 0, 0, 0, 0, 0, 0, 0, 0, 0, 0, 0, 0, 0, 0, 0, 0, 0, 0, 0, 0, 0, 0, 0, 0, 0, 0, 0, 0, 0, 0, 0, 0, 0, 0, 0, 0, 0, 0, 0, 0, 0, 0, 0, 0, 0, 0, 0, 0, 0, 0, 0, 0, 0, 0, 0, 0, 0, 0, 0, 0, 0, 0, 0, 0, 0, 0, 0, 0, 0, 0, 0, 0, 0, 0, 0, 0, 0, 0, 0, 0, 0, 0, 0, 0, 0, 66, 0, 0, 224, 65, 0, 0, 0, 0, 0, 0, 0, 0, 0, 0, 0, 0, 0, 0, 0, 0, 0, 0, 0, 0, 0, 0, 0, 0, 0, 0, 0, 0, 0, 0, 0, 0, 0, 0, 0, 0, 0, 0, 0, 0, 0, 0, 0, 0, 0, 0, 0, 0, 0, 0, 0, 0, 0, 0, 0, 0, 0, 0, 0, 0, 0, 0, 0, 0, 0, 0, 0, 0, 0, 0, 0, 0, 0, 0, 0, 0, 0, 0, 0, 0, 0, 0, 0, 0, 0, 0, 0, 0, 0, 0, 0, 0, 0, 0, 0, 0, 0, 0, 0, 0, 0, 0, 0, 0, 0, 0, 0, 0, 0, 0, 0, 0, 0, 0, 0, 0, 0, 0, 0, 0, 0, 0, 0, 0, 0, 0, 0, 0, 0, 0, 0, 0, 0, 0, 0, 0, 0, 0, 0, 0, 0, 0, 0, 0, 0, 0, 0, 0, 0, 0, 0, 0, 0, 0, 192, 64, 0, 0, 128, 192, 0, 0, 0, 0, 0, 0, 0, 0, 0, 0, 0, 0, 0, 0, 0, 0, 0, 0, 0, 0, 0, 0, 0, 0, 0, 0, 0, 0, 0, 0, 0, 0, 0, 0, 0, 0, 0, 0, 0, 0, 0, 0, 0, 0, 0, 0, 0, 0, 0, 0, 0, 0, 0, 0, 0, 0, 0, 0, 0, 0, 0, 0, 0, 0, 0, 0, 0, 0, 0, 0, 0, 0, 0, 0, 0, 0, 0, 0, 0, 0, 0, 0, 0, 0, 0, 0, 0, 0, 0, 0, 0, 0, 0, 0, 0, 0, 0, 0, 0, 0, 0, 0, 0, 0, 0, 0, 0, 0, 0, 0, 0, 0, 0, 0, 0, 0, 0, 0, 0, 0, 0, 0, 0, 0, 0, 0, 0, 0, 0, 0, 0, 0, 0, 0, 0, 0, 0, 0, 0, 0, 0, 0, 0, 0, 0, 0, 0, 0, 0, 0, 0, 0, 0, 0, 0, 0, 0, 0, 0, 0, 0, 0, 0, 0, 0, 0, 0, 0, 0, 0, 0, 0, 0, 0, 0, 0, 0, 0, 0, 0, 0, 0, 0, 0, 0, 0, 0, 0, 0, 0, 0, 0, 0, 0, 0, 0, 0, 0, 0, 0, 0, 0, 0, 0, 0, 0, 0, 0, 0, 0, 0, 0, 0, 0, 0, 0, 0, 0, 0, 0, 0, 0, 0, 0, 0, 0, 0, 0, 0, 0, 0, 0, 0, 0, 0, 0, 0, 0, 0, 0, 0, 0, 0, 0, 0, 0, 0, 0, 0, 0, 0, 0, 0, 0, 0, 0, 0, 0, 0, 0, 0, 0, 0, 0, 0, 0, 0, 0, 0, 0, 0, 0, 0, 0, 0, 0, 0, 0, 0, 0, 0, 0, 0, 0, 0, 0, 0, 0, 0, 0, 0, 0, 0, 0, 0, 0, 0, 0, 0, 0, 0, 0, 0, 0, 0, 0, 0, 0, 0, 0, 0, 0, 0, 0, 0, 0, 0, 0, 0, 0, 0, 0, 0, 0, 0, 0, 0, 0, 0, 0, 0, 0, 0, 0, 0, 0, 0, 0, 0, 0, 0, 0, 0, 0, 0, 0, 0, 0, 0, 0, 0, 0, 0, 0, 0, 0, 0, 0, 0, 0, 0, 0, 0, 0, 0, 0, 0, 0, 0, 0, 0, 0, 0, 0, 0, 0, 0, 0, 0, 0, 0, 0, 0, 0, 0, 0, 0, 0, 0, 0, 0, 0, 0, 0, 0, 0, 0, 0, 0, 0, 0, 0, 0, 0, 0, 0, 0, 0, 0, 0, 0, 0, 0, 0, 0, 0, 0, 0, 0, 0, 0, 0, 0, 0, 0, 0, 0, 0, 0, 0, 0, 0, 0, 0, 0, 0, 0, 0, 0, 0, 0, 0, 0, 0, 0, 0, 0, 0, 0, 0, 0, 0, 0, 0, 0, 0, 0, 0, 0, 0, 0, 0, 0, 0, 0, 0, 0, 0, 0, 0, 0, 0, 0, 0, 0, 0, 0, 0, 0, 0, 0, 0, 0, 0, 0, 0, 0, 0, 0, 0, 0, 0, 0, 0, 0, 0, 0, 0, 0, 0, 0, 0, 0, 0, 0, 0, 0, 0, 0, 0, 0, 0, 0, 0, 0, 0, 0, 0, 0, 0, 0, 0, 0, 0, 0, 0, 0, 0, 0, 0, 0, 0, 0, 0, 0, 0, 0, 0, 192, 193, 0, 0, 192, 65, 0, 0, 0, 0, 0, 0, 0, 0, 0, 0, 0, 0, 0, 0, 0, 0, 0, 0, 0, 0, 0, 0, 0, 0, 0, 0, 0, 0, 0, 0, 0, 0, 0, 0, 0, 0, 0, 0, 0, 0, 0, 0, 0, 0, 0, 0, 0, 0, 0, 0, 0, 0, 0, 0, 0, 0, 0, 0, 0, 0, 0, 0, 0, 0, 0, 0, 0, 0, 0, 0, 0, 0, 0, 0, 0, 0, 0, 0, 0, 0, 0, 0, 0, 0, 0, 0, 0, 0, 0, 0, 0, 0, 0, 0, 0, 0, 0, 0, 0, 0, 0, 0, 0, 0, 0, 0, 0, 0, 0, 0, 0, 0, 0, 0, 0, 0, 0, 0, 0, 0, 0, 0, 0, 0, 0, 0, 0, 0, 0, 0, 0, 0, 0, 0, 0, 0, 0, 0, 0, 0, 0, 0, 0, 0, 0, 0, 0, 0, 0, 0, 0, 0, 0, 0, 64, 193, 0, 0, 64, 193, 0, 0, 0, 0, 0, 0, 0, 0, 0, 0, 0, 0, 0, 0, 0, 0, 0, 0, 0, 0, 0, 0, 0, 0, 0, 0, 0, 0, 0, 0, 0, 0, 0, 0, 0, 0, 0, 0, 0, 0, 0, 0, 0, 0, 0, 0, 0, 0, 0, 0, 0, 0, 0, 0, 0, 0, 0, 0, 0, 0, 0, 0, 0, 0, 0, 0, 0, 0, 0, 0, 0, 0, 0, 0, 0, 0, 0, 0, 0, 0, 0, 0, 0, 0, 0, 0, 0, 0, 0, 0, 0, 0, 0, 0, 0, 0, 0, 0, 0, 0, 0, 0, 0, 0, 0, 0, 0, 0, 0, 0, 0, 0, 0, 0, 0, 0, 0, 0, 0, 0, 0, 0, 0, 0, 0, 0, 0, 0, 0, 0, 0, 0, 0, 0, 0, 0, 0, 0, 0, 0, 0, 0, 0, 0, 0, 0, 0, 0, 0, 0, 0, 0, 0, 0, 0, 192, 0, 0, 0, 64, 0, 0, 0, 0, 0, 0, 0, 0, 0, 0, 0, 0, 0, 0, 0, 0, 0, 0, 0, 0, 0, 0, 0, 0, 0, 0, 0, 0, 0, 0, 0, 0, 0, 0, 0, 0, 0, 0, 0, 0, 0, 0, 0, 0, 0, 0, 0, 0, 0, 0, 0, 0, 0, 0, 0, 0, 0, 0, 0, 0, 0, 0, 0, 0, 0, 0, 0, 0, 0, 0, 0, 0, 0, 0, 0, 0, 0, 0, 0, 0, 0, 0, 0, 0, 0, 0, 0, 0, 0, 0, 0, 0, 0, 0, 0, 0, 0, 0, 0, 0, 0, 0, 0, 0, 0, 0, 0, 0, 0, 0, 0, 0, 0, 0, 0, 0, 0, 0, 0, 0, 0, 0, 0, 0, 0, 0, 0, 0, 0, 0, 0, 0, 0, 0, 0, 0, 0, 0, 0, 0, 0, 0, 0, 0, 0, 0, 0, 0, 0, 0, 0, 0, 0, 0, 0, 0, 0, 0, 0, 0, 0, 0, 0, 0, 0, 0, 0, 0, 0, 0, 0, 0, 0, 0, 0, 0, 0, 0, 0, 0, 0, 0, 0, 0, 0, 0, 0, 0, 0, 0, 0, 0, 0, 0, 0, 0, 0, 0, 0, 0, 0, 0, 0, 0, 0, 0, 0, 0, 0, 0, 0, 0, 0, 0, 0, 0, 0, 0, 0, 0, 0, 0, 0, 0, 0, 0, 0, 0, 0, 0, 0, 0, 0, 0, 0, 0, 0, 0, 0, 0, 0, 0, 0, 0, 0, 0, 0, 0, 0, 0, 0, 0, 0, 0, 0, 0, 0, 0, 0, 0, 0, 0, 0, 0, 0, 0, 0, 0, 0, 0, 0, 0, 0, 0, 0, 0, 0, 0, 0, 0, 0, 0, 0, 0, 0, 0, 0, 0, 0, 0, 0, 0, 0, 0, 0, 0, 0, 0, 0, 0, 0, 0, 0, 0, 0, 0, 0, 0, 0, 0, 0, 0, 0, 0, 160, 194, 0, 0, 0, 0, 0, 0, 160, 66, 0, 0, 0, 0, 0, 0, 0, 0, 0, 0, 0, 0, 0, 0, 0, 0, 0, 0, 0, 0, 0, 0, 0, 0, 0, 0, 0, 0, 0, 0, 0, 0, 0, 0, 0, 0, 0, 0, 0, 0, 0, 0, 0, 0, 0, 0, 0, 0, 0, 0, 0, 0, 0, 0, 64, 194, 0, 0, 0, 0, 0, 0, 0, 194, 0, 0, 0, 0, 0, 0, 0, 0, 0, 0, 0, 0, 0, 0, 0, 0, 0, 0, 0, 0, 0, 0, 0, 0, 0, 0, 0, 0, 0, 0, 0, 0, 0, 0, 0, 0, 0, 0, 0, 0, 0, 0, 0, 0, 0, 0, 0, 0, 0, 0, 0, 0, 0, 0, 0, 0, 0, 0, 0, 0, 0, 0, 0, 0, 0, 0, 0, 0, 0, 0, 0, 0, 0, 0, 0, 0, 0, 0, 0, 0, 0, 0, 0, 0, 0, 0, 0, 0, 0, 0, 0, 0, 0, 0, 0, 0, 0, 0, 0, 0, 0, 0, 0, 0, 0, 0, 0, 0, 0, 0, 0, 0, 0, 0, 0, 0, 0, 0, 0, 0, 0, 0, 0, 0, 0, 0, 0, 0, 0, 0, 0, 0, 0, 0, 0, 0, 0, 0, 0, 0, 0, 0, 0, 0, 0, 0, 0, 0, 0, 0, 64, 193, 0, 0, 0, 0, 0, 0, 128, 64, 0, 0, 0, 0, 0, 0, 0, 0, 0, 0, 0, 0, 0, 0, 0, 0, 0, 0, 0, 0, 0, 0, 0, 0, 0, 0, 0, 0, 0, 0, 0, 0, 0, 0, 0, 0, 0, 0, 0, 0, 0, 0, 0, 0, 0, 0, 0, 0, 0, 0, 0, 0, 0, 0, 0, 0, 0, 0, 0, 0, 0, 0, 0, 0, 0, 0, 0, 0, 0, 0, 0, 0, 0, 0, 0, 0, 0, 0, 0, 0, 0, 0, 0, 0, 0, 0, 0, 0, 0, 0, 0, 0, 0, 0, 0, 0, 0, 0, 0, 0, 0, 0, 0, 0, 0, 0, 0, 0, 0, 0, 0, 0, 0, 0, 0, 0, 0, 0, 0, 0, 0, 0, 0, 0, 0, 0, 0, 0, 0, 0, 0, 0, 0, 0, 0, 0, 0, 0, 0, 0, 0, 0, 0, 0, 0, 0, 0, 0, 0, 0, 0, 0, 0, 0, 0, 0, 0, 0, 0, 0, 0, 0, 0, 0, 0, 0, 0, 0, 0, 0, 0, 0, 0, 0, 0, 0, 0, 0, 0, 0, 0, 0, 0, 0, 0, 0, 0, 0, 0, 0, 0, 0, 0, 0, 0, 0, 0, 0, 0, 0, 0, 0, 0, 0, 0, 0, 0, 0, 0, 0, 0, 0, 0, 0, 0, 0, 0, 0, 0, 0, 0, 0, 0, 0, 0, 0, 0, 0, 0, 0, 0, 0, 0, 0, 0, 0, 0, 0, 0, 0, 0, 0, 0, 0, 0, 0, 0, 0, 0, 0, 0, 0, 0, 0, 0, 0, 0, 0, 0, 0, 0, 0, 0, 0, 0, 0, 0, 0, 0, 0, 0, 0, 0, 0, 0, 0, 0, 0, 0, 0, 0, 0, 0, 0, 0, 0, 0, 0, 0, 0, 0, 0, 0, 0, 0, 0, 0, 0, 0, 0, 0, 0, 0, 0, 0, 0, 0, 0, 0, 0, 0, 0, 0, 0, 0, 0, 0, 0, 0, 0, 0, 0, 0, 0, 0, 0, 0, 0, 0, 0, 0, 0, 0, 0, 0, 0, 0, 0, 0, 0, 0, 0, 0, 0, 0, 0, 0, 0, 0, 0, 0, 0, 0, 0, 0, 0, 0, 0, 0, 0, 0, 0, 0, 0, 0, 0, 0, 0, 0, 0, 0, 0, 0, 0, 0, 0, 0, 0, 0, 0, 0, 0, 0, 0, 0, 0, 0, 0, 0, 0, 0, 0, 0, 0, 0, 0, 0, 0, 0, 0, 0, 0, 0, 0, 0, 0, 0, 0, 0, 0, 0, 0, 0, 0, 0, 0, 0, 0, 0, 0, 0, 0, 0, 0, 0, 0, 0, 0, 0, 0, 0, 0, 0, 0, 0, 0, 0, 0, 0, 0, 0, 0, 0, 0, 0, 0, 0, 0, 0, 0, 0, 0, 0, 0, 0, 0, 0, 0, 0, 0, 0, 0, 0, 0, 0, 0, 0, 0, 0, 0, 0, 0, 0, 0, 0, 0, 0, 0, 0, 0, 0, 0, 0, 0, 0, 0, 0, 0, 0, 0, 0, 0, 0, 0, 0, 0, 0, 0, 0, 0, 0, 0, 0, 0, 0, 0, 0, 0, 0, 0, 0, 0, 0, 0, 0, 0, 0, 0, 0, 0, 0, 0, 0, 0, 0, 0, 0, 0, 0, 0, 0, 0, 0, 0, 0, 0, 0, 0, 0, 0, 0, 0, 0, 0, 0, 0, 0, 0, 0, 0, 0, 0, 0, 0, 0, 0, 0, 0, 0, 0, 0, 0, 0, 0, 0, 0, 0, 0, 0, 0, 0, 0, 0, 0, 0, 0, 0, 0, 0, 0, 0, 0, 0, 0, 0, 0, 0, 0, 0, 0, 0, 0, 0, 0, 0, 0, 0, 0, 0, 0, 0, 0, 0, 0, 0, 0, 0, 0, 0, 0, 0, 0, 0, 0, 0, 0, 0, 0, 0, 0, 0, 0, 0, 0, 0, 0, 0, 0, 0, 0, 0, 0, 0, 0, 0, 0, 0, 0, 0, 0, 0, 0, 0, 0, 0, 0, 0, 0, 0, 0, 0, 0, 0, 0, 0, 0, 0, 0, 0, 0, 0, 0, 160, 194, 0, 0, 0, 0, 0, 0, 160, 66, 0, 0, 0, 0, 0, 0, 0, 0, 0, 0, 0, 0, 0, 0, 0, 0, 0, 0, 0, 0, 0, 0, 0, 0, 0, 0, 0, 0, 0, 0, 0, 0, 0, 0, 0, 0, 0, 0, 0, 0, 0, 0, 0, 0, 0, 0, 0, 0, 0, 0, 0, 0, 0, 0, 0, 0, 0, 0, 0, 0, 0, 0, 0, 0, 0, 0, 0, 0, 0, 0, 0, 0, 0, 0, 0, 0, 0, 0, 0, 0, 0, 0, 0, 0, 0, 0, 0, 0, 0, 0, 0, 0, 0, 0, 0, 0, 0, 0, 0, 0, 0, 0, 0, 0, 0, 0, 0, 0, 0, 0, 0, 0, 0, 0, 0, 0, 0, 0, 64, 194, 0, 0, 0, 0, 0, 0, 0, 194, 0, 0, 0, 0, 0, 0, 0, 0, 0, 0, 0, 0, 0, 0, 0, 0, 0, 0, 0, 0, 0, 0, 0, 0, 0, 0, 0, 0, 0, 0, 0, 0, 0, 0, 0, 0, 0, 0, 0, 0, 0, 0, 0, 0, 0, 0, 0, 0, 0, 0, 0, 0, 0, 0, 0, 0, 0, 0, 0, 0, 0, 0, 0, 0, 0, 0, 0, 0, 0, 0, 0, 0, 0, 0, 0, 0, 0, 0, 0, 0, 0, 0, 0, 0, 0, 0, 0, 0, 0, 0, 0, 0, 0, 0, 0, 0, 0, 0, 0, 0, 0, 0, 0, 0, 0, 0, 0, 0, 0, 0, 0, 0, 0, 0, 0, 0, 0, 0, 0, 0, 0, 0, 0, 0, 0, 0, 0, 0, 0, 0, 0, 0, 0, 0, 0, 0, 0, 0, 0, 0, 0, 0, 0, 0, 0, 0, 0, 0, 0, 0, 0, 0, 0, 0, 0, 0, 0, 0, 0, 0, 0, 0, 0, 0, 0, 0, 0, 0, 0, 0, 0, 0, 0, 0, 0, 0, 0, 0, 0, 0, 0, 0, 0, 0, 0, 0, 0, 0, 0, 0, 0, 0, 0, 0, 0, 0, 0, 0, 0, 0, 0, 0, 0, 0, 0, 0, 0, 0, 0, 0, 0, 0, 0, 0, 64, 193, 0, 0, 0, 0, 0, 0, 128, 64, 0, 0, 0, 0, 0, 0, 0, 0, 0, 0, 0, 0, 0, 0, 0, 0, 0, 0, 0, 0, 0, 0, 0, 0, 0, 0, 0, 0, 0, 0, 0, 0, 0, 0, 0, 0, 0, 0, 0, 0, 0, 0, 0, 0, 0, 0, 0, 0, 0, 0, 0, 0, 0, 0, 0, 0, 0, 0, 0, 0, 0, 0, 0, 0, 0, 0, 0, 0, 0, 0, 0, 0, 0, 0, 0, 0, 0, 0, 0, 0, 0, 0, 0, 0, 0, 0, 0, 0, 0, 0, 0, 0, 0, 0, 0, 0, 0, 0, 0, 0, 0, 0, 0, 0, 0, 0, 0, 0, 0, 0, 0, 0, 0, 0, 0, 0, 0, 0, 0, 0, 0, 0, 0, 0, 0, 0, 0, 0, 0, 0, 0, 0, 0, 0, 0, 0, 0, 0, 0, 0, 0, 0, 0, 0, 0, 0, 0, 0, 0, 0, 0, 0, 0, 0, 0, 0, 0, 0, 0, 0, 0, 0, 0, 0, 0, 0, 0, 0, 0, 0, 0, 0, 0, 0, 0, 0, 0, 0, 0, 0, 0, 0, 0, 0, 0, 0, 0, 0, 0, 0, 0, 0, 0, 0, 0, 0, 0, 0, 0, 0, 0, 0, 0, 0, 0, 0, 0, 0, 0, 0, 0, 0, 0, 0, 0, 0, 0, 0, 0, 0, 0, 0, 0, 0, 0, 0, 0, 0, 0, 0, 0, 0, 0, 0, 0, 0, 0, 0, 0, 0, 0, 0, 0, 0, 0, 0, 0, 0, 0, 0, 0, 0, 0, 0, 0, 0, 0, 0, 0, 0, 0, 0, 0, 0, 0, 0, 0, 0, 0, 0, 0, 0, 0, 0, 0, 0, 0, 0, 0, 0, 0, 0, 0, 0, 0, 0, 0, 0, 0, 0, 0, 0, 0, 0, 0, 0, 0, 0, 0, 0, 0, 0, 0, 0, 0, 0, 0, 0, 0, 0, 0, 0, 0, 0, 0, 0, 0, 0, 0, 0, 0, 0, 0, 0, 0, 0, 0, 0, 0, 0, 0, 0, 0, 0, 0, 0, 0, 0, 0, 0, 0, 0, 0, 0, 0, 0, 0, 0, 0, 0, 0, 0, 0, 0, 0, 0, 0, 0, 0, 0, 0, 0, 0, 0, 0, 0, 0, 0, 0, 0, 0, 0, 0, 0, 0, 0, 0, 0, 0, 0, 0, 0, 0, 0, 0, 0, 0, 0, 0, 0, 0, 0, 0, 0, 0, 0, 0, 0, 0, 0, 0, 0, 0, 0, 0, 0, 0, 0, 0, 0, 0, 0, 0, 0, 0, 0, 0, 0, 0, 0, 0, 0, 0, 0, 0, 0, 0, 0, 0, 0, 0, 0, 0, 0, 0, 0, 0, 0, 0, 0, 0, 0, 0, 0, 0, 0, 0, 0, 0, 0, 0, 0, 0, 0, 0, 0, 0, 0, 0, 0, 0, 0, 0, 0, 0, 0, 0, 0, 0, 0, 0, 0, 0, 0, 0, 0, 0, 0, 0, 0, 0, 0, 0, 0, 0, 0, 0, 0, 0, 0, 0, 0, 0, 0, 0, 0, 0, 0, 0, 0, 0, 0, 0, 0, 0, 0, 0, 0, 0, 0, 0, 0, 0, 0, 0, 0, 0, 0, 0, 0, 0, 0, 0, 0, 0, 0, 0, 0, 0, 0, 0, 0, 0, 0, 0, 0, 0, 0, 0, 0, 0, 0, 0, 0, 0, 0, 0, 0, 0, 0, 0, 0, 0, 0, 0, 0, 0, 0, 0, 0, 0, 0, 0, 0, 0, 0, 0, 0, 0, 0, 0, 0, 0, 0, 0, 0, 0, 0, 0, 0, 0, 0, 0, 0, 0, 0, 0, 0, 0, 0, 0, 0, 0, 0, 0, 0, 0, 0, 32, 194, 0, 0, 0, 0, 0, 0, 32, 66, 0, 0, 0, 0, 0, 0, 0, 0, 0, 0, 0, 0, 0, 0, 0, 0, 0, 0, 0, 0, 0, 0, 0, 0, 0, 0, 0, 0, 0, 0, 0, 0, 0, 0, 0, 0, 0, 0, 0, 0, 0, 0, 0, 0, 0, 0, 0, 0, 0, 0, 0, 0, 0, 0, 0, 0, 0, 0, 0, 0, 0, 0, 0, 0, 0, 0, 0, 0, 0, 0, 0, 0, 0, 0, 0, 0, 0, 0, 0, 0, 0, 0, 0, 0, 0, 0, 0, 0, 0, 0, 0, 0, 0, 0, 0, 0, 0, 0, 0, 0, 0, 0, 0, 0, 0, 0, 0, 0, 0, 0, 0, 0, 0, 0, 0, 0, 0, 0, 0, 0, 0, 0, 0, 0, 0, 0, 0, 0, 0, 0, 0, 0, 0, 0, 0, 0, 0, 0, 0, 0, 0, 0, 0, 0, 0, 0, 0, 0, 0, 0, 0, 0, 0, 0, 0, 0, 0, 0, 0, 0, 0, 0, 0, 0, 0, 0, 0, 0, 0, 0, 0, 0, 0, 0, 0, 0, 0, 0, 0, 0, 0, 0, 192, 193, 0, 0, 0, 0, 0, 0, 128, 193, 0, 0, 0, 0, 0, 0, 0, 0, 0, 0, 0, 0, 0, 0, 0, 0, 0, 0, 0, 0, 0, 0, 0, 0, 0, 0, 0, 0, 0, 0, 0, 0, 0, 0, 0, 0, 0, 0, 0, 0, 0, 0, 0, 0, 0, 0, 0, 0, 0, 0, 0, 0, 0, 0, 0, 0, 0, 0, 0, 0, 0, 0, 0, 0, 0, 0, 0, 0, 0, 0, 0, 0, 0, 0, 0, 0, 0, 0, 0, 0, 0, 0, 0, 0, 0, 0, 0, 0, 0, 0, 0, 0, 0, 0, 0, 0, 0, 0, 0, 0, 0, 0, 0, 0, 0, 0, 0, 0, 0, 0, 0, 0, 0, 0, 0, 0, 0, 0, 0, 0, 0, 0, 0, 0, 0, 0, 0, 0, 0, 0, 0, 0, 0, 0, 0, 0, 0, 0, 0, 0, 0, 0, 0, 0, 0, 0, 0, 0, 0, 0, 0, 0, 0, 0, 0, 0, 0, 0, 0, 0, 0, 0, 0, 0, 0, 0, 0, 0, 0, 0, 0, 0, 0, 0, 0, 0, 0, 0, 0, 0, 0, 0, 0, 0, 0, 0, 0, 0, 0, 0, 0, 0, 0, 0, 0, 0, 0, 0, 0, 0, 0, 0, 0, 0, 0, 0, 0, 0, 0, 0, 0, 0, 0, 0, 192, 192, 0, 0, 0, 0, 0, 0, 0, 64, 0, 0, 0, 0, 0, 0, 0, 0, 0, 0, 0, 0, 0, 0, 0, 0, 0, 0, 0, 0, 0, 0, 0, 0, 0, 0, 0, 0, 0, 0, 0, 0, 0, 0, 0, 0, 0, 0, 0, 0, 0, 0, 0, 0, 0, 0, 0, 0, 0, 0, 0, 0, 0, 0, 0, 0, 0, 0, 0, 0, 0, 0, 0, 0, 0, 0, 0, 0, 0, 0, 0, 0, 0, 0, 0, 0, 0, 0, 0, 0, 0, 0, 0, 0, 0, 0, 0, 0, 0, 0, 0, 0, 0, 0, 0, 0, 0, 0, 0, 0, 0, 0, 0, 0, 0, 0, 0, 0, 0, 0, 0, 0, 0, 0, 0, 0, 0, 0, 0, 0, 0, 0, 0, 0, 0, 0, 0, 0, 0, 0, 0, 0, 0, 0, 0, 0, 0, 0, 0, 0, 0, 0, 0, 0, 0, 0, 0, 0, 0, 0, 0, 0, 0, 0, 0, 0, 0, 0, 0, 0, 0, 0, 0, 0, 0, 0, 0, 0, 0, 0, 0, 0, 0, 0, 0, 0, 0, 0, 0, 0, 0, 0, 0, 0, 0, 0, 0, 0, 0, 0, 0, 0, 0, 0, 0, 0, 0, 0, 0, 0, 0, 0, 0, 0, 0, 0, 0, 0, 0, 0, 0, 0, 0, 0, 0, 0, 0, 0, 0, 0, 0, 0, 0, 0, 0, 0, 0, 0, 0, 0, 0, 0, 0, 0, 0, 0, 0, 0, 0, 0, 0, 0, 0, 0, 0, 0, 0, 0, 0, 0, 0, 0, 0, 0, 0, 0, 0, 0, 0, 0, 0, 0, 0, 0, 0, 0, 0, 0, 0, 0, 0, 0, 0, 0, 0, 0, 0, 0, 0, 0, 0, 0, 0, 0, 0, 0, 0, 0, 0, 0, 0, 0, 0, 0, 0, 0, 0, 0, 0, 0, 0, 0, 0, 0, 0, 0, 0, 0, 0, 0, 72, 68, 0, 0, 72, 196, 0, 0, 72, 196, 0, 0, 72, 68, 0, 0, 0, 0, 0, 0, 0, 0, 0, 0, 0, 0, 0, 0, 0, 0, 0, 0, 240, 67, 0, 0, 160, 67, 0, 0, 240, 195, 0, 0, 160, 195, 0, 0, 0, 0, 0, 0, 0, 0, 0, 0, 0, 0, 0, 0, 0, 0, 0, 0, 240, 67, 0, 0, 240, 195, 0, 0, 160, 67, 0, 0, 160, 195, 0, 0, 0, 0, 0, 0, 0, 0, 0, 0, 0, 0, 0, 0, 0, 0, 0, 0, 0, 0, 0, 0, 0, 0, 0, 0, 0, 0, 0, 0, 0, 0, 0, 0, 0, 0, 0, 0, 0, 0, 0, 0, 0, 0, 0, 0, 0, 0, 0, 0, 240, 66, 0, 0, 32, 194, 0, 0, 240, 194, 0, 0, 32, 66, 0, 0, 0, 0, 0, 0, 0, 0, 0, 0, 0, 0, 0, 0, 0, 0, 0, 0, 144, 67, 0, 0, 64, 67, 0, 0, 64, 67, 0, 0, 0, 67, 0, 0, 0, 0, 0, 0, 0, 0, 0, 0, 0, 0, 0, 0, 0, 0, 0, 0, 0, 0, 0, 0, 0, 0, 0, 0, 0, 0, 0, 0, 0, 0, 0, 0, 0, 0, 0, 0, 0, 0, 0, 0, 0, 0, 0, 0, 0, 0, 0, 0, 240, 66, 0, 0, 240, 194, 0, 0, 32, 194, 0, 0, 32, 66, 0, 0, 0, 0, 0, 0, 0, 0, 0, 0, 0, 0, 0, 0, 0, 0, 0, 0, 0, 0, 0, 0, 0, 0, 0, 0, 0, 0, 0, 0, 0, 0, 0, 0, 0, 0, 0, 0, 0, 0, 0, 0, 0, 0, 0, 0, 0, 0, 0, 0, 0, 0, 0, 0, 0, 0, 0, 0, 0, 0, 0, 0, 0, 0, 0, 0, 0, 0, 0, 0, 0, 0, 0, 0, 0, 0, 0, 0, 0, 0, 0, 0, 144, 66, 0, 0, 192, 193, 0, 0, 64, 66, 0, 0, 128, 193, 0, 0, 0, 0, 0, 0, 0, 0, 0, 0, 0, 0, 0, 0, 0, 0, 0, 0, 0, 0, 0, 0, 0, 0, 0, 0, 0, 0, 0, 0, 0, 0, 0, 0, 0, 0, 0, 0, 0, 0, 0, 0, 0, 0, 0, 0, 0, 0, 0, 0, 144, 66, 0, 0, 64, 66, 0, 0, 192, 193, 0, 0, 128, 193, 0, 0, 0, 0, 0, 0, 0, 0, 0, 0, 0, 0, 0, 0, 0, 0, 0, 0, 0, 0, 0, 0, 0, 0, 0, 0, 0, 0, 0, 0, 0, 0, 0, 0, 0, 0, 0, 0, 0, 0, 0, 0, 0, 0, 0, 0, 0, 0, 0, 0, 0, 0, 0, 0, 0, 0, 0, 0, 0, 0, 0, 0, 0, 0, 0, 0, 0, 0, 0, 0, 0, 0, 0, 0, 0, 0, 0, 0, 0, 0, 0, 0, 0, 0, 0, 0, 0, 0, 0, 0, 0, 0, 0, 0, 0, 0, 0, 0, 0, 0, 0, 0, 0, 0, 0, 0, 0, 0, 0, 0, 0, 0, 0, 0, 0, 0, 0, 0, 0, 0, 0, 0, 0, 0, 0, 0, 0, 0, 0, 0, 0, 0, 0, 0, 0, 0, 0, 0, 0, 0, 0, 0, 0, 0, 0, 0, 144, 65, 0, 0, 192, 192, 0, 0, 192, 192, 0, 0, 0, 64, 0, 0, 0, 0, 0, 0, 0, 0, 0, 0, 0, 0, 0, 0, 0, 0, 0, 0, 0, 0, 0, 0, 0, 0, 0, 0, 0, 0, 0, 0, 0, 0, 0, 0, 0, 0, 0, 0, 0, 0, 0, 0, 0, 0, 0, 0, 0, 0, 0, 0, 0, 0, 0, 0, 0, 0, 0, 0, 0, 0, 0, 0, 0, 0, 0, 0, 0, 0, 0, 0, 0, 0, 0, 0, 0, 0, 0, 0, 0, 0, 0, 0, 0, 0, 0, 0, 0, 0, 0, 0, 0, 0, 0, 0, 0, 0, 0, 0, 0, 0, 0, 0, 0, 0, 0, 0, 0, 0, 0, 0, 0, 0, 0, 0, 0, 0, 0, 0, 0, 0, 0, 0, 0, 0, 0, 0, 0, 0, 0, 0, 0, 0, 0, 0, 0, 0, 0, 0, 0, 0, 0, 0, 0, 0, 0, 0, 0, 0, 0, 0, 0, 0, 0, 0, 0, 0, 0, 0, 0, 0, 0, 0, 0, 0, 0, 0, 0, 0, 0, 0, 0, 0, 0, 0, 0, 0, 0, 0, 0, 0, 0, 0, 0, 0, 0, 0, 0, 0, 0, 0, 0, 0, 0, 0, 0, 0, 0, 0, 0, 0, 0, 0, 0, 0, 0, 0, 0, 0, 0, 0, 0, 0, 0, 0, 0, 0, 0, 0, 0, 0, 0, 0, 0, 0, 0, 0, 0, 0, 0, 0, 0, 0, 0, 0, 0, 0, 0, 0, 0, 0, 0, 0, 0, 0, 0, 0, 0, 0, 0, 0, 0, 0, 0, 0, 0, 0, 0, 0, 0, 0, 0, 0, 0, 0, 0, 0, 0, 0, 0, 0, 0, 0, 0, 0, 0, 0, 0, 0, 0, 0, 0, 0, 0, 0, 0, 0, 0, 0, 0, 0, 0, 0, 0, 0, 0, 0, 0, 0, 0, 0, 0, 0, 0, 0, 0, 0, 150, 196, 0, 0, 150, 68, 0, 0, 150, 68, 0, 0, 150, 196, 0, 0, 0, 0, 0, 0, 0, 0, 0, 0, 0, 0, 0, 0, 0, 0, 0, 0, 32, 196, 0, 0, 12, 196, 0, 0, 32, 68, 0, 0, 12, 68, 0, 0, 0, 0, 0, 0, 0, 0, 0, 0, 0, 0, 0, 0, 0, 0, 0, 0, 52, 196, 0, 0, 52, 68, 0, 0, 240, 195, 0, 0, 240, 67, 0, 0, 0, 0, 0, 0, 0, 0, 0, 0, 0, 0, 0, 0, 0, 0, 0, 0, 0, 0, 0, 0, 0, 0, 0, 0, 0, 0, 0, 0, 0, 0, 0, 0, 0, 0, 0, 0, 0, 0, 0, 0, 0, 0, 0, 0, 0, 0, 0, 0, 240, 194, 0, 0, 160, 66, 0, 0, 240, 66, 0, 0, 160, 194, 0, 0, 0, 0, 0, 0, 0, 0, 0, 0, 0, 0, 0, 0, 0, 0, 0, 0, 192, 195, 0, 0, 168, 195, 0, 0, 128, 195, 0, 0, 96, 195, 0, 0, 0, 0, 0, 0, 0, 0, 0, 0, 0, 0, 0, 0, 0, 0, 0, 0, 0, 0, 0, 0, 0, 0, 0, 0, 0, 0, 0, 0, 0, 0, 0, 0, 0, 0, 0, 0, 0, 0, 0, 0, 0, 0, 0, 0, 0, 0, 0, 0, 52, 195, 0, 0, 52, 67, 0, 0, 112, 66, 0, 0, 112, 194, 0, 0, 0, 0, 0, 0, 0, 0, 0, 0, 0, 0, 0, 0, 0, 0, 0, 0, 0, 0, 0, 0, 0, 0, 0, 0, 0, 0, 0, 0, 0, 0, 0, 0, 0, 0, 0, 0, 0, 0, 0, 0, 0, 0, 0, 0, 0, 0, 0, 0, 0, 0, 0, 0, 0, 0, 0, 0, 0, 0, 0, 0, 0, 0, 0, 0, 0, 0, 0, 0, 0, 0, 0, 0, 0, 0, 0, 0, 0, 0, 0, 0, 144, 194, 0, 0, 64, 66, 0, 0, 64, 194, 0, 0, 0, 66, 0, 0, 0, 0, 0, 0, 0, 0, 0, 0, 0, 0, 0, 0, 0, 0, 0, 0, 0, 0, 0, 0, 0, 0, 0, 0, 0, 0, 0, 0, 0, 0, 0, 0, 0, 0, 0, 0, 0, 0, 0, 0, 0, 0, 0, 0, 0, 0, 0, 0, 192, 194, 0, 0, 168, 194, 0, 0, 0, 66, 0, 0, 224, 65, 0, 0, 0, 0, 0, 0, 0, 0, 0, 0, 0, 0, 0, 0, 0, 0, 0, 0, 0, 0, 0, 0, 0, 0, 0, 0, 0, 0, 0, 0, 0, 0, 0, 0, 0, 0, 0, 0, 0, 0, 0, 0, 0, 0, 0, 0, 0, 0, 0, 0, 0, 0, 0, 0, 0, 0, 0, 0, 0, 0, 0, 0, 0, 0, 0, 0, 0, 0, 0, 0, 0, 0, 0, 0, 0, 0, 0, 0, 0, 0, 0, 0, 0, 0, 0, 0, 0, 0, 0, 0, 0, 0, 0, 0, 0, 0, 0, 0, 0, 0, 0, 0, 0, 0, 0, 0, 0, 0, 0, 0, 0, 0, 0, 0, 0, 0, 0, 0, 0, 0, 0, 0, 0, 0, 0, 0, 0, 0, 0, 0, 0, 0, 0, 0, 0, 0, 0, 0, 0, 0, 0, 0, 0, 0, 0, 0, 144, 193, 0, 0, 64, 65, 0, 0, 192, 64, 0, 0, 128, 192, 0, 0, 0, 0, 0, 0, 0, 0, 0, 0, 0, 0, 0, 0, 0, 0, 0, 0, 0, 0, 0, 0, 0, 0, 0, 0, 0, 0, 0, 0, 0, 0, 0, 0, 0, 0, 0, 0, 0, 0, 0, 0, 0, 0, 0, 0, 0, 0, 0, 0, 0, 0, 0, 0, 0, 0, 0, 0, 0, 0, 0, 0, 0, 0, 0, 0, 0, 0, 0, 0, 0, 0, 0, 0, 0, 0, 0, 0, 0, 0, 0, 0, 0, 0, 0, 0, 0, 0, 0, 0, 0, 0, 0, 0, 0, 0, 0, 0, 0, 0, 0, 0, 0, 0, 0, 0, 0, 0, 0, 0, 0, 0, 0, 0, 0, 0, 0, 0, 0, 0, 0, 0, 0, 0, 0, 0, 0, 0, 0, 0, 0, 0, 0, 0, 0, 0, 0, 0, 0, 0, 0, 0, 0, 0, 0, 0, 0, 0, 0, 0, 0, 0, 0, 0, 0, 0, 0, 0, 0, 0, 0, 0, 0, 0, 0, 0, 0, 0, 0, 0, 0, 0, 0, 0, 0, 0, 0, 0, 0, 0, 0, 0, 0, 0, 0, 0, 0, 0, 0, 0, 0, 0, 0, 0, 0, 0, 0, 0, 0, 0, 0, 0, 0, 0, 0, 0, 0, 0, 0, 0, 0, 0, 0, 0, 0, 0, 0, 0, 0, 0, 0, 0, 0, 0, 0, 0, 0, 0, 0, 0, 0, 0, 0, 0, 0, 0, 0, 0, 0, 0, 0, 0, 0, 0, 0, 0, 0, 0, 0, 0, 0, 0, 0, 0, 0, 0, 0, 0, 0, 0, 0, 0, 0, 0, 0, 0, 0, 0, 0, 0, 0, 0, 0, 0, 0, 0, 0, 0, 0, 0, 0, 0, 0, 0, 0, 0, 0, 0, 0, 0, 0, 0, 0, 0, 0, 0, 0, 0, 0, 0, 0, 0, 0, 0, 0, 0, 240, 67, 0, 0, 240, 195, 0, 0, 240, 195, 0, 0, 240, 67, 0, 0, 0, 0, 0, 0, 0, 0, 0, 0, 0, 0, 0, 0, 0, 0, 0, 0, 112, 67, 0, 0, 112, 67, 0, 0, 112, 195, 0, 0, 112, 195, 0, 0, 0, 0, 0, 0, 0, 0, 0, 0, 0, 0, 0, 0, 0, 0, 0, 0, 144, 67, 0, 0, 144, 195, 0, 0, 64, 67, 0, 0, 64, 195, 0, 0, 0, 0, 0, 0, 0, 0, 0, 0, 0, 0, 0, 0, 0, 0, 0, 0, 0, 0, 0, 0, 0, 0, 0, 0, 0, 0, 0, 0, 0, 0, 0, 0, 0, 0, 0, 0, 0, 0, 0, 0, 0, 0, 0, 0, 0, 0, 0, 0, 32, 66, 0, 0, 32, 194, 0, 0, 32, 194, 0, 0, 32, 66, 0, 0, 0, 0, 0, 0, 0, 0, 0, 0, 0, 0, 0, 0, 0, 0, 0, 0, 16, 67, 0, 0, 16, 67, 0, 0, 192, 66, 0, 0, 192, 66, 0, 0, 0, 0, 0, 0, 0, 0, 0, 0, 0, 0, 0, 0, 0, 0, 0, 0, 0, 0, 0, 0, 0, 0, 0, 0, 0, 0, 0, 0, 0, 0, 0, 0, 0, 0, 0, 0, 0, 0, 0, 0, 0, 0, 0, 0, 0, 0, 0, 0, 144, 66, 0, 0, 144, 194, 0, 0, 192, 193, 0, 0, 192, 65, 0, 0, 0, 0, 0, 0, 0, 0, 0, 0, 0, 0, 0, 0, 0, 0, 0, 0, 0, 0, 0, 0, 0, 0, 0, 0, 0, 0, 0, 0, 0, 0, 0, 0, 0, 0, 0, 0, 0, 0, 0, 0, 0, 0, 0, 0, 0, 0, 0, 0, 0, 0, 0, 0, 0, 0, 0, 0, 0, 0, 0, 0, 0, 0, 0, 0, 0, 0, 0, 0, 0, 0, 0, 0, 0, 0, 0, 0, 0, 0, 0, 0, 192, 65, 0, 0, 192, 193, 0, 0, 128, 65, 0, 0, 128, 193, 0, 0, 0, 0, 0, 0, 0, 0, 0, 0, 0, 0, 0, 0, 0, 0, 0, 0, 0, 0, 0, 0, 0, 0, 0, 0, 0, 0, 0, 0, 0, 0, 0, 0, 0, 0, 0, 0, 0, 0, 0, 0, 0, 0, 0, 0, 0, 0, 0, 0, 16, 66, 0, 0, 16, 66, 0, 0, 64, 193, 0, 0, 64, 193, 0, 0, 0, 0, 0, 0, 0, 0, 0, 0, 0, 0, 0, 0, 0, 0, 0, 0, 0, 0, 0, 0, 0, 0, 0, 0, 0, 0, 0, 0, 0, 0, 0, 0, 0, 0, 0, 0, 0, 0, 0, 0, 0, 0, 0, 0, 0, 0, 0, 0, 0, 0, 0, 0, 0, 0, 0, 0, 0, 0, 0, 0, 0, 0, 0, 0, 0, 0, 0, 0, 0, 0, 0, 0, 0, 0, 0, 0, 0, 0, 0, 0, 0, 0, 0, 0, 0, 0, 0, 0, 0, 0, 0, 0, 0, 0, 0, 0, 0, 0, 0, 0, 0, 0, 0, 0, 0, 0, 0, 0, 0, 0, 0, 0, 0, 0, 0, 0, 0, 0, 0, 0, 0, 0, 0, 0, 0, 0, 0, 0, 0, 0, 0, 0, 0, 0, 0, 0, 0, 0, 0, 0, 0, 0, 0, 0, 192, 64, 0, 0, 192, 192, 0, 0, 0, 192, 0, 0, 0, 64, 0, 0, 0, 0, 0, 0, 0, 0, 0, 0, 0, 0, 0, 0, 0, 0, 0, 0, 0, 0, 0, 0, 0, 0, 0, 0, 0, 0, 0, 0, 0, 0, 0, 0, 0, 0, 0, 0, 0, 0, 0, 0, 0, 0, 0, 0, 0, 0, 0, 0, 0, 0, 0, 0, 0, 0, 0, 0, 0, 0, 0, 0, 0, 0, 0, 0, 0, 0, 0, 0, 0, 0, 0, 0, 0, 0, 0, 0, 0, 0, 0, 0, 0, 0, 0, 0, 0, 0, 0, 0, 0, 0, 0, 0, 0, 0, 0, 0, 0, 0, 0, 0, 0, 0, 0, 0, 0, 0, 0, 0, 0, 0, 0, 0, 0, 0, 0, 0, 0, 0, 0, 0, 0, 0, 0, 0, 0, 0, 0, 0, 0, 0, 0, 0, 0, 0, 0, 0, 0, 0, 0, 0, 0, 0, 0, 0, 0, 0, 0, 0, 0, 0, 0, 0, 0, 0, 0, 0, 0, 0, 0, 0, 0, 0, 0, 0, 0, 0, 0, 0, 0, 0, 0, 0, 0, 0, 0, 0, 0, 0, 0, 0, 0, 0, 0, 0, 0, 0, 0, 0, 0, 0, 0, 0, 0, 0, 0, 0, 0, 0, 0, 0, 0, 0, 0, 0, 0, 0, 0, 0, 0, 0, 0, 0, 0, 0, 0, 0, 0, 0, 0, 0, 0, 0, 0, 0, 0, 0, 0, 0, 0, 0, 0, 0, 0, 0, 0, 0, 0, 0, 0, 0, 0, 0, 0, 0, 0, 0, 0, 0, 0, 0, 0, 0, 0, 0, 0, 0, 0, 0, 0, 0, 0, 0, 0, 0, 0, 0, 0, 0, 0, 0, 0, 0, 0, 0, 0, 0, 0, 0, 0, 0, 0, 0, 0, 0, 0, 0, 0, 0, 0, 0, 0, 0, 0, 0, 0, 0, 0, 0, 0, 0, 0, 0, 0, 0, 240, 66, 0, 0, 0, 0, 0, 0, 240, 194, 0, 0, 0, 0, 0, 0, 0, 0, 0, 0, 0, 0, 0, 0, 0, 0, 0, 0, 0, 0, 0, 0, 0, 0, 0, 0, 0, 0, 0, 0, 0, 0, 0, 0, 0, 0, 0, 0, 0, 0, 0, 0, 0, 0, 0, 0, 0, 0, 0, 0, 0, 0, 0, 0, 128, 66, 0, 0, 0, 0, 0, 0, 96, 66, 0, 0, 0, 0, 0, 0, 0, 0, 0, 0, 0, 0, 0, 0, 0, 0, 0, 0, 0, 0, 0, 0, 0, 0, 0, 0, 0, 0, 0, 0, 0, 0, 0, 0, 0, 0, 0, 0, 0, 0, 0, 0, 0, 0, 0, 0, 0, 0, 0, 0, 0, 0, 0, 0, 0, 0, 0, 0, 0, 0, 0, 0, 0, 0, 0, 0, 0, 0, 0, 0, 0, 0, 0, 0, 0, 0, 0, 0, 0, 0, 0, 0, 0, 0, 0, 0, 0, 0, 0, 0, 0, 0, 0, 0, 0, 0, 0, 0, 0, 0, 0, 0, 0, 0, 0, 0, 0, 0, 0, 0, 0, 0, 0, 0, 0, 0, 0, 0, 0, 0, 0, 0, 0, 0, 0, 0, 0, 0, 0, 0, 0, 0, 0, 0, 0, 0, 0, 0, 0, 0, 0, 0, 0, 0, 0, 0, 0, 0, 0, 0, 64, 65, 0, 0, 0, 0, 0, 0, 0, 193, 0, 0, 0, 0, 0, 0, 0, 0, 0, 0, 0, 0, 0, 0, 0, 0, 0, 0, 0, 0, 0, 0, 0, 0, 0, 0, 0, 0, 0, 0, 0, 0, 0, 0, 0, 0, 0, 0, 0, 0, 0, 0, 0, 0, 0, 0, 0, 0, 0, 0, 0, 0, 0, 0, 0, 0, 0, 0, 0, 0, 0, 0, 0, 0, 0, 0, 0, 0, 0, 0, 0, 0, 0, 0, 0, 0, 0, 0, 0, 0, 0, 0, 0, 0, 0, 0, 0, 0, 0, 0, 0, 0, 0, 0, 0, 0, 0, 0, 0, 0, 0, 0, 0, 0, 0, 0, 0, 0, 0, 0, 0, 0, 0, 0, 0, 0, 0, 0, 0, 0, 0, 0, 0, 0, 0, 0, 0, 0, 0, 0, 0, 0, 0, 0, 0, 0, 0, 0, 0, 0, 0, 0, 0, 0, 0, 0, 0, 0, 0, 0, 0, 0, 0, 0, 0, 0, 0, 0, 0, 0, 0, 0, 0, 0, 0, 0, 0, 0, 0, 0, 0, 0, 0, 0, 0, 0, 0, 0, 0, 0, 0, 0, 0, 0, 0, 0, 0, 0, 0, 0, 0, 0, 0, 0, 0, 0, 0, 0, 0, 0, 0, 0, 0, 0, 0, 0, 0, 0, 0, 0, 0, 0, 0, 0, 0, 0, 0, 0, 0, 0, 0, 0, 0, 0, 0, 0, 0, 0, 0, 0, 0, 0, 0, 0, 0, 0, 0, 0, 0, 0, 0, 0, 0, 0, 0, 0, 0, 0, 0, 0, 0, 0, 0, 0, 0, 0, 0, 0, 0, 0, 0, 0, 0, 0, 0, 0, 0, 0, 0, 0, 0, 0, 0, 0, 0, 0, 0, 0, 0, 0, 0, 0, 0, 0, 0, 0, 0, 0, 0, 0, 0, 0, 0, 0, 0, 0, 0, 0, 0, 0, 0, 0, 0, 0, 0, 0, 0, 0, 0, 0, 0, 0, 0, 0, 0, 0, 0, 0, 0, 0, 0, 0, 0, 0, 0, 0, 0, 0, 0, 0, 0, 0, 0, 0, 0, 0, 0, 0, 0, 0, 0, 0, 0, 0, 0, 0, 0, 0, 0, 0, 0, 0, 0, 0, 0, 0, 0, 0, 0, 0, 0, 0, 0, 0, 0, 0, 0, 0, 0, 0, 0, 0, 0, 0, 0, 0, 0, 0, 0, 0, 0, 0, 0, 0, 0, 0, 0, 0, 0, 0, 0, 0, 0, 0, 0, 0, 0, 0, 0, 0, 0, 0, 0, 0, 0, 0, 0, 0, 0, 0, 0, 0, 0, 0, 0, 0, 0, 0, 0, 0, 0, 0, 0, 0, 0, 0, 0, 0, 0, 0, 0, 0, 0, 0, 0, 0, 0, 0, 0, 0, 0, 0, 0, 0, 0, 0, 0, 0, 0, 0, 0, 0, 0, 0, 0, 0, 0, 0, 0, 0, 0, 0, 0, 0, 0, 0, 0, 0, 0, 0, 0, 0, 0, 0, 0, 0, 0, 0, 0, 0, 0, 0, 0, 0, 0, 0, 0, 0, 0, 0, 0, 0, 0, 0, 0, 0, 0, 0, 0, 0, 0, 0, 0, 0, 0, 0, 0, 0, 0, 0, 0, 0, 0, 0, 0, 0, 0, 0, 0, 0, 0, 0, 0, 0, 0, 0, 0, 0, 0, 0, 0, 0, 0, 0, 0, 0, 0, 0, 0, 0, 0, 0, 0, 0, 0, 0, 0, 0, 0, 0, 0, 0, 0, 0, 0, 0, 0, 0, 0, 0, 0, 0, 0, 0, 0, 0, 0, 0, 0, 0, 0, 0, 0, 0, 0, 0, 0, 0, 0, 0, 0, 0, 0, 0, 0, 0, 0, 0, 0, 0, 0, 0, 0, 0, 0, 0, 0, 0, 0, 0, 0, 0, 0, 0, 0, 0, 0, 0, 0, 0, 0, 0, 0, 0, 0, 0, 0, 0, 0, 0, 0, 0, 0, 0, 0, 0, 0, 0, 0, 0, 0, 0, 0, 0, 0, 0, 0, 0, 0, 0, 0, 0, 0, 0, 0, 0, 0, 0, 0, 0, 0, 0, 0, 0, 0, 0, 0, 0, 0, 0, 0, 0, 240, 66, 0, 0, 0, 0, 0, 0, 240, 194, 0, 0, 0, 0, 0, 0, 0, 0, 0, 0, 0, 0, 0, 0, 0, 0, 0, 0, 0, 0, 0, 0, 0, 0, 0, 0, 0, 0, 0, 0, 0, 0, 0, 0, 0, 0, 0, 0, 0, 0, 0, 0, 0, 0, 0, 0, 0, 0, 0, 0, 0, 0, 0, 0, 0, 0, 0, 0, 0, 0, 0, 0, 0, 0, 0, 0, 0, 0, 0, 0, 0, 0, 0, 0, 0, 0, 0, 0, 0, 0, 0, 0, 0, 0, 0, 0, 0, 0, 0, 0, 0, 0, 0, 0, 0, 0, 0, 0, 0, 0, 0, 0, 0, 0, 0, 0, 0, 0, 0, 0, 0, 0, 0, 0, 0, 0, 0, 0, 128, 66, 0, 0, 0, 0, 0, 0, 96, 66, 0, 0, 0, 0, 0, 0, 0, 0, 0, 0, 0, 0, 0, 0, 0, 0, 0, 0, 0, 0, 0, 0, 0, 0, 0, 0, 0, 0, 0, 0, 0, 0, 0, 0, 0, 0, 0, 0, 0, 0, 0, 0, 0, 0, 0, 0, 0, 0, 0, 0, 0, 0, 0, 0, 0, 0, 0, 0, 0, 0, 0, 0, 0, 0, 0, 0, 0, 0, 0, 0, 0, 0, 0, 0, 0, 0, 0, 0, 0, 0, 0, 0, 0, 0, 0, 0, 0, 0, 0, 0, 0, 0, 0, 0, 0, 0, 0, 0, 0, 0, 0, 0, 0, 0, 0, 0, 0, 0, 0, 0, 0, 0, 0, 0, 0, 0, 0, 0, 0, 0, 0, 0, 0, 0, 0, 0, 0, 0, 0, 0, 0, 0, 0, 0, 0, 0, 0, 0, 0, 0, 0, 0, 0, 0, 0, 0, 0, 0, 0, 0, 0, 0, 0, 0, 0, 0, 0, 0, 0, 0, 0, 0, 0, 0, 0, 0, 0, 0, 0, 0, 0, 0, 0, 0, 0, 0, 0, 0, 0, 0, 0, 0, 0, 0, 0, 0, 0, 0, 0, 0, 0, 0, 0, 0, 0, 0, 0, 0, 0, 0, 0, 0, 0, 0, 0, 0, 0, 0, 0, 0, 0, 0, 0, 0, 64, 65, 0, 0, 0, 0, 0, 0, 0, 193, 0, 0, 0, 0, 0, 0, 0, 0, 0, 0, 0, 0, 0, 0, 0, 0, 0, 0, 0, 0, 0, 0, 0, 0, 0, 0, 0, 0, 0, 0, 0, 0, 0, 0, 0, 0, 0, 0, 0, 0, 0, 0, 0, 0, 0, 0, 0, 0, 0, 0, 0, 0, 0, 0, 0, 0, 0, 0, 0, 0, 0, 0, 0, 0, 0, 0, 0, 0, 0, 0, 0, 0, 0, 0, 0, 0, 0, 0, 0, 0, 0, 0, 0, 0, 0, 0, 0, 0, 0, 0, 0, 0, 0, 0, 0, 0, 0, 0, 0, 0, 0, 0, 0, 0, 0, 0, 0, 0, 0, 0, 0, 0, 0, 0, 0, 0, 0, 0, 0, 0, 0, 0, 0, 0, 0, 0, 0, 0, 0, 0, 0, 0, 0, 0, 0, 0, 0, 0, 0, 0, 0, 0, 0, 0, 0, 0, 0, 0, 0, 0, 0, 0, 0, 0, 0, 0, 0, 0, 0, 0, 0, 0, 0, 0, 0, 0, 0, 0, 0, 0, 0, 0, 0, 0, 0, 0, 0, 0, 0, 0, 0, 0, 0, 0, 0, 0, 0, 0, 0, 0, 0, 0, 0, 0, 0, 0, 0, 0, 0, 0, 0, 0, 0, 0, 0, 0, 0, 0, 0, 0, 0, 0, 0, 0, 0, 0, 0, 0, 0, 0, 0, 0, 0, 0, 0, 0, 0, 0, 0, 0, 0, 0, 0, 0, 0, 0, 0, 0, 0, 0, 0, 0, 0, 0, 0, 0, 0, 0, 0, 0, 0, 0, 0, 0, 0, 0, 0, 0, 0, 0, 0, 0, 0, 0, 0, 0, 0, 0, 0, 0, 0, 0, 0, 0, 0, 0, 0, 0, 0, 0, 0, 0, 0, 0, 0, 0, 0, 0, 0, 0, 0, 0, 0, 0, 0, 0, 0, 0, 0, 0, 0, 0, 0, 0, 0, 0, 0, 0, 0, 0, 0, 0, 0, 0, 0, 0, 0, 0, 0, 0, 0, 0, 0, 0, 0, 0, 0, 0, 0, 0, 0, 0, 0, 0, 0, 0, 0, 0, 0, 0, 0, 0, 0, 0, 0, 0, 0, 0, 0, 0, 0, 0, 0, 0, 0, 0, 0, 0, 0, 0, 0, 0, 0, 0, 0, 0, 0, 0, 0, 0, 0, 0, 0, 0, 0, 0, 0, 0, 0, 0, 0, 0, 0, 0, 0, 0, 0, 0, 0, 0, 0, 0, 0, 0, 0, 0, 0, 0, 0, 0, 0, 0, 0, 0, 0, 0, 0, 0, 0, 0, 0, 0, 0, 0, 0, 0, 0, 0, 0, 0, 0, 0, 0, 0, 0, 0, 0, 0, 0, 0, 0, 0, 0, 0, 0, 0, 0, 0, 0, 0, 0, 0, 0, 0, 0, 0, 0, 0, 0, 0, 0, 0, 0, 0, 0, 0, 0, 0, 0, 0, 0, 0, 0, 0, 0, 0, 0, 0, 0, 0, 0, 0, 0, 0, 0, 0, 0, 0, 0, 0, 0, 0, 0, 0, 0, 0, 0, 0, 0, 0, 0, 0, 0, 0, 0, 0, 0, 0, 0, 0, 0, 0, 0, 0, 0, 0, 0, 0, 0, 0, 0, 0, 0, 0, 0, 0, 0, 0, 0, 0, 0, 0, 0, 0, 0, 0, 0, 0, 0, 0, 0, 0, 0, 0, 0, 0, 0, 0, 0, 0, 0, 0, 0, 0, 0, 0, 0, 0, 0, 0, 0, 0, 0, 0, 0, 0, 0, 0, 0, 0, 0, 0, 0, 0, 0, 0, 0, 0, 0, 0, 0, 0, 0, 0, 0, 0, 0, 0, 0, 0, 0, 0, 0, 0, 0, 0, 0, 0, 0, 0, 0, 0, 0, 0, 0, 0, 0, 0, 112, 66, 0, 0, 0, 0, 0, 0, 112, 194, 0, 0, 0, 0, 0, 0, 0, 0, 0, 0, 0, 0, 0, 0, 0, 0, 0, 0, 0, 0, 0, 0, 0, 0, 0, 0, 0, 0, 0, 0, 0, 0, 0, 0, 0, 0, 0, 0, 0, 0, 0, 0, 0, 0, 0, 0, 0, 0, 0, 0, 0, 0, 0, 0, 0, 0, 0, 0, 0, 0, 0, 0, 0, 0, 0, 0, 0, 0, 0, 0, 0, 0, 0, 0, 0, 0, 0, 0, 0, 0, 0, 0, 0, 0, 0, 0, 0, 0, 0, 0, 0, 0, 0, 0, 0, 0, 0, 0, 0, 0, 0, 0, 0, 0, 0, 0, 0, 0, 0, 0, 0, 0, 0, 0, 0, 0, 0, 0, 0, 0, 0, 0, 0, 0, 0, 0, 0, 0, 0, 0, 0, 0, 0, 0, 0, 0, 0, 0, 0, 0, 0, 0, 0, 0, 0, 0, 0, 0, 0, 0, 0, 0, 0, 0, 0, 0, 0, 0, 0, 0, 0, 0, 0, 0, 0, 0, 0, 0, 0, 0, 0, 0, 0, 0, 0, 0, 0, 0, 0, 0, 0, 0, 0, 66, 0, 0, 0, 0, 0, 0, 224, 65, 0, 0, 0, 0, 0, 0, 0, 0, 0, 0, 0, 0, 0, 0, 0, 0, 0, 0, 0, 0, 0, 0, 0, 0, 0, 0, 0, 0, 0, 0, 0, 0, 0, 0, 0, 0, 0, 0, 0, 0, 0, 0, 0, 0, 0, 0, 0, 0, 0, 0, 0, 0, 0, 0, 0, 0, 0, 0, 0, 0, 0, 0, 0, 0, 0, 0, 0, 0, 0, 0, 0, 0, 0, 0, 0, 0, 0, 0, 0, 0, 0, 0, 0, 0, 0, 0, 0, 0, 0, 0, 0, 0, 0, 0, 0, 0, 0, 0, 0, 0, 0, 0, 0, 0, 0, 0, 0, 0, 0, 0, 0, 0, 0, 0, 0, 0, 0, 0, 0, 0, 0, 0, 0, 0, 0, 0, 0, 0, 0, 0, 0, 0, 0, 0, 0, 0, 0, 0, 0, 0, 0, 0, 0, 0, 0, 0, 0, 0, 0, 0, 0, 0, 0, 0, 0, 0, 0, 0, 0, 0, 0, 0, 0, 0, 0, 0, 0, 0, 0, 0, 0, 0, 0, 0, 0, 0, 0, 0, 0, 0, 0, 0, 0, 0, 0, 0, 0, 0, 0, 0, 0, 0, 0, 0, 0, 0, 0, 0, 0, 0, 0, 0, 0, 0, 0, 0, 0, 0, 0, 0, 0, 0, 0, 0, 192, 64, 0, 0, 0, 0, 0, 0, 128, 192, 0, 0, 0, 0, 0, 0, 0, 0, 0, 0, 0, 0, 0, 0, 0, 0, 0, 0, 0, 0, 0, 0, 0, 0, 0, 0, 0, 0, 0, 0, 0, 0, 0, 0, 0, 0, 0, 0, 0, 0, 0, 0, 0, 0, 0, 0, 0, 0, 0, 0, 0, 0, 0, 0, 0, 0, 0, 0, 0, 0, 0, 0, 0, 0, 0, 0, 0, 0, 0, 0, 0, 0, 0, 0, 0, 0, 0, 0, 0, 0, 0, 0, 0, 0, 0, 0, 0, 0, 0, 0, 0, 0, 0, 0, 0, 0, 0, 0, 0, 0, 0, 0, 0, 0, 0, 0, 0, 0, 0, 0, 0, 0, 0, 0, 0, 0, 0, 0, 0, 0, 0, 0, 0, 0, 0, 0, 0, 0, 0, 0, 0, 0, 0, 0, 0, 0, 0, 0, 0, 0, 0, 0, 0, 0, 0, 0, 0, 0, 0, 0, 0, 0, 0, 0, 0, 0, 0, 0, 0, 0, 0, 0, 0, 0, 0, 0, 0, 0, 0, 0, 0, 0, 0, 0, 0, 0, 0, 0, 0, 0, 0, 0, 0, 0, 0, 0, 0, 0, 0, 0, 0, 0, 0, 0, 0, 0, 0, 0, 0, 0, 0, 0, 0, 0, 0, 0, 0, 0, 0, 0, 0, 0, 0, 0, 0, 0, 0, 0, 0, 0, 0, 0, 0, 0, 0, 0, 0, 0, 0, 0, 0, 0, 0, 0, 0, 0, 0, 0, 0, 0, 0, 0, 0, 0, 0, 0, 0, 0, 0, 0, 0, 0, 0, 0, 0, 0, 0, 0, 0, 0, 0, 0, 0, 0, 0, 0, 0, 0, 0, 0, 0, 0, 0, 0, 0, 0, 0, 0, 0, 0, 0, 0, 0, 0, 0, 0, 0, 0, 0, 0, 0, 0, 0, 0, 0, 0, 0, 0, 0, 0, 0, 0, 0, 0, 0, 0, 0, 0, 0, 0, 150, 196, 0, 0, 150, 68, 0, 0, 150, 68, 0, 0, 150, 196, 0, 0, 0, 0, 0, 0, 0, 0, 0, 0, 0, 0, 0, 0, 0, 0, 0, 0, 52, 196, 0, 0, 240, 195, 0, 0, 52, 68, 0, 0, 240, 67, 0, 0, 0, 0, 0, 0, 0, 0, 0, 0, 0, 0, 0, 0, 0, 0, 0, 0, 32, 196, 0, 0, 32, 68, 0, 0, 12, 196, 0, 0, 12, 68, 0, 0, 0, 0, 0, 0, 0, 0, 0, 0, 0, 0, 0, 0, 0, 0, 0, 0, 0, 0, 0, 0, 0, 0, 0, 0, 0, 0, 0, 0, 0, 0, 0, 0, 0, 0, 0, 0, 0, 0, 0, 0, 0, 0, 0, 0, 0, 0, 0, 0, 52, 195, 0, 0, 112, 66, 0, 0, 52, 67, 0, 0, 112, 194, 0, 0, 0, 0, 0, 0, 0, 0, 0, 0, 0, 0, 0, 0, 0, 0, 0, 0, 192, 195, 0, 0, 128, 195, 0, 0, 168, 195, 0, 0, 96, 195, 0, 0, 0, 0, 0, 0, 0, 0, 0, 0, 0, 0, 0, 0, 0, 0, 0, 0, 0, 0, 0, 0, 0, 0, 0, 0, 0, 0, 0, 0, 0, 0, 0, 0, 0, 0, 0, 0, 0, 0, 0, 0, 0, 0, 0, 0, 0, 0, 0, 0, 240, 194, 0, 0, 240, 66, 0, 0, 160, 66, 0, 0, 160, 194, 0, 0, 0, 0, 0, 0, 0, 0, 0, 0, 0, 0, 0, 0, 0, 0, 0, 0, 0, 0, 0, 0, 0, 0, 0, 0, 0, 0, 0, 0, 0, 0, 0, 0, 0, 0, 0, 0, 0, 0, 0, 0, 0, 0, 0, 0, 0, 0, 0, 0, 0, 0, 0, 0, 0, 0, 0, 0, 0, 0, 0, 0, 0, 0, 0, 0, 0, 0, 0, 0, 0, 0, 0, 0, 0, 0, 0, 0, 0, 0, 0, 0, 192, 194, 0, 0, 0, 66, 0, 0, 168, 194, 0, 0, 224, 65, 0, 0, 0, 0, 0, 0, 0, 0, 0, 0, 0, 0, 0, 0, 0, 0, 0, 0, 0, 0, 0, 0, 0, 0, 0, 0, 0, 0, 0, 0, 0, 0, 0, 0, 0, 0, 0, 0, 0, 0, 0, 0, 0, 0, 0, 0, 0, 0, 0, 0, 144, 194, 0, 0, 64, 194, 0, 0, 64, 66, 0, 0, 0, 66, 0, 0, 0, 0, 0, 0, 0, 0, 0, 0, 0, 0, 0, 0, 0, 0, 0, 0, 0, 0, 0, 0, 0, 0, 0, 0, 0, 0, 0, 0, 0, 0, 0, 0, 0, 0, 0, 0, 0, 0, 0, 0, 0, 0, 0, 0, 0, 0, 0, 0, 0, 0, 0, 0, 0, 0, 0, 0, 0, 0, 0, 0, 0, 0, 0, 0, 0, 0, 0, 0, 0, 0, 0, 0, 0, 0, 0, 0, 0, 0, 0, 0, 0, 0, 0, 0, 0, 0, 0, 0, 0, 0, 0, 0, 0, 0, 0, 0, 0, 0, 0, 0, 0, 0, 0, 0, 0, 0, 0, 0, 0, 0, 0, 0, 0, 0, 0, 0, 0, 0, 0, 0, 0, 0, 0, 0, 0, 0, 0, 0, 0, 0, 0, 0, 0, 0, 0, 0, 0, 0, 0, 0, 0, 0, 0, 0, 144, 193, 0, 0, 192, 64, 0, 0, 64, 65, 0, 0, 128, 192, 0, 0, 0, 0, 0, 0, 0, 0, 0, 0, 0, 0, 0, 0, 0, 0, 0, 0, 0, 0, 0, 0, 0, 0, 0, 0, 0, 0, 0, 0, 0, 0, 0, 0, 0, 0, 0, 0, 0, 0, 0, 0, 0, 0, 0, 0, 0, 0, 0, 0, 0, 0, 0, 0, 0, 0, 0, 0, 0, 0, 0, 0, 0, 0, 0, 0, 0, 0, 0, 0, 0, 0, 0, 0, 0, 0, 0, 0, 0, 0, 0, 0, 0, 0, 0, 0, 0, 0, 0, 0, 0, 0, 0, 0, 0, 0, 0, 0, 0, 0, 0, 0, 0, 0, 0, 0, 0, 0, 0, 0, 0, 0, 0, 0, 0, 0, 0, 0, 0, 0, 0, 0, 0, 0, 0, 0, 0, 0, 0, 0, 0, 0, 0, 0, 0, 0, 0, 0, 0, 0, 0, 0, 0, 0, 0, 0, 0, 0, 0, 0, 0, 0, 0, 0, 0, 0, 0, 0, 0, 0, 0, 0, 0, 0, 0, 0, 0, 0, 0, 0, 0, 0, 0, 0, 0, 0, 0, 0, 0, 0, 0, 0, 0, 0, 0, 0, 0, 0, 0, 0, 0, 0, 0, 0, 0, 0, 0, 0, 0, 0, 0, 0, 0, 0, 0, 0, 0, 0, 0, 0, 0, 0, 0, 0, 0, 0, 0, 0, 0, 0, 0, 0, 0, 0, 0, 0, 0, 0, 0, 0, 0, 0, 0, 0, 0, 0, 0, 0, 0, 0, 0, 0, 0, 0, 0, 0, 0, 0, 0, 0, 0, 0, 0, 0, 0, 0, 0, 0, 0, 0, 0, 0, 0, 0, 0, 0, 0, 0, 0, 0, 0, 0, 0, 0, 0, 0, 0, 0, 0, 0, 0, 0, 0, 0, 0, 0, 0, 0, 0, 0, 0, 0, 0, 0, 0, 0, 0, 0, 0, 0, 0, 0, 0, 0, 0, 0, 225, 68, 0, 0, 225, 196, 0, 0, 225, 196, 0, 0, 225, 68, 0, 0, 0, 0, 0, 0, 0, 0, 0, 0, 0, 0, 0, 0, 0, 0, 0, 0, 112, 68, 0, 0, 82, 68, 0, 0, 112, 196, 0, 0, 82, 196, 0, 0, 0, 0, 0, 0, 0, 0, 0, 0, 0, 0, 0, 0, 0, 0, 0, 0, 112, 68, 0, 0, 112, 196, 0, 0, 82, 68, 0, 0, 82, 196, 0, 0, 0, 0, 0, 0, 0, 0, 0, 0, 0, 0, 0, 0, 0, 0, 0, 0, 0, 0, 0, 0, 0, 0, 0, 0, 0, 0, 0, 0, 0, 0, 0, 0, 0, 0, 0, 0, 0, 0, 0, 0, 0, 0, 0, 0, 0, 0, 0, 0, 52, 67, 0, 0, 240, 194, 0, 0, 52, 195, 0, 0, 240, 66, 0, 0, 0, 0, 0, 0, 0, 0, 0, 0, 0, 0, 0, 0, 0, 0, 0, 0, 0, 68, 0, 0, 224, 67, 0, 0, 224, 67, 0, 0, 196, 67, 0, 0, 0, 0, 0, 0, 0, 0, 0, 0, 0, 0, 0, 0, 0, 0, 0, 0, 0, 0, 0, 0, 0, 0, 0, 0, 0, 0, 0, 0, 0, 0, 0, 0, 0, 0, 0, 0, 0, 0, 0, 0, 0, 0, 0, 0, 0, 0, 0, 0, 52, 67, 0, 0, 52, 195, 0, 0, 240, 194, 0, 0, 240, 66, 0, 0, 0, 0, 0, 0, 0, 0, 0, 0, 0, 0, 0, 0, 0, 0, 0, 0, 0, 0, 0, 0, 0, 0, 0, 0, 0, 0, 0, 0, 0, 0, 0, 0, 0, 0, 0, 0, 0, 0, 0, 0, 0, 0, 0, 0, 0, 0, 0, 0, 0, 0, 0, 0, 0, 0, 0, 0, 0, 0, 0, 0, 0, 0, 0, 0, 0, 0, 0, 0, 0, 0, 0, 0, 0, 0, 0, 0, 0, 0, 0, 0, 192, 66, 0, 0, 128, 194, 0, 0, 168, 66, 0, 0, 96, 194, 0, 0, 0, 0, 0, 0, 0, 0, 0, 0, 0, 0, 0, 0, 0, 0, 0, 0, 0, 0, 0, 0, 0, 0, 0, 0, 0, 0, 0, 0, 0, 0, 0, 0, 0, 0, 0, 0, 0, 0, 0, 0, 0, 0, 0, 0, 0, 0, 0, 0, 192, 66, 0, 0, 168, 66, 0, 0, 128, 194, 0, 0, 96, 194, 0, 0, 0, 0, 0, 0, 0, 0, 0, 0, 0, 0, 0, 0, 0, 0, 0, 0, 0, 0, 0, 0, 0, 0, 0, 0, 0, 0, 0, 0, 0, 0, 0, 0, 0, 0, 0, 0, 0, 0, 0, 0, 0, 0, 0, 0, 0, 0, 0, 0, 0, 0, 0, 0, 0, 0, 0, 0, 0, 0, 0, 0, 0, 0, 0, 0, 0, 0, 0, 0, 0, 0, 0, 0, 0, 0, 0, 0, 0, 0, 0, 0, 0, 0, 0, 0, 0, 0, 0, 0, 0, 0, 0, 0, 0, 0, 0, 0, 0, 0, 0, 0, 0, 0, 0, 0, 0, 0, 0, 0, 0, 0, 0, 0, 0, 0, 0, 0, 0, 0, 0, 0, 0, 0, 0, 0, 0, 0, 0, 0, 0, 0, 0, 0, 0, 0, 0, 0, 0, 0, 0, 0, 0, 0, 0, 0, 144, 65, 0, 0, 64, 193, 0, 0, 64, 193, 0, 0, 0, 65, 0, 0, 0, 0, 0, 0, 0, 0, 0, 0, 0, 0, 0, 0, 0, 0, 0, 0, 0, 0, 0, 0, 0, 0, 0, 0, 0, 0, 0, 0, 0, 0, 0, 0, 0, 0, 0, 0, 0, 0, 0, 0, 0, 0, 0, 0, 0, 0, 0, 0, 0, 0, 0, 0, 0, 0, 0, 0, 0, 0, 0, 0, 0, 0, 0, 0, 0, 0, 0, 0, 0, 0, 0, 0, 0, 0, 0, 0, 0, 0, 0, 0, 0, 0, 0, 0, 0, 0, 0, 0, 0, 0, 0, 0, 0, 0, 0, 0, 0, 0, 0, 0, 0, 0, 0, 0, 0, 0, 0, 0, 0, 0, 0, 0, 0, 0, 0, 0, 0, 0, 0, 0, 0, 0, 0, 0, 0, 0, 0, 0, 0, 0, 0, 0, 0, 0, 0, 0, 0, 0, 0, 0, 0, 0, 0, 0, 0, 0, 0, 0, 0, 0, 0, 0, 0, 0, 0, 0, 0, 0, 0, 0, 0, 0, 0, 0, 0, 0, 0, 0, 0, 0, 0, 0, 0, 0, 0, 0, 0, 0, 0, 0, 0, 0, 0, 0, 0, 0, 0, 0, 0, 0, 0, 0, 0, 0, 0, 0, 0, 0, 0, 0, 0, 0, 0, 0, 0, 0, 0, 0, 0, 0, 0, 0, 0, 0, 0, 0, 0, 0, 0, 0, 0, 0, 0, 0, 0, 0, 0, 0, 0, 0, 0, 0, 0, 0, 0, 0, 0, 0, 0, 0, 0, 0, 0, 0, 0, 0, 0, 0, 0, 0, 0, 0, 0, 0, 0, 0, 0, 0, 0, 0, 0, 0, 0, 0, 0, 0, 0, 0, 0, 0, 0, 0, 0, 0, 0, 0, 0, 0, 0, 0, 0, 0, 0, 0, 0, 0, 0, 0, 0, 0, 0, 0, 0, 0, 0, 0, 0, 0, 0, 0, 0, 0, 0, 0, 52, 196, 0, 0, 52, 68, 0, 0, 52, 68, 0, 0, 52, 196, 0, 0, 0, 0, 0, 0, 0, 0, 0, 0, 0, 0, 0, 0, 0, 0, 0, 0, 180, 195, 0, 0, 180, 195, 0, 0, 180, 67, 0, 0, 180, 67, 0, 0, 0, 0, 0, 0, 0, 0, 0, 0, 0, 0, 0, 0, 0, 0, 0, 0, 192, 195, 0, 0, 192, 67, 0, 0, 168, 195, 0, 0, 168, 67, 0, 0, 0, 0, 0, 0, 0, 0, 0, 0, 0, 0, 0, 0, 0, 0, 0, 0, 0, 0, 0, 0, 0, 0, 0, 0, 0, 0, 0, 0, 0, 0, 0, 0, 0, 0, 0, 0, 0, 0, 0, 0, 0, 0, 0, 0, 0, 0, 0, 0, 112, 194, 0, 0, 112, 66, 0, 0, 112, 66, 0, 0, 112, 194, 0, 0, 0, 0, 0, 0, 0, 0, 0, 0, 0, 0, 0, 0, 0, 0, 0, 0, 64, 195, 0, 0, 64, 195, 0, 0, 40, 195, 0, 0, 40, 195, 0, 0, 0, 0, 0, 0, 0, 0, 0, 0, 0, 0, 0, 0, 0, 0, 0, 0, 0, 0, 0, 0, 0, 0, 0, 0, 0, 0, 0, 0, 0, 0, 0, 0, 0, 0, 0, 0, 0, 0, 0, 0, 0, 0, 0, 0, 0, 0, 0, 0, 144, 194, 0, 0, 144, 66, 0, 0, 64, 66, 0, 0, 64, 194, 0, 0, 0, 0, 0, 0, 0, 0, 0, 0, 0, 0, 0, 0, 0, 0, 0, 0, 0, 0, 0, 0, 0, 0, 0, 0, 0, 0, 0, 0, 0, 0, 0, 0, 0, 0, 0, 0, 0, 0, 0, 0, 0, 0, 0, 0, 0, 0, 0, 0, 0, 0, 0, 0, 0, 0, 0, 0, 0, 0, 0, 0, 0, 0, 0, 0, 0, 0, 0, 0, 0, 0, 0, 0, 0, 0, 0, 0, 0, 0, 0, 0, 0, 194, 0, 0, 0, 66, 0, 0, 224, 193, 0, 0, 224, 65, 0, 0, 0, 0, 0, 0, 0, 0, 0, 0, 0, 0, 0, 0, 0, 0, 0, 0, 0, 0, 0, 0, 0, 0, 0, 0, 0, 0, 0, 0, 0, 0, 0, 0, 0, 0, 0, 0, 0, 0, 0, 0, 0, 0, 0, 0, 0, 0, 0, 0, 16, 194, 0, 0, 16, 194, 0, 0, 192, 65, 0, 0, 192, 65, 0, 0, 0, 0, 0, 0, 0, 0, 0, 0, 0, 0, 0, 0, 0, 0, 0, 0, 0, 0, 0, 0, 0, 0, 0, 0, 0, 0, 0, 0, 0, 0, 0, 0, 0, 0, 0, 0, 0, 0, 0, 0, 0, 0, 0, 0, 0, 0, 0, 0, 0, 0, 0, 0, 0, 0, 0, 0, 0, 0, 0, 0, 0, 0, 0, 0, 0, 0, 0, 0, 0, 0, 0, 0, 0, 0, 0, 0, 0, 0, 0, 0, 0, 0, 0, 0, 0, 0, 0, 0, 0, 0, 0, 0, 0, 0, 0, 0, 0, 0, 0, 0, 0, 0, 0, 0, 0, 0, 0, 0, 0, 0, 0, 0, 0, 0, 0, 0, 0, 0, 0, 0, 0, 0, 0, 0, 0, 0, 0, 0, 0, 0, 0, 0, 0, 0, 0, 0, 0, 0, 0, 0, 0, 0, 0, 0, 192, 192, 0, 0, 192, 64, 0, 0, 128, 64, 0, 0, 128, 192, 0, 0, 0, 0, 0, 0, 0, 0, 0, 0, 0, 0, 0, 0, 0, 0, 0, 0, 0, 0, 0, 0, 0, 0, 0, 0, 0, 0, 0, 0, 0, 0, 0, 0, 0, 0, 0, 0, 0, 0, 0, 0, 0, 0, 0, 0, 0, 0, 0, 0, 0, 0, 0, 0, 0, 0, 0, 0, 0, 0, 0, 0, 0, 0, 0, 0, 0, 0, 0, 0, 0, 0, 0, 0, 0, 0, 0, 0, 0, 0, 0, 0, 0, 0, 0, 0, 0, 0, 0, 0, 0, 0, 0, 0, 0, 0, 0, 0, 0, 0, 0, 0, 0, 0, 0, 0, 0, 0, 0, 0, 0, 0, 0, 0, 0, 0, 0, 0, 0, 0, 0, 0, 0, 0, 0, 0, 0, 0, 0, 0, 0, 0, 0, 0, 0, 0, 0, 0, 0, 0, 0, 0, 0, 0, 0, 0, 0, 0, 0, 0, 0, 0, 0, 0, 0, 0, 0, 0, 0, 0, 0, 0, 0, 0, 0, 0, 0, 0, 0, 0, 0, 0, 0, 0, 0, 0, 0, 0, 0, 0, 0, 0, 0, 0, 0, 0, 0, 0, 0, 0, 0, 0, 0, 0, 0, 0, 0, 0, 0, 0, 0, 0, 0, 0, 0, 0, 0, 0, 0, 0, 0, 0, 0, 0, 0, 0, 0, 0, 0, 0, 0, 0, 0, 0, 0, 0, 0, 0, 0, 0, 0, 0, 0, 0, 0, 0, 0, 0, 0, 0, 0, 0, 0, 0, 0, 0, 0, 0, 0, 0, 0, 0, 0, 0, 0, 0, 0, 0, 0, 0, 0, 0, 0, 0, 0, 0, 0, 0, 0, 0, 0, 0, 0, 0, 0, 0, 0, 0, 0, 0, 0, 0, 0, 0, 0, 0, 0, 0, 0, 0, 0, 0, 0, 0, 0, 0, 0, 0, 0, 0, 0, 0, 0, 0, 0, 0, 64, 194, 0, 0, 0, 0, 0, 0, 64, 66, 0, 0, 0, 0, 0, 0, 0, 0, 0, 0, 0, 0, 0, 0, 0, 0, 0, 0, 0, 0, 0, 0, 0, 0, 0, 0, 0, 0, 0, 0, 0, 0, 0, 0, 0, 0, 0, 0, 0, 0, 0, 0, 0, 0, 0, 0, 0, 0, 0, 0, 0, 0, 0, 0, 192, 193, 0, 0, 0, 0, 0, 0, 192, 193, 0, 0, 0, 0, 0, 0, 0, 0, 0, 0, 0, 0, 0, 0, 0, 0, 0, 0, 0, 0, 0, 0, 0, 0, 0, 0, 0, 0, 0, 0, 0, 0, 0, 0, 0, 0, 0, 0, 0, 0, 0, 0, 0, 0, 0, 0, 0, 0, 0, 0, 0, 0, 0, 0, 0, 0, 0, 0, 0, 0, 0, 0, 0, 0, 0, 0, 0, 0, 0, 0, 0, 0, 0, 0, 0, 0, 0, 0, 0, 0, 0, 0, 0, 0, 0, 0, 0, 0, 0, 0, 0, 0, 0, 0, 0, 0, 0, 0, 0, 0, 0, 0, 0, 0, 0, 0, 0, 0, 0, 0, 0, 0, 0, 0, 0, 0, 0, 0, 0, 0, 0, 0, 0, 0, 0, 0, 0, 0, 0, 0, 0, 0, 0, 0, 0, 0, 0, 0, 0, 0, 0, 0, 0, 0, 0, 0, 0, 0, 0, 0, 128, 192, 0, 0, 0, 0, 0, 0, 128, 64};

.visible .entry computeDerivativesKernel(
	.param .u64 .ptr .align 1 computeDerivativesKernel_param_0,
	.param .u64 .ptr .align 1 computeDerivativesKernel_param_1,
	.param .u64 .ptr .align 1 computeDerivativesKernel_param_2,
	.param .u64 .ptr .align 1 computeDerivativesKernel_param_3,
	.param .u32 computeDerivativesKernel_param_4
)
{
	.reg .pred 	%p<23>;
	.reg .b32 	%r<223>;
	.reg .b32 	%f<121>;
	.reg .b64 	%rd<101>;

	ld.param.u64 	%rd5, [computeDerivativesKernel_param_1];
	ld.param.u64 	%rd3, [computeDerivativesKernel_param_2];
	ld.param.u64 	%rd4, [computeDerivativesKernel_param_3];
	ld.param.u32 	%r15, [computeDerivativesKernel_param_4];
	cvta.to.global.u64 	%rd1, %rd5;
	mov.u32 	%r16, %ctaid.x;
	mov.u32 	%r17, %ntid.x;
	mov.u32 	%r18, %tid.x;
	mad.lo.s32 	%r1, %r16, %r17, %r18;
	setp.ge.u32 	%p1, %r1, %r15;
	@%p1 bra 	$L__BB0_25;
	cvta.to.global.u64 	%rd6, %rd3;
	cvta.to.global.u64 	%rd7, %rd4;
	ld.global.nc.u32 	%r2, [%rd6+4];
	ld.global.nc.u32 	%r3, [%rd6+8];
	mul.lo.s32 	%r4, %r3, %r2;
	ld.global.nc.u32 	%r5, [%rd6];
	div.u32 	%r6, %r1, %r4;
	mul.lo.s32 	%r19, %r6, %r4;
	sub.s32 	%r20, %r1, %r19;
	div.s32 	%r7, %r20, %r3;
	mul.lo.s32 	%r21, %r7, %r3;
	sub.s32 	%r8, %r20, %r21;
	ld.global.nc.f32 	%f1, [%rd7];
	ld.global.nc.f32 	%f2, [%rd7+4];
	ld.global.nc.f32 	%f3, [%rd7+8];
	mul.wide.u32 	%rd8, %r1, 4;
	add.s64 	%rd9, %rd1, %rd8;
	ld.global.nc.f32 	%f4, [%rd9];
	setp.le.u32 	%p2, %r4, %r1;
	@%p2 bra 	$L__BB0_3;
	max.s32 	%r51, %r6, -1;
	add.s32 	%r52, %r51, 1;
	add.s32 	%r53, %r5, -1;
	min.s32 	%r54, %r52, %r53;
	mul.lo.s32 	%r55, %r54, %r4;
	max.s32 	%r56, %r7, 0;
	add.s32 	%r57, %r2, -1;
	min.s32 	%r58, %r56, %r57;
	mad.lo.s32 	%r59, %r58, %r3, %r55;
	max.s32 	%r60, %r8, 0;
	add.s32 	%r61, %r3, -1;
	min.s32 	%r62, %r60, %r61;
	add.s32 	%r63, %r59, %r62;
	mul.wide.s32 	%rd16, %r63, 4;
	add.s64 	%rd17, %rd1, %rd16;
	ld.global.nc.f32 	%f41, [%rd17];
	sub.f32 	%f42, %f41, %f4;
	div.rn.f32 	%f109, %f42, %f1;
	bra.uni 	$L__BB0_6;
$L__BB0_3:
	add.s32 	%r9, %r5, -1;
	setp.ne.s32 	%p3, %r6, %r9;
	@%p3 bra 	$L__BB0_5;
	max.s32 	%r39, %r6, 1;
	add.s32 	%r40, %r39, -1;
	min.s32 	%r41, %r40, %r6;
	mul.lo.s32 	%r42, %r41, %r4;
	max.s32 	%r43, %r7, 0;
	add.s32 	%r44, %r2, -1;
	min.s32 	%r45, %r43, %r44;
	mad.lo.s32 	%r46, %r45, %r3, %r42;
	max.s32 	%r47, %r8, 0;
	add.s32 	%r48, %r3, -1;
	min.s32 	%r49, %r47, %r48;
	add.s32 	%r50, %r46, %r49;
	mul.wide.s32 	%rd14, %r50, 4;
	add.s64 	%rd15, %rd1, %rd14;
	ld.global.nc.f32 	%f39, [%rd15];
	sub.f32 	%f40, %f4, %f39;
	div.rn.f32 	%f109, %f40, %f1;
	bra.uni 	$L__BB0_6;
$L__BB0_5:
	max.s32 	%r22, %r6, -1;
	add.s32 	%r23, %r22, 1;
	min.s32 	%r24, %r23, %r9;
	max.s32 	%r25, %r7, 0;
	add.s32 	%r26, %r2, -1;
	min.s32 	%r27, %r25, %r26;
	mul.lo.s32 	%r28, %r27, %r3;
	mad.lo.s32 	%r29, %r24, %r4, %r28;
	max.s32 	%r30, %r8, 0;
	add.s32 	%r31, %r3, -1;
	min.s32 	%r32, %r30, %r31;
	add.s32 	%r33, %r29, %r32;
	mul.wide.s32 	%rd10, %r33, 4;
	add.s64 	%rd11, %rd1, %rd10;
	ld.global.nc.f32 	%f35, [%rd11];
	max.s32 	%r34, %r6, 1;
	add.s32 	%r35, %r34, -1;
	min.s32 	%r36, %r35, %r9;
	mad.lo.s32 	%r37, %r36, %r4, %r28;
	add.s32 	%r38, %r37, %r32;
	mul.wide.s32 	%rd12, %r38, 4;
	add.s64 	%rd13, %rd1, %rd12;
	ld.global.nc.f32 	%f36, [%rd13];
	add.f32 	%f37, %f1, %f1;
	sub.f32 	%f38, %f35, %f36;
	div.rn.f32 	%f109, %f38, %f37;
$L__BB0_6:
	setp.ne.s32 	%p4, %r7, 0;
	@%p4 bra 	$L__BB0_8;
	max.s32 	%r90, %r6, 0;
	add.s32 	%r91, %r5, -1;
	min.s32 	%r92, %r90, %r91;
	min.s32 	%r93, %r2, 2;
	add.s32 	%r94, %r93, -1;
	mul.lo.s32 	%r95, %r94, %r3;
	mad.lo.s32 	%r96, %r92, %r4, %r95;
	max.s32 	%r97, %r8, 0;
	add.s32 	%r98, %r3, -1;
	min.s32 	%r99, %r97, %r98;
	add.s32 	%r100, %r96, %r99;
	mul.wide.s32 	%rd24, %r100, 4;
	add.s64 	%rd25, %rd1, %rd24;
	ld.global.nc.f32 	%f49, [%rd25];
	sub.f32 	%f50, %f49, %f4;
	div.rn.f32 	%f110, %f50, %f2;
	bra.uni 	$L__BB0_11;
$L__BB0_8:
	add.s32 	%r10, %r2, -1;
	setp.ne.s32 	%p5, %r7, %r10;
	@%p5 bra 	$L__BB0_10;
	max.s32 	%r79, %r6, 0;
	add.s32 	%r80, %r5, -1;
	min.s32 	%r81, %r79, %r80;
	max.s32 	%r82, %r7, 1;
	add.s32 	%r83, %r82, -1;
	min.s32 	%r84, %r83, %r7;
	max.s32 	%r85, %r8, 0;
	add.s32 	%r86, %r3, -1;
	min.s32 	%r87, %r85, %r86;
	mad.lo.s32 	%r88, %r81, %r4, %r87;
	mad.lo.s32 	%r89, %r84, %r3, %r88;
	mul.wide.s32 	%rd22, %r89, 4;
	add.s64 	%rd23, %rd1, %rd22;
	ld.global.nc.f32 	%f47, [%rd23];
	sub.f32 	%f48, %f4, %f47;
	div.rn.f32 	%f110, %f48, %f2;
	bra.uni 	$L__BB0_11;
$L__BB0_10:
	max.s32 	%r64, %r6, 0;
	add.s32 	%r65, %r5, -1;
	min.s32 	%r66, %r64, %r65;
	max.s32 	%r67, %r7, -1;
	add.s32 	%r68, %r67, 1;
	min.s32 	%r69, %r68, %r10;
	max.s32 	%r70, %r8, 0;
	add.s32 	%r71, %r3, -1;
	min.s32 	%r72, %r70, %r71;
	mad.lo.s32 	%r73, %r66, %r4, %r72;
	mad.lo.s32 	%r74, %r69, %r3, %r73;
	mul.wide.s32 	%rd18, %r74, 4;
	add.s64 	%rd19, %rd1, %rd18;
	ld.global.nc.f32 	%f43, [%rd19];
	max.s32 	%r75, %r7, 1;
	add.s32 	%r76, %r75, -1;
	min.s32 	%r77, %r76, %r10;
	mad.lo.s32 	%r78, %r77, %r3, %r73;
	mul.wide.s32 	%rd20, %r78, 4;
	add.s64 	%rd21, %rd1, %rd20;
	ld.global.nc.f32 	%f44, [%rd21];
	add.f32 	%f45, %f2, %f2;
	sub.f32 	%f46, %f43, %f44;
	div.rn.f32 	%f110, %f46, %f45;
$L__BB0_11:
	setp.ne.s32 	%p6, %r8, 0;
	@%p6 bra 	$L__BB0_13;
	max.s32 	%r129, %r6, 0;
	add.s32 	%r130, %r5, -1;
	min.s32 	%r131, %r129, %r130;
	max.s32 	%r132, %r7, 0;
	add.s32 	%r133, %r2, -1;
	min.s32 	%r134, %r132, %r133;
	min.s32 	%r135, %r3, 2;
	mad.lo.s32 	%r136, %r131, %r4, %r135;
	mad.lo.s32 	%r137, %r134, %r3, %r136;
	add.s32 	%r138, %r137, -1;
	mul.wide.s32 	%rd32, %r138, 4;
	add.s64 	%rd33, %rd1, %rd32;
	ld.global.nc.f32 	%f57, [%rd33];
	sub.f32 	%f58, %f57, %f4;
	div.rn.f32 	%f111, %f58, %f3;
	bra.uni 	$L__BB0_16;
$L__BB0_13:
	add.s32 	%r11, %r3, -1;
	setp.ne.s32 	%p7, %r8, %r11;
	@%p7 bra 	$L__BB0_15;
	max.s32 	%r117, %r6, 0;
	add.s32 	%r118, %r5, -1;
	min.s32 	%r119, %r117, %r118;
	mul.lo.s32 	%r120, %r119, %r4;
	max.s32 	%r121, %r7, 0;
	add.s32 	%r122, %r2, -1;
	min.s32 	%r123, %r121, %r122;
	mad.lo.s32 	%r124, %r123, %r3, %r120;
	max.s32 	%r125, %r8, 1;
	add.s32 	%r126, %r125, -1;
	min.s32 	%r127, %r126, %r8;
	add.s32 	%r128, %r124, %r127;
	mul.wide.s32 	%rd30, %r128, 4;
	add.s64 	%rd31, %rd1, %rd30;
	ld.global.nc.f32 	%f55, [%rd31];
	sub.f32 	%f56, %f4, %f55;
	div.rn.f32 	%f111, %f56, %f3;
	bra.uni 	$L__BB0_16;
$L__BB0_15:
	max.s32 	%r101, %r6, 0;
	add.s32 	%r102, %r5, -1;
	min.s32 	%r103, %r101, %r102;
	mul.lo.s32 	%r104, %r103, %r4;
	max.s32 	%r105, %r7, 0;
	add.s32 	%r106, %r2, -1;
	min.s32 	%r107, %r105, %r106;
	mad.lo.s32 	%r108, %r107, %r3, %r104;
	max.s32 	%r109, %r8, -1;
	add.s32 	%r110, %r109, 1;
	min.s32 	%r111, %r110, %r11;
	add.s32 	%r112, %r108, %r111;
	mul.wide.s32 	%rd26, %r112, 4;
	add.s64 	%rd27, %rd1, %rd26;
	ld.global.nc.f32 	%f51, [%rd27];
	max.s32 	%r113, %r8, 1;
	add.s32 	%r114, %r113, -1;
	min.s32 	%r115, %r114, %r11;
	add.s32 	%r116, %r108, %r115;
	mul.wide.s32 	%rd28, %r116, 4;
	add.s64 	%rd29, %rd1, %rd28;
	ld.global.nc.f32 	%f52, [%rd29];
	add.f32 	%f53, %f3, %f3;
	sub.f32 	%f54, %f51, %f52;
	div.rn.f32 	%f111, %f54, %f53;
$L__BB0_16:
	setp.gt.u32 	%p8, %r4, %r1;
	add.s32 	%r12, %r5, -1;
	setp.eq.s32 	%p9, %r6, %r12;
	or.pred  	%p10, %p8, %p9;
	mov.f32 	%f112, 0f00000000;
	mov.f32 	%f113, %f112;
	mov.f32 	%f114, %f112;
	@%p10 bra 	$L__BB0_18;
	max.s32 	%r139, %r6, -1;
	add.s32 	%r140, %r139, 1;
	min.s32 	%r141, %r140, %r12;
	mul.lo.s32 	%r142, %r141, %r4;
	max.s32 	%r143, %r7, 0;
	add.s32 	%r144, %r2, -1;
	min.s32 	%r145, %r143, %r144;
	mul.lo.s32 	%r146, %r145, %r3;
	add.s32 	%r147, %r146, %r142;
	max.s32 	%r148, %r8, 0;
	add.s32 	%r149, %r3, -1;
	min.s32 	%r150, %r148, %r149;
	add.s32 	%r151, %r147, %r150;
	mul.wide.s32 	%rd34, %r151, 4;
	add.s64 	%rd35, %rd1, %rd34;
	ld.global.nc.f32 	%f60, [%rd35];
	add.f32 	%f61, %f4, %f4;
	sub.f32 	%f62, %f60, %f61;
	max.s32 	%r152, %r6, 1;
	add.s32 	%r153, %r152, -1;
	min.s32 	%r154, %r153, %r12;
	mul.lo.s32 	%r155, %r154, %r4;
	add.s32 	%r156, %r146, %r155;
	add.s32 	%r157, %r156, %r150;
	mul.wide.s32 	%rd36, %r157, 4;
	add.s64 	%rd37, %rd1, %rd36;
	ld.global.nc.f32 	%f63, [%rd37];
	add.f32 	%f64, %f62, %f63;
	mul.f32 	%f65, %f1, %f1;
	div.rn.f32 	%f112, %f64, %f65;
	max.s32 	%r158, %r7, -1;
	add.s32 	%r159, %r158, 1;
	min.s32 	%r160, %r159, %r144;
	mul.lo.s32 	%r161, %r160, %r3;
	add.s32 	%r162, %r150, %r142;
	add.s32 	%r163, %r162, %r161;
	mul.wide.s32 	%rd38, %r163, 4;
	add.s64 	%rd39, %rd1, %rd38;
	ld.global.nc.f32 	%f66, [%rd39];
	max.s32 	%r164, %r7, 1;
	add.s32 	%r165, %r164, -1;
	min.s32 	%r166, %r165, %r144;
	mul.lo.s32 	%r167, %r166, %r3;
	add.s32 	%r168, %r162, %r167;
	mul.wide.s32 	%rd40, %r168, 4;
	add.s64 	%rd41, %rd1, %rd40;
	ld.global.nc.f32 	%f67, [%rd41];
	sub.f32 	%f68, %f66, %f67;
	add.s32 	%r169, %r150, %r155;
	add.s32 	%r170, %r169, %r161;
	mul.wide.s32 	%rd42, %r170, 4;
	add.s64 	%rd43, %rd1, %rd42;
	ld.global.nc.f32 	%f69, [%rd43];
	sub.f32 	%f70, %f68, %f69;
	add.s32 	%r171, %r169, %r167;
	mul.wide.s32 	%rd44, %r171, 4;
	add.s64 	%rd45, %rd1, %rd44;
	ld.global.nc.f32 	%f71, [%rd45];
	add.f32 	%f72, %f70, %f71;
	mul.f32 	%f73, %f1, 0f40800000;
	mul.f32 	%f74, %f73, %f2;
	div.rn.f32 	%f113, %f72, %f74;
	max.s32 	%r172, %r8, -1;
	add.s32 	%r173, %r172, 1;
	min.s32 	%r174, %r173, %r149;
	add.s32 	%r175, %r147, %r174;
	mul.wide.s32 	%rd46, %r175, 4;
	add.s64 	%rd47, %rd1, %rd46;
	ld.global.nc.f32 	%f75, [%rd47];
	max.s32 	%r176, %r8, 1;
	add.s32 	%r177, %r176, -1;
	min.s32 	%r178, %r177, %r149;
	add.s32 	%r179, %r147, %r178;
	mul.wide.s32 	%rd48, %r179, 4;
	add.s64 	%rd49, %rd1, %rd48;
	ld.global.nc.f32 	%f76, [%rd49];
	sub.f32 	%f77, %f75, %f76;
	add.s32 	%r180, %r156, %r174;
	mul.wide.s32 	%rd50, %r180, 4;
	add.s64 	%rd51, %rd1, %rd50;
	ld.global.nc.f32 	%f78, [%rd51];
	sub.f32 	%f79, %f77, %f78;
	add.s32 	%r181, %r156, %r178;
	mul.wide.s32 	%rd52, %r181, 4;
	add.s64 	%rd53, %rd1, %rd52;
	ld.global.nc.f32 	%f80, [%rd53];
	add.f32 	%f81, %f79, %f80;
	mul.f32 	%f82, %f73, %f3;
	div.rn.f32 	%f114, %f81, %f82;
$L__BB0_18:
	setp.ne.s32 	%p11, %r7, 0;
	add.s32 	%r13, %r2, -1;
	setp.ne.s32 	%p12, %r7, %r13;
	and.pred  	%p13, %p11, %p12;
	@%p13 bra 	$L__BB0_20;
	setp.le.u32 	%p14, %r4, %r1;
	setp.ne.s32 	%p15, %r6, %r12;
	selp.f32 	%f99, 0f00000000, %f113, %p15;
	selp.f32 	%f113, %f99, %f113, %p14;
	mov.f32 	%f115, 0f00000000;
	mov.f32 	%f117, %f115;
	bra.uni 	$L__BB0_21;
$L__BB0_20:
	max.s32 	%r182, %r6, 0;
	min.s32 	%r183, %r182, %r12;
	mul.lo.s32 	%r184, %r183, %r4;
	max.s32 	%r185, %r7, -1;
	add.s32 	%r186, %r185, 1;
	min.s32 	%r187, %r186, %r13;
	mad.lo.s32 	%r188, %r187, %r3, %r184;
	max.s32 	%r189, %r8, 0;
	add.s32 	%r190, %r3, -1;
	min.s32 	%r191, %r189, %r190;
	add.s32 	%r192, %r188, %r191;
	mul.wide.s32 	%rd54, %r192, 4;
	add.s64 	%rd55, %rd1, %rd54;
	ld.global.nc.f32 	%f83, [%rd55];
	add.f32 	%f84, %f4, %f4;
	sub.f32 	%f85, %f83, %f84;
	max.s32 	%r193, %r7, 1;
	add.s32 	%r194, %r193, -1;
	min.s32 	%r195, %r194, %r13;
	mad.lo.s32 	%r196, %r195, %r3, %r184;
	add.s32 	%r197, %r196, %r191;
	mul.wide.s32 	%rd56, %r197, 4;
	add.s64 	%rd57, %rd1, %rd56;
	ld.global.nc.f32 	%f86, [%rd57];
	add.f32 	%f87, %f85, %f86;
	mul.f32 	%f88, %f2, %f2;
	div.rn.f32 	%f115, %f87, %f88;
	max.s32 	%r198, %r8, -1;
	add.s32 	%r199, %r198, 1;
	min.s32 	%r200, %r199, %r190;
	add.s32 	%r201, %r188, %r200;
	mul.wide.s32 	%rd58, %r201, 4;
	add.s64 	%rd59, %rd1, %rd58;
	ld.global.nc.f32 	%f89, [%rd59];
	max.s32 	%r202, %r8, 1;
	add.s32 	%r203, %r202, -1;
	min.s32 	%r204, %r203, %r190;
	add.s32 	%r205, %r188, %r204;
	mul.wide.s32 	%rd60, %r205, 4;
	add.s64 	%rd61, %rd1, %rd60;
	ld.global.nc.f32 	%f90, [%rd61];
	sub.f32 	%f91, %f89, %f90;
	add.s32 	%r206, %r196, %r200;
	mul.wide.s32 	%rd62, %r206, 4;
	add.s64 	%rd63, %rd1, %rd62;
	ld.global.nc.f32 	%f92, [%rd63];
	sub.f32 	%f93, %f91, %f92;
	add.s32 	%r207, %r196, %r204;
	mul.wide.s32 	%rd64, %r207, 4;
	add.s64 	%rd65, %rd1, %rd64;
	ld.global.nc.f32 	%f94, [%rd65];
	add.f32 	%f95, %f93, %f94;
	mul.f32 	%f96, %f2, 0f40800000;
	mul.f32 	%f97, %f96, %f3;
	div.rn.f32 	%f117, %f95, %f97;
$L__BB0_21:
	setp.ne.s32 	%p16, %r8, 0;
	add.s32 	%r14, %r3, -1;
	setp.ne.s32 	%p17, %r8, %r14;
	and.pred  	%p18, %p16, %p17;
	@%p18 bra 	$L__BB0_23;
	setp.le.u32 	%p19, %r4, %r1;
	setp.ne.s32 	%p20, %r6, %r12;
	selp.f32 	%f107, 0f00000000, %f114, %p20;
	selp.f32 	%f114, %f107, %f114, %p19;
	setp.ne.s32 	%p21, %r7, 0;
	setp.ne.s32 	%p22, %r7, %r13;
	selp.f32 	%f108, 0f00000000, %f117, %p22;
	selp.f32 	%f117, %f108, %f117, %p21;
	mov.f32 	%f118, 0f00000000;
	bra.uni 	$L__BB0_24;
$L__BB0_23:
	max.s32 	%r208, %r6, 0;
	min.s32 	%r209, %r208, %r12;
	mul.lo.s32 	%r210, %r209, %r4;
	max.s32 	%r211, %r7, 0;
	min.s32 	%r212, %r211, %r13;
	mad.lo.s32 	%r213, %r212, %r3, %r210;
	max.s32 	%r214, %r8, -1;
	add.s32 	%r215, %r214, 1;
	min.s32 	%r216, %r215, %r14;
	add.s32 	%r217, %r213, %r216;
	mul.wide.s32 	%rd66, %r217, 4;
	add.s64 	%rd67, %rd1, %rd66;
	ld.global.nc.f32 	%f100, [%rd67];
	add.f32 	%f101, %f4, %f4;
	sub.f32 	%f102, %f100, %f101;
	max.s32 	%r218, %r8, 1;
	add.s32 	%r219, %r218, -1;
	min.s32 	%r220, %r219, %r14;
	add.s32 	%r221, %r213, %r220;
	mul.wide.s32 	%rd68, %r221, 4;
	add.s64 	%rd69, %rd1, %rd68;
	ld.global.nc.f32 	%f103, [%rd69];
	add.f32 	%f104, %f102, %f103;
	mul.f32 	%f105, %f3, %f3;
	div.rn.f32 	%f118, %f104, %f105;
$L__BB0_24:
	ld.param.u64 	%rd100, [computeDerivativesKernel_param_0];
	cvta.to.global.u64 	%rd70, %rd100;
	mul.wide.s32 	%rd71, %r1, 4;
	add.s64 	%rd72, %rd70, %rd71;
	st.global.f32 	[%rd72], %f4;
	mul.wide.s32 	%rd73, %r15, 4;
	add.s64 	%rd74, %rd72, %rd73;
	st.global.f32 	[%rd74], %f109;
	add.s64 	%rd75, %rd74, %rd73;
	st.global.f32 	[%rd75], %f110;
	add.s64 	%rd76, %rd75, %rd73;
	st.global.f32 	[%rd76], %f111;
	add.s64 	%rd77, %rd76, %rd73;
	st.global.f32 	[%rd77], %f112;
	add.s64 	%rd78, %rd77, %rd73;
	st.global.f32 	[%rd78], %f113;
	add.s64 	%rd79, %rd78, %rd73;
	st.global.f32 	[%rd79], %f114;
	add.s64 	%rd80, %rd79, %rd73;
	st.global.f32 	[%rd80], %f115;
	add.s64 	%rd81, %rd80, %rd73;
	st.global.f32 	[%rd81], %f117;
	add.s64 	%rd82, %rd81, %rd73;
	st.global.f32 	[%rd82], %f118;
	add.s64 	%rd83, %rd82, %rd73;
	mov.b32 	%r222, 0;
	st.global.u32 	[%rd83], %r222;
	add.s64 	%rd84, %rd83, %rd73;
	st.global.u32 	[%rd84], %r222;
	add.s64 	%rd85, %rd84, %rd73;
	st.global.u32 	[%rd85], %r222;
	add.s64 	%rd86, %rd85, %rd73;
	st.global.u32 	[%rd86], %r222;
	add.s64 	%rd87, %rd86, %rd73;
	st.global.u32 	[%rd87], %r222;
	add.s64 	%rd88, %rd87, %rd73;
	st.global.u32 	[%rd88], %r222;
	add.s64 	%rd89, %rd88, %rd73;
	st.global.u32 	[%rd89], %r222;
	add.s64 	%rd90, %rd89, %rd73;
	st.global.u32 	[%rd90], %r222;
	add.s64 	%rd91, %rd90, %rd73;
	st.global.u32 	[%rd91], %r222;
	add.s64 	%rd92, %rd91, %rd73;
	st.global.u32 	[%rd92], %r222;
	add.s64 	%rd93, %rd92, %rd73;
	st.global.u32 	[%rd93], %r222;
	add.s64 	%rd94, %rd93, %rd73;
	st.global.u32 	[%rd94], %r222;
	add.s64 	%rd95, %rd94, %rd73;
	st.global.u32 	[%rd95], %r222;
	add.s64 	%rd96, %rd95, %rd73;
	st.global.u32 	[%rd96], %r222;
	add.s64 	%rd97, %rd96, %rd73;
	st.global.u32 	[%rd97], %r222;
	add.s64 	%rd98, %rd97, %rd73;
	st.global.u32 	[%rd98], %r222;
	add.s64 	%rd99, %rd98, %rd73;
	st.global.u32 	[%rd99], %r222;
$L__BB0_25:
	ret;

}
	// .globl	generateGridKernel
.visible .entry generateGridKernel(
	.param .u64 .ptr .align 1 generateGridKernel_param_0,
	.param .u64 .ptr .align 1 generateGridKernel_param_1,
	.param .u64 .ptr .align 1 generateGridKernel_param_2,
	.param .u64 .ptr .align 1 generateGridKernel_param_3,
	.param .u64 .ptr .align 1 generateGridKernel_param_4,
	.param .u32 generateGridKernel_param_5,
	.param .u32 generateGridKernel_param_6,
	.param .f32 generateGridKernel_param_7,
	.param .f32 generateGridKernel_param_8,
	.param .f32 generateGridKernel_param_9,
	.param .f32 generateGridKernel_param_10,
	.param .f32 generateGridKernel_param_11,
	.param .u64 .ptr .align 1 generateGridKernel_param_12,
	.param .u64 .ptr .align 1 generateGridKernel_param_13,
	.param .u32 generateGridKernel_param_14
)
{
	.reg .pred 	%p<57>;
	.reg .b32 	%r<72>;
	.reg .b32 	%f<625>;
	.reg .b64 	%rd<78>;

	ld.param.u64 	%rd32, [generateGridKernel_param_1];
	ld.param.u64 	%rd33, [generateGridKernel_param_2];
	ld.param.u64 	%rd34, [generateGridKernel_param_3];
	ld.param.u64 	%rd35, [generateGridKernel_param_4];
	ld.param.u32 	%r26, [generateGridKernel_param_5];
	ld.param.u32 	%r27, [generateGridKernel_param_6];
	ld.param.f32 	%f40, [generateGridKernel_param_7];
	ld.param.f32 	%f41, [generateGridKernel_param_8];
	ld.param.f32 	%f42, [generateGridKernel_param_9];
	ld.param.f32 	%f43, [generateGridKernel_param_10];
	ld.param.f32 	%f44, [generateGridKernel_param_11];
	ld.param.u64 	%rd30, [generateGridKernel_param_12];
	ld.param.u64 	%rd31, [generateGridKernel_param_13];
	ld.param.u32 	%r28, [generateGridKernel_param_14];
	cvta.to.global.u64 	%rd1, %rd33;
	cvta.to.global.u64 	%rd2, %rd35;
	cvta.to.global.u64 	%rd3, %rd34;
	cvta.to.global.u64 	%rd4, %rd32;
	mov.u32 	%r29, %ctaid.x;
	mov.u32 	%r30, %ntid.x;
	mov.u32 	%r31, %tid.x;
	mad.lo.s32 	%r1, %r29, %r30, %r31;
	setp.ge.u32 	%p1, %r1, %r28;
	mov.f32 	%f623, 0f00000000;
	@%p1 bra 	$L__BB1_39;
	cvta.to.global.u64 	%rd36, %rd30;
	cvta.to.global.u64 	%rd37, %rd31;
	ld.global.nc.u32 	%r32, [%rd36+4];
	ld.global.nc.u32 	%r33, [%rd36+8];
	mul.lo.s32 	%r34, %r33, %r32;
	div.u32 	%r35, %r1, %r34;
	mul.lo.s32 	%r36, %r35, %r34;
	sub.s32 	%r37, %r1, %r36;
	div.s32 	%r38, %r37, %r33;
	mul.lo.s32 	%r39, %r38, %r33;
	sub.s32 	%r40, %r37, %r39;
	cvt.rn.f32.s32 	%f46, %r35;
	ld.global.nc.f32 	%f47, [%rd37];
	fma.rn.f32 	%f1, %f47, %f46, %f42;
	cvt.rn.f32.s32 	%f48, %r38;
	ld.global.nc.f32 	%f49, [%rd37+4];
	fma.rn.f32 	%f2, %f49, %f48, %f43;
	cvt.rn.f32.s32 	%f50, %r40;
	ld.global.nc.f32 	%f51, [%rd37+8];
	fma.rn.f32 	%f3, %f51, %f50, %f44;
	setp.lt.s32 	%p2, %r26, 1;
	@%p2 bra 	$L__BB1_29;
	mov.f32 	%f52, 0f00000000;
	mov.f32 	%f53, 0f3F000000;
	mul.rn.f32 	%f54, %f53, %f52;
	mov.f32 	%f55, 0f3DF6384F;
	mul.rn.f32 	%f56, %f55, %f52;
	fma.rn.f32 	%f57, %f54, 0f3FB8AA3B, 0f00000000;
	add.f32 	%f58, %f57, 0f00000000;
	mul.f32 	%f59, %f56, 0f40400000;
	fma.rn.f32 	%f60, %f59, %f54, %f58;
	fma.rn.f32 	%f61, %f56, 0f00000000, %f60;
	mov.f32 	%f62, 0f3F800000;
	add.rn.f32 	%f63, %f62, %f61;
	mov.f32 	%f64, 0fBF800000;
	add.rn.f32 	%f65, %f63, %f64;
	neg.f32 	%f66, %f65;
	add.rn.f32 	%f67, %f61, %f66;
	mov.f32 	%f68, 0f3E2AAAAB;
	mul.rn.f32 	%f69, %f63, %f68;
	neg.f32 	%f70, %f69;
	fma.rn.f32 	%f71, %f63, 0f3E2AAAAB, %f70;
	fma.rn.f32 	%f72, %f67, 0f3E2AAAAB, %f71;
	cvt.rni.f32.f32 	%f73, %f69;
	sub.f32 	%f74, %f69, %f73;
	add.f32 	%f75, %f74, %f72;
	fma.rn.f32 	%f76, %f75, 0f391FCB8E, 0f3AAF85ED;
	fma.rn.f32 	%f77, %f76, %f75, 0f3C1D9856;
	fma.rn.f32 	%f78, %f77, %f75, 0f3D6357BB;
	fma.rn.f32 	%f79, %f78, %f75, 0f3E75FDEC;
	fma.rn.f32 	%f80, %f79, %f75, 0f3F317218;
	fma.rn.f32 	%f81, %f80, %f75, 0f3F800000;
	cvt.rzi.s32.f32 	%r41, %f73;
	setp.gt.f32 	%p3, %f73, 0f00000000;
	selp.b32 	%r42, 0, -2097152000, %p3;
	add.s32 	%r43, %r42, 2130706432;
	mov.b32 	%f82, %r43;
	mul.f32 	%f83, %f81, %f82;
	shl.b32 	%r44, %r41, 23;
	sub.s32 	%r45, %r44, %r42;
	mov.b32 	%f84, %r45;
	mul.f32 	%f85, %f83, %f84;
	abs.f32 	%f86, %f69;
	setp.gt.f32 	%p4, %f86, 0f43180000;
	setp.lt.f32 	%p5, %f69, 0f00000000;
	selp.f32 	%f87, 0f00000000, 0f7F800000, %p5;
	selp.f32 	%f4, %f87, %f85, %p4;
	setp.eq.s32 	%p6, %r27, 2;
	@%p6 bra 	$L__BB1_21;
	setp.eq.s32 	%p7, %r27, 1;
	@%p7 bra 	$L__BB1_13;
	setp.ne.s32 	%p8, %r27, 0;
	@%p8 bra 	$L__BB1_29;
	and.b32  	%r2, %r26, 3;
	setp.lt.u32 	%p21, %r26, 4;
	mov.f32 	%f623, 0f00000000;
	mov.b32 	%r65, 0;
	@%p21 bra 	$L__BB1_8;
	and.b32  	%r65, %r26, 2147483644;
	neg.s32 	%r63, %r65;
	add.s64 	%rd71, %rd4, 24;
	add.s64 	%rd70, %rd1, 8;
	mov.f32 	%f623, 0f00000000;
$L__BB1_7:
	.pragma "nounroll";
	ld.global.nc.f32 	%f422, [%rd71+-24];
	ld.global.nc.f32 	%f423, [%rd71+-20];
	ld.global.nc.f32 	%f424, [%rd71+-16];
	sub.f32 	%f425, %f1, %f422;
	sub.f32 	%f426, %f2, %f423;
	sub.f32 	%f427, %f3, %f424;
	mul.f32 	%f428, %f426, %f426;
	fma.rn.f32 	%f429, %f425, %f425, %f428;
	fma.rn.f32 	%f430, %f427, %f427, %f429;
	sqrt.rn.f32 	%f431, %f430;
	setp.lt.f32 	%p22, %f431, 0f358637BD;
	selp.f32 	%f432, 0f358637BD, %f431, %p22;
	ld.global.nc.f32 	%f433, [%rd70+-8];
	mul.f32 	%f434, %f433, 0f430AEF7A;
	div.rn.f32 	%f435, %f434, %f432;
	add.f32 	%f436, %f623, %f435;
	ld.global.nc.f32 	%f437, [%rd71+-12];
	ld.global.nc.f32 	%f438, [%rd71+-8];
	ld.global.nc.f32 	%f439, [%rd71+-4];
	sub.f32 	%f440, %f1, %f437;
	sub.f32 	%f441, %f2, %f438;
	sub.f32 	%f442, %f3, %f439;
	mul.f32 	%f443, %f441, %f441;
	fma.rn.f32 	%f444, %f440, %f440, %f443;
	fma.rn.f32 	%f445, %f442, %f442, %f444;
	sqrt.rn.f32 	%f446, %f445;
	setp.lt.f32 	%p23, %f446, 0f358637BD;
	selp.f32 	%f447, 0f358637BD, %f446, %p23;
	ld.global.nc.f32 	%f448, [%rd70+-4];
	mul.f32 	%f449, %f448, 0f430AEF7A;
	div.rn.f32 	%f450, %f449, %f447;
	add.f32 	%f451, %f436, %f450;
	ld.global.nc.f32 	%f452, [%rd71];
	ld.global.nc.f32 	%f453, [%rd71+4];
	ld.global.nc.f32 	%f454, [%rd71+8];
	sub.f32 	%f455, %f1, %f452;
	sub.f32 	%f456, %f2, %f453;
	sub.f32 	%f457, %f3, %f454;
	mul.f32 	%f458, %f456, %f456;
	fma.rn.f32 	%f459, %f455, %f455, %f458;
	fma.rn.f32 	%f460, %f457, %f457, %f459;
	sqrt.rn.f32 	%f461, %f460;
	setp.lt.f32 	%p24, %f461, 0f358637BD;
	selp.f32 	%f462, 0f358637BD, %f461, %p24;
	ld.global.nc.f32 	%f463, [%rd70];
	mul.f32 	%f464, %f463, 0f430AEF7A;
	div.rn.f32 	%f465, %f464, %f462;
	add.f32 	%f466, %f451, %f465;
	ld.global.nc.f32 	%f467, [%rd71+12];
	ld.global.nc.f32 	%f468, [%rd71+16];
	ld.global.nc.f32 	%f469, [%rd71+20];
	sub.f32 	%f470, %f1, %f467;
	sub.f32 	%f471, %f2, %f468;
	sub.f32 	%f472, %f3, %f469;
	mul.f32 	%f473, %f471, %f471;
	fma.rn.f32 	%f474, %f470, %f470, %f473;
	fma.rn.f32 	%f475, %f472, %f472, %f474;
	sqrt.rn.f32 	%f476, %f475;
	setp.lt.f32 	%p25, %f476, 0f358637BD;
	selp.f32 	%f477, 0f358637BD, %f476, %p25;
	ld.global.nc.f32 	%f478, [%rd70+4];
	mul.f32 	%f479, %f478, 0f430AEF7A;
	div.rn.f32 	%f480, %f479, %f477;
	add.f32 	%f623, %f466, %f480;
	add.s32 	%r63, %r63, 4;
	add.s64 	%rd71, %rd71, 48;
	add.s64 	%rd70, %rd70, 16;
	setp.ne.s32 	%p26, %r63, 0;
	@%p26 bra 	$L__BB1_7;
$L__BB1_8:
	setp.eq.s32 	%p27, %r2, 0;
	@%p27 bra 	$L__BB1_29;
	setp.eq.s32 	%p28, %r2, 1;
	@%p28 bra 	$L__BB1_11;
	mul.wide.u32 	%rd58, %r65, 12;
	add.s64 	%rd59, %rd4, %rd58;
	ld.global.nc.f32 	%f482, [%rd59];
	ld.global.nc.f32 	%f483, [%rd59+4];
	ld.global.nc.f32 	%f484, [%rd59+8];
	sub.f32 	%f485, %f1, %f482;
	sub.f32 	%f486, %f2, %f483;
	sub.f32 	%f487, %f3, %f484;
	mul.f32 	%f488, %f486, %f486;
	fma.rn.f32 	%f489, %f485, %f485, %f488;
	fma.rn.f32 	%f490, %f487, %f487, %f489;
	sqrt.rn.f32 	%f491, %f490;
	setp.lt.f32 	%p29, %f491, 0f358637BD;
	selp.f32 	%f492, 0f358637BD, %f491, %p29;
	mul.wide.u32 	%rd60, %r65, 4;
	add.s64 	%rd61, %rd1, %rd60;
	ld.global.nc.f32 	%f493, [%rd61];
	mul.f32 	%f494, %f493, 0f430AEF7A;
	div.rn.f32 	%f495, %f494, %f492;
	add.f32 	%f496, %f623, %f495;
	ld.global.nc.f32 	%f497, [%rd59+12];
	ld.global.nc.f32 	%f498, [%rd59+16];
	ld.global.nc.f32 	%f499, [%rd59+20];
	sub.f32 	%f500, %f1, %f497;
	sub.f32 	%f501, %f2, %f498;
	sub.f32 	%f502, %f3, %f499;
	mul.f32 	%f503, %f501, %f501;
	fma.rn.f32 	%f504, %f500, %f500, %f503;
	fma.rn.f32 	%f505, %f502, %f502, %f504;
	sqrt.rn.f32 	%f506, %f505;
	setp.lt.f32 	%p30, %f506, 0f358637BD;
	selp.f32 	%f507, 0f358637BD, %f506, %p30;
	ld.global.nc.f32 	%f508, [%rd61+4];
	mul.f32 	%f509, %f508, 0f430AEF7A;
	div.rn.f32 	%f510, %f509, %f507;
	add.f32 	%f623, %f496, %f510;
	add.s32 	%r65, %r65, 2;
$L__BB1_11:
	and.b32  	%r51, %r26, 1;
	setp.eq.b32 	%p31, %r51, 1;
	not.pred 	%p32, %p31;
	@%p32 bra 	$L__BB1_29;
	mul.wide.u32 	%rd62, %r65, 12;
	add.s64 	%rd63, %rd4, %rd62;
	ld.global.nc.f32 	%f511, [%rd63];
	ld.global.nc.f32 	%f512, [%rd63+4];
	ld.global.nc.f32 	%f513, [%rd63+8];
	sub.f32 	%f514, %f1, %f511;
	sub.f32 	%f515, %f2, %f512;
	sub.f32 	%f516, %f3, %f513;
	mul.f32 	%f517, %f515, %f515;
	fma.rn.f32 	%f518, %f514, %f514, %f517;
	fma.rn.f32 	%f519, %f516, %f516, %f518;
	sqrt.rn.f32 	%f520, %f519;
	setp.lt.f32 	%p33, %f520, 0f358637BD;
	selp.f32 	%f521, 0f358637BD, %f520, %p33;
	mul.wide.u32 	%rd64, %r65, 4;
	add.s64 	%rd65, %rd1, %rd64;
	ld.global.nc.f32 	%f522, [%rd65];
	mul.f32 	%f523, %f522, 0f430AEF7A;
	div.rn.f32 	%f524, %f523, %f521;
	add.f32 	%f623, %f623, %f524;
	bra.uni 	$L__BB1_29;
$L__BB1_13:
	and.b32  	%r10, %r26, 3;
	setp.lt.u32 	%p15, %r26, 4;
	mov.f32 	%f623, 0f00000000;
	mov.b32 	%r68, 0;
	@%p15 bra 	$L__BB1_16;
	and.b32  	%r68, %r26, 2147483644;
	neg.s32 	%r66, %r68;
	add.s64 	%rd74, %rd4, 24;
	add.s64 	%rd73, %rd3, 8;
	add.s64 	%rd72, %rd2, 8;
	mov.f32 	%f623, 0f00000000;
$L__BB1_15:
	.pragma "nounroll";
	ld.global.nc.f32 	%f239, [%rd74+-24];
	ld.global.nc.f32 	%f240, [%rd74+-20];
	ld.global.nc.f32 	%f241, [%rd74+-16];
	sub.f32 	%f242, %f1, %f239;
	sub.f32 	%f243, %f2, %f240;
	sub.f32 	%f244, %f3, %f241;
	mul.f32 	%f245, %f243, %f243;
	fma.rn.f32 	%f246, %f242, %f242, %f245;
	fma.rn.f32 	%f247, %f244, %f244, %f246;
	ld.global.nc.f32 	%f248, [%rd73+-8];
	mul.f32 	%f249, %f4, %f248;
	mul.f32 	%f250, %f249, %f249;
	mul.f32 	%f251, %f249, %f250;
	mul.f32 	%f252, %f249, %f251;
	mul.f32 	%f253, %f249, %f252;
	mul.f32 	%f254, %f249, %f253;
	mul.f32 	%f255, %f247, %f247;
	mul.f32 	%f256, %f247, %f255;
	mul.f32 	%f257, %f247, %f256;
	mul.f32 	%f258, %f247, %f257;
	mul.f32 	%f259, %f247, %f258;
	ld.global.nc.f32 	%f260, [%rd72+-8];
	sqrt.rn.f32 	%f261, %f260;
	mul.f32 	%f262, %f261, %f254;
	div.rn.f32 	%f263, %f262, %f259;
	add.f32 	%f264, %f623, %f263;
	ld.global.nc.f32 	%f265, [%rd74+-12];
	ld.global.nc.f32 	%f266, [%rd74+-8];
	ld.global.nc.f32 	%f267, [%rd74+-4];
	sub.f32 	%f268, %f1, %f265;
	sub.f32 	%f269, %f2, %f266;
	sub.f32 	%f270, %f3, %f267;
	mul.f32 	%f271, %f269, %f269;
	fma.rn.f32 	%f272, %f268, %f268, %f271;
	fma.rn.f32 	%f273, %f270, %f270, %f272;
	ld.global.nc.f32 	%f274, [%rd73+-4];
	mul.f32 	%f275, %f4, %f274;
	mul.f32 	%f276, %f275, %f275;
	mul.f32 	%f277, %f275, %f276;
	mul.f32 	%f278, %f275, %f277;
	mul.f32 	%f279, %f275, %f278;
	mul.f32 	%f280, %f275, %f279;
	mul.f32 	%f281, %f273, %f273;
	mul.f32 	%f282, %f273, %f281;
	mul.f32 	%f283, %f273, %f282;
	mul.f32 	%f284, %f273, %f283;
	mul.f32 	%f285, %f273, %f284;
	ld.global.nc.f32 	%f286, [%rd72+-4];
	sqrt.rn.f32 	%f287, %f286;
	mul.f32 	%f288, %f287, %f280;
	div.rn.f32 	%f289, %f288, %f285;
	add.f32 	%f290, %f264, %f289;
	ld.global.nc.f32 	%f291, [%rd74];
	ld.global.nc.f32 	%f292, [%rd74+4];
	ld.global.nc.f32 	%f293, [%rd74+8];
	sub.f32 	%f294, %f1, %f291;
	sub.f32 	%f295, %f2, %f292;
	sub.f32 	%f296, %f3, %f293;
	mul.f32 	%f297, %f295, %f295;
	fma.rn.f32 	%f298, %f294, %f294, %f297;
	fma.rn.f32 	%f299, %f296, %f296, %f298;
	ld.global.nc.f32 	%f300, [%rd73];
	mul.f32 	%f301, %f4, %f300;
	mul.f32 	%f302, %f301, %f301;
	mul.f32 	%f303, %f301, %f302;
	mul.f32 	%f304, %f301, %f303;
	mul.f32 	%f305, %f301, %f304;
	mul.f32 	%f306, %f301, %f305;
	mul.f32 	%f307, %f299, %f299;
	mul.f32 	%f308, %f299, %f307;
	mul.f32 	%f309, %f299, %f308;
	mul.f32 	%f310, %f299, %f309;
	mul.f32 	%f311, %f299, %f310;
	ld.global.nc.f32 	%f312, [%rd72];
	sqrt.rn.f32 	%f313, %f312;
	mul.f32 	%f314, %f313, %f306;
	div.rn.f32 	%f315, %f314, %f311;
	add.f32 	%f316, %f290, %f315;
	ld.global.nc.f32 	%f317, [%rd74+12];
	ld.global.nc.f32 	%f318, [%rd74+16];
	ld.global.nc.f32 	%f319, [%rd74+20];
	sub.f32 	%f320, %f1, %f317;
	sub.f32 	%f321, %f2, %f318;
	sub.f32 	%f322, %f3, %f319;
	mul.f32 	%f323, %f321, %f321;
	fma.rn.f32 	%f324, %f320, %f320, %f323;
	fma.rn.f32 	%f325, %f322, %f322, %f324;
	ld.global.nc.f32 	%f326, [%rd73+4];
	mul.f32 	%f327, %f4, %f326;
	mul.f32 	%f328, %f327, %f327;
	mul.f32 	%f329, %f327, %f328;
	mul.f32 	%f330, %f327, %f329;
	mul.f32 	%f331, %f327, %f330;
	mul.f32 	%f332, %f327, %f331;
	mul.f32 	%f333, %f325, %f325;
	mul.f32 	%f334, %f325, %f333;
	mul.f32 	%f335, %f325, %f334;
	mul.f32 	%f336, %f325, %f335;
	mul.f32 	%f337, %f325, %f336;
	ld.global.nc.f32 	%f338, [%rd72+4];
	sqrt.rn.f32 	%f339, %f338;
	mul.f32 	%f340, %f339, %f332;
	div.rn.f32 	%f341, %f340, %f337;
	add.f32 	%f623, %f316, %f341;
	add.s32 	%r66, %r66, 4;
	add.s64 	%rd74, %rd74, 48;
	add.s64 	%rd73, %rd73, 16;
	add.s64 	%rd72, %rd72, 16;
	setp.ne.s32 	%p16, %r66, 0;
	@%p16 bra 	$L__BB1_15;
$L__BB1_16:
	setp.eq.s32 	%p17, %r10, 0;
	@%p17 bra 	$L__BB1_29;
	setp.eq.s32 	%p18, %r10, 1;
	@%p18 bra 	$L__BB1_19;
	mul.wide.u32 	%rd48, %r68, 12;
	add.s64 	%rd49, %rd4, %rd48;
	ld.global.nc.f32 	%f343, [%rd49];
	ld.global.nc.f32 	%f344, [%rd49+4];
	ld.global.nc.f32 	%f345, [%rd49+8];
	sub.f32 	%f346, %f1, %f343;
	sub.f32 	%f347, %f2, %f344;
	sub.f32 	%f348, %f3, %f345;
	mul.f32 	%f349, %f347, %f347;
	fma.rn.f32 	%f350, %f346, %f346, %f349;
	fma.rn.f32 	%f351, %f348, %f348, %f350;
	mul.wide.u32 	%rd50, %r68, 4;
	add.s64 	%rd51, %rd3, %rd50;
	ld.global.nc.f32 	%f352, [%rd51];
	mul.f32 	%f353, %f4, %f352;
	mul.f32 	%f354, %f353, %f353;
	mul.f32 	%f355, %f353, %f354;
	mul.f32 	%f356, %f353, %f355;
	mul.f32 	%f357, %f353, %f356;
	mul.f32 	%f358, %f353, %f357;
	mul.f32 	%f359, %f351, %f351;
	mul.f32 	%f360, %f351, %f359;
	mul.f32 	%f361, %f351, %f360;
	mul.f32 	%f362, %f351, %f361;
	mul.f32 	%f363, %f351, %f362;
	add.s64 	%rd52, %rd2, %rd50;
	ld.global.nc.f32 	%f364, [%rd52];
	sqrt.rn.f32 	%f365, %f364;
	mul.f32 	%f366, %f365, %f358;
	div.rn.f32 	%f367, %f366, %f363;
	add.f32 	%f368, %f623, %f367;
	ld.global.nc.f32 	%f369, [%rd49+12];
	ld.global.nc.f32 	%f370, [%rd49+16];
	ld.global.nc.f32 	%f371, [%rd49+20];
	sub.f32 	%f372, %f1, %f369;
	sub.f32 	%f373, %f2, %f370;
	sub.f32 	%f374, %f3, %f371;
	mul.f32 	%f375, %f373, %f373;
	fma.rn.f32 	%f376, %f372, %f372, %f375;
	fma.rn.f32 	%f377, %f374, %f374, %f376;
	ld.global.nc.f32 	%f378, [%rd51+4];
	mul.f32 	%f379, %f4, %f378;
	mul.f32 	%f380, %f379, %f379;
	mul.f32 	%f381, %f379, %f380;
	mul.f32 	%f382, %f379, %f381;
	mul.f32 	%f383, %f379, %f382;
	mul.f32 	%f384, %f379, %f383;
	mul.f32 	%f385, %f377, %f377;
	mul.f32 	%f386, %f377, %f385;
	mul.f32 	%f387, %f377, %f386;
	mul.f32 	%f388, %f377, %f387;
	mul.f32 	%f389, %f377, %f388;
	ld.global.nc.f32 	%f390, [%rd52+4];
	sqrt.rn.f32 	%f391, %f390;
	mul.f32 	%f392, %f391, %f384;
	div.rn.f32 	%f393, %f392, %f389;
	add.f32 	%f623, %f368, %f393;
	add.s32 	%r68, %r68, 2;
$L__BB1_19:
	and.b32  	%r49, %r26, 1;
	setp.eq.b32 	%p19, %r49, 1;
	not.pred 	%p20, %p19;
	@%p20 bra 	$L__BB1_29;
	mul.wide.u32 	%rd53, %r68, 12;
	add.s64 	%rd54, %rd4, %rd53;
	ld.global.nc.f32 	%f394, [%rd54];
	ld.global.nc.f32 	%f395, [%rd54+4];
	ld.global.nc.f32 	%f396, [%rd54+8];
	sub.f32 	%f397, %f1, %f394;
	sub.f32 	%f398, %f2, %f395;
	sub.f32 	%f399, %f3, %f396;
	mul.f32 	%f400, %f398, %f398;
	fma.rn.f32 	%f401, %f397, %f397, %f400;
	fma.rn.f32 	%f402, %f399, %f399, %f401;
	mul.wide.u32 	%rd55, %r68, 4;
	add.s64 	%rd56, %rd3, %rd55;
	ld.global.nc.f32 	%f403, [%rd56];
	mul.f32 	%f404, %f4, %f403;
	mul.f32 	%f405, %f404, %f404;
	mul.f32 	%f406, %f404, %f405;
	mul.f32 	%f407, %f404, %f406;
	mul.f32 	%f408, %f404, %f407;
	mul.f32 	%f409, %f404, %f408;
	mul.f32 	%f410, %f402, %f402;
	mul.f32 	%f411, %f402, %f410;
	mul.f32 	%f412, %f402, %f411;
	mul.f32 	%f413, %f402, %f412;
	mul.f32 	%f414, %f402, %f413;
	add.s64 	%rd57, %rd2, %rd55;
	ld.global.nc.f32 	%f415, [%rd57];
	sqrt.rn.f32 	%f416, %f415;
	mul.f32 	%f417, %f416, %f409;
	div.rn.f32 	%f418, %f417, %f414;
	add.f32 	%f623, %f623, %f418;
	bra.uni 	$L__BB1_29;
$L__BB1_21:
	and.b32  	%r18, %r26, 3;
	setp.lt.u32 	%p9, %r26, 4;
	mov.f32 	%f623, 0f00000000;
	mov.b32 	%r71, 0;
	@%p9 bra 	$L__BB1_24;
	and.b32  	%r71, %r26, 2147483644;
	neg.s32 	%r69, %r71;
	add.s64 	%rd77, %rd4, 24;
	add.s64 	%rd76, %rd3, 8;
	add.s64 	%rd75, %rd2, 8;
	mov.f32 	%f623, 0f00000000;
$L__BB1_23:
	.pragma "nounroll";
	ld.global.nc.f32 	%f91, [%rd77+-24];
	ld.global.nc.f32 	%f92, [%rd77+-20];
	ld.global.nc.f32 	%f93, [%rd77+-16];
	sub.f32 	%f94, %f1, %f91;
	sub.f32 	%f95, %f2, %f92;
	sub.f32 	%f96, %f3, %f93;
	mul.f32 	%f97, %f95, %f95;
	fma.rn.f32 	%f98, %f94, %f94, %f97;
	fma.rn.f32 	%f99, %f96, %f96, %f98;
	ld.global.nc.f32 	%f100, [%rd76+-8];
	mul.f32 	%f101, %f4, %f100;
	mul.f32 	%f102, %f101, %f101;
	mul.f32 	%f103, %f101, %f102;
	mul.f32 	%f104, %f99, %f99;
	mul.f32 	%f105, %f99, %f104;
	ld.global.nc.f32 	%f106, [%rd75+-8];
	sqrt.rn.f32 	%f107, %f106;
	add.f32 	%f108, %f107, %f107;
	mul.f32 	%f109, %f108, %f103;
	div.rn.f32 	%f110, %f109, %f105;
	sub.f32 	%f111, %f623, %f110;
	ld.global.nc.f32 	%f112, [%rd77+-12];
	ld.global.nc.f32 	%f113, [%rd77+-8];
	ld.global.nc.f32 	%f114, [%rd77+-4];
	sub.f32 	%f115, %f1, %f112;
	sub.f32 	%f116, %f2, %f113;
	sub.f32 	%f117, %f3, %f114;
	mul.f32 	%f118, %f116, %f116;
	fma.rn.f32 	%f119, %f115, %f115, %f118;
	fma.rn.f32 	%f120, %f117, %f117, %f119;
	ld.global.nc.f32 	%f121, [%rd76+-4];
	mul.f32 	%f122, %f4, %f121;
	mul.f32 	%f123, %f122, %f122;
	mul.f32 	%f124, %f122, %f123;
	mul.f32 	%f125, %f120, %f120;
	mul.f32 	%f126, %f120, %f125;
	ld.global.nc.f32 	%f127, [%rd75+-4];
	sqrt.rn.f32 	%f128, %f127;
	add.f32 	%f129, %f128, %f128;
	mul.f32 	%f130, %f129, %f124;
	div.rn.f32 	%f131, %f130, %f126;
	sub.f32 	%f132, %f111, %f131;
	ld.global.nc.f32 	%f133, [%rd77];
	ld.global.nc.f32 	%f134, [%rd77+4];
	ld.global.nc.f32 	%f135, [%rd77+8];
	sub.f32 	%f136, %f1, %f133;
	sub.f32 	%f137, %f2, %f134;
	sub.f32 	%f138, %f3, %f135;
	mul.f32 	%f139, %f137, %f137;
	fma.rn.f32 	%f140, %f136, %f136, %f139;
	fma.rn.f32 	%f141, %f138, %f138, %f140;
	ld.global.nc.f32 	%f142, [%rd76];
	mul.f32 	%f143, %f4, %f142;
	mul.f32 	%f144, %f143, %f143;
	mul.f32 	%f145, %f143, %f144;
	mul.f32 	%f146, %f141, %f141;
	mul.f32 	%f147, %f141, %f146;
	ld.global.nc.f32 	%f148, [%rd75];
	sqrt.rn.f32 	%f149, %f148;
	add.f32 	%f150, %f149, %f149;
	mul.f32 	%f151, %f150, %f145;
	div.rn.f32 	%f152, %f151, %f147;
	sub.f32 	%f153, %f132, %f152;
	ld.global.nc.f32 	%f154, [%rd77+12];
	ld.global.nc.f32 	%f155, [%rd77+16];
	ld.global.nc.f32 	%f156, [%rd77+20];
	sub.f32 	%f157, %f1, %f154;
	sub.f32 	%f158, %f2, %f155;
	sub.f32 	%f159, %f3, %f156;
	mul.f32 	%f160, %f158, %f158;
	fma.rn.f32 	%f161, %f157, %f157, %f160;
	fma.rn.f32 	%f162, %f159, %f159, %f161;
	ld.global.nc.f32 	%f163, [%rd76+4];
	mul.f32 	%f164, %f4, %f163;
	mul.f32 	%f165, %f164, %f164;
	mul.f32 	%f166, %f164, %f165;
	mul.f32 	%f167, %f162, %f162;
	mul.f32 	%f168, %f162, %f167;
	ld.global.nc.f32 	%f169, [%rd75+4];
	sqrt.rn.f32 	%f170, %f169;
	add.f32 	%f171, %f170, %f170;
	mul.f32 	%f172, %f171, %f166;
	div.rn.f32 	%f173, %f172, %f168;
	sub.f32 	%f623, %f153, %f173;
	add.s32 	%r69, %r69, 4;
	add.s64 	%rd77, %rd77, 48;
	add.s64 	%rd76, %rd76, 16;
	add.s64 	%rd75, %rd75, 16;
	setp.ne.s32 	%p10, %r69, 0;
	@%p10 bra 	$L__BB1_23;
$L__BB1_24:
	setp.eq.s32 	%p11, %r18, 0;
	@%p11 bra 	$L__BB1_29;
	setp.eq.s32 	%p12, %r18, 1;
	@%p12 bra 	$L__BB1_27;
	mul.wide.u32 	%rd38, %r71, 12;
	add.s64 	%rd39, %rd4, %rd38;
	ld.global.nc.f32 	%f175, [%rd39];
	ld.global.nc.f32 	%f176, [%rd39+4];
	ld.global.nc.f32 	%f177, [%rd39+8];
	sub.f32 	%f178, %f1, %f175;
	sub.f32 	%f179, %f2, %f176;
	sub.f32 	%f180, %f3, %f177;
	mul.f32 	%f181, %f179, %f179;
	fma.rn.f32 	%f182, %f178, %f178, %f181;
	fma.rn.f32 	%f183, %f180, %f180, %f182;
	mul.wide.u32 	%rd40, %r71, 4;
	add.s64 	%rd41, %rd3, %rd40;
	ld.global.nc.f32 	%f184, [%rd41];
	mul.f32 	%f185, %f4, %f184;
	mul.f32 	%f186, %f185, %f185;
	mul.f32 	%f187, %f185, %f186;
	mul.f32 	%f188, %f183, %f183;
	mul.f32 	%f189, %f183, %f188;
	add.s64 	%rd42, %rd2, %rd40;
	ld.global.nc.f32 	%f190, [%rd42];
	sqrt.rn.f32 	%f191, %f190;
	add.f32 	%f192, %f191, %f191;
	mul.f32 	%f193, %f192, %f187;
	div.rn.f32 	%f194, %f193, %f189;
	sub.f32 	%f195, %f623, %f194;
	ld.global.nc.f32 	%f196, [%rd39+12];
	ld.global.nc.f32 	%f197, [%rd39+16];
	ld.global.nc.f32 	%f198, [%rd39+20];
	sub.f32 	%f199, %f1, %f196;
	sub.f32 	%f200, %f2, %f197;
	sub.f32 	%f201, %f3, %f198;
	mul.f32 	%f202, %f200, %f200;
	fma.rn.f32 	%f203, %f199, %f199, %f202;
	fma.rn.f32 	%f204, %f201, %f201, %f203;
	ld.global.nc.f32 	%f205, [%rd41+4];
	mul.f32 	%f206, %f4, %f205;
	mul.f32 	%f207, %f206, %f206;
	mul.f32 	%f208, %f206, %f207;
	mul.f32 	%f209, %f204, %f204;
	mul.f32 	%f210, %f204, %f209;
	ld.global.nc.f32 	%f211, [%rd42+4];
	sqrt.rn.f32 	%f212, %f211;
	add.f32 	%f213, %f212, %f212;
	mul.f32 	%f214, %f213, %f208;
	div.rn.f32 	%f215, %f214, %f210;
	sub.f32 	%f623, %f195, %f215;
	add.s32 	%r71, %r71, 2;
$L__BB1_27:
	and.b32  	%r47, %r26, 1;
	setp.eq.b32 	%p13, %r47, 1;
	not.pred 	%p14, %p13;
	@%p14 bra 	$L__BB1_29;
	mul.wide.u32 	%rd43, %r71, 12;
	add.s64 	%rd44, %rd4, %rd43;
	ld.global.nc.f32 	%f216, [%rd44];
	ld.global.nc.f32 	%f217, [%rd44+4];
	ld.global.nc.f32 	%f218, [%rd44+8];
	sub.f32 	%f219, %f1, %f216;
	sub.f32 	%f220, %f2, %f217;
	sub.f32 	%f221, %f3, %f218;
	mul.f32 	%f222, %f220, %f220;
	fma.rn.f32 	%f223, %f219, %f219, %f222;
	fma.rn.f32 	%f224, %f221, %f221, %f223;
	mul.wide.u32 	%rd45, %r71, 4;
	add.s64 	%rd46, %rd3, %rd45;
	ld.global.nc.f32 	%f225, [%rd46];
	mul.f32 	%f226, %f4, %f225;
	mul.f32 	%f227, %f226, %f226;
	mul.f32 	%f228, %f226, %f227;
	mul.f32 	%f229, %f224, %f224;
	mul.f32 	%f230, %f224, %f229;
	add.s64 	%rd47, %rd2, %rd45;
	ld.global.nc.f32 	%f231, [%rd47];
	sqrt.rn.f32 	%f232, %f231;
	add.f32 	%f233, %f232, %f232;
	mul.f32 	%f234, %f233, %f228;
	div.rn.f32 	%f235, %f234, %f230;
	sub.f32 	%f623, %f623, %f235;
$L__BB1_29:
	div.rn.f32 	%f525, %f623, %f40;
	abs.f32 	%f526, %f525;
	mul.f32 	%f527, %f526, 0f4038AA3B;
	ex2.approx.ftz.f32 	%f528, %f527;
	add.f32 	%f529, %f528, 0f3F800000;
	rcp.approx.ftz.f32 	%f530, %f529;
	fma.rn.f32 	%f531, %f530, 0fC0000000, 0f3F800000;
	setp.ge.f32 	%p34, %f526, 0f41102CB4;
	selp.f32 	%f532, 0f3F800000, %f531, %p34;
	copysign.f32 	%f533, %f525, %f532;
	mul.f32 	%f534, %f525, %f525;
	fma.rn.f32 	%f535, %f534, 0f3C80F082, 0fBD563CAE;
	fma.rn.f32 	%f536, %f535, %f534, 0f3E085941;
	fma.rn.f32 	%f537, %f536, %f534, 0fBEAAA9ED;
	fma.rn.f32 	%f538, %f537, %f534, 0f00000000;
	fma.rn.f32 	%f539, %f538, %f525, %f525;
	setp.ge.f32 	%p35, %f526, 0f3F19999A;
	selp.f32 	%f540, %f533, %f539, %p35;
	mul.f32 	%f30, %f40, %f540;
	setp.leu.f32 	%p36, %f41, 0f00000000;
	mov.f32 	%f607, 0f3F800000;
	mov.f32 	%f624, %f30;
	@%p36 bra 	$L__BB1_38;
	rcp.rn.f32 	%f31, %f41;
	mul.f32 	%f542, %f31, 0f3F000000;
	cvt.rzi.f32.f32 	%f543, %f542;
	add.f32 	%f544, %f543, %f543;
	sub.f32 	%f545, %f31, %f544;
	abs.f32 	%f32, %f545;
	abs.f32 	%f33, %f30;
	setp.lt.f32 	%p37, %f33, 0f00800000;
	mul.f32 	%f546, %f33, 0f4B800000;
	selp.f32 	%f547, %f546, %f33, %p37;
	selp.f32 	%f548, 0fC1C00000, 0f00000000, %p37;
	mov.b32 	%r52, %f547;
	add.s32 	%r53, %r52, -1060439283;
	and.b32  	%r54, %r53, -8388608;
	sub.s32 	%r55, %r52, %r54;
	mov.b32 	%f549, %r55;
	cvt.rn.f32.s32 	%f550, %r54;
	fma.rn.f32 	%f551, %f550, 0f34000000, %f548;
	add.f32 	%f552, %f549, 0fBF800000;
	add.f32 	%f553, %f549, 0f3F800000;
	rcp.approx.ftz.f32 	%f554, %f553;
	add.f32 	%f555, %f552, %f552;
	mul.f32 	%f556, %f555, %f554;
	mul.f32 	%f557, %f556, %f556;
	sub.f32 	%f558, %f552, %f556;
	add.f32 	%f559, %f558, %f558;
	neg.f32 	%f560, %f556;
	fma.rn.f32 	%f561, %f560, %f552, %f559;
	mul.rn.f32 	%f562, %f554, %f561;
	fma.rn.f32 	%f563, %f557, 0f3A2C32E4, 0f3B52E7DB;
	fma.rn.f32 	%f564, %f563, %f557, 0f3C93BB73;
	fma.rn.f32 	%f565, %f564, %f557, 0f3DF6384F;
	mul.rn.f32 	%f566, %f565, %f557;
	fma.rn.f32 	%f567, %f556, 0f3FB8AA3B, %f551;
	sub.f32 	%f568, %f551, %f567;
	fma.rn.f32 	%f569, %f556, 0f3FB8AA3B, %f568;
	fma.rn.f32 	%f570, %f562, 0f3FB8AA3B, %f569;
	fma.rn.f32 	%f571, %f556, 0f32A55E34, %f570;
	mul.f32 	%f572, %f566, 0f40400000;
	fma.rn.f32 	%f573, %f572, %f562, %f571;
	fma.rn.f32 	%f574, %f566, %f556, %f573;
	add.rn.f32 	%f575, %f567, %f574;
	neg.f32 	%f576, %f567;
	add.rn.f32 	%f577, %f575, %f576;
	neg.f32 	%f578, %f577;
	add.rn.f32 	%f579, %f574, %f578;
	mul.rn.f32 	%f580, %f575, %f31;
	neg.f32 	%f581, %f580;
	fma.rn.f32 	%f582, %f575, %f31, %f581;
	fma.rn.f32 	%f583, %f579, %f31, %f582;
	cvt.rni.f32.f32 	%f584, %f580;
	sub.f32 	%f585, %f580, %f584;
	add.f32 	%f586, %f585, %f583;
	fma.rn.f32 	%f587, %f586, 0f391FCB8E, 0f3AAF85ED;
	fma.rn.f32 	%f588, %f587, %f586, 0f3C1D9856;
	fma.rn.f32 	%f589, %f588, %f586, 0f3D6357BB;
	fma.rn.f32 	%f590, %f589, %f586, 0f3E75FDEC;
	fma.rn.f32 	%f591, %f590, %f586, 0f3F317218;
	fma.rn.f32 	%f592, %f591, %f586, 0f3F800000;
	cvt.rzi.s32.f32 	%r56, %f584;
	setp.gt.f32 	%p38, %f584, 0f00000000;
	selp.b32 	%r57, 0, -2097152000, %p38;
	add.s32 	%r58, %r57, 2130706432;
	mov.b32 	%f593, %r58;
	mul.f32 	%f594, %f592, %f593;
	shl.b32 	%r59, %r56, 23;
	sub.s32 	%r60, %r59, %r57;
	mov.b32 	%f595, %r60;
	mul.f32 	%f596, %f594, %f595;
	abs.f32 	%f597, %f580;
	setp.gt.f32 	%p39, %f597, 0f43180000;
	setp.lt.f32 	%p40, %f580, 0f00000000;
	selp.f32 	%f598, 0f00000000, 0f7F800000, %p40;
	selp.f32 	%f34, %f598, %f596, %p39;
	setp.eq.f32 	%p41, %f30, 0f3F800000;
	setp.eq.f32 	%p42, %f31, 0f00000000;
	or.pred  	%p43, %p42, %p41;
	mov.f32 	%f624, %f607;
	@%p43 bra 	$L__BB1_38;
	setp.num.f32 	%p44, %f33, %f33;
	abs.f32 	%f599, %f31;
	setp.num.f32 	%p45, %f599, %f599;
	and.pred  	%p46, %p44, %p45;
	@%p46 bra 	$L__BB1_33;
	add.rn.f32 	%f624, %f30, %f31;
	bra.uni 	$L__BB1_38;
$L__BB1_33:
	setp.neu.f32 	%p47, %f30, 0f00000000;
	setp.neu.f32 	%p48, %f33, 0f7F800000;
	and.pred  	%p49, %p47, %p48;
	@%p49 bra 	$L__BB1_35;
	setp.neu.f32 	%p56, %f32, 0f3F800000;
	add.f32 	%f604, %f30, %f30;
	mov.b32 	%r61, %f604;
	and.b32  	%r62, %r61, 2147483647;
	mov.b32 	%f605, %r62;
	selp.f32 	%f624, %f605, %f604, %p56;
	bra.uni 	$L__BB1_38;
$L__BB1_35:
	setp.eq.f32 	%p50, %f30, 0fBF800000;
	setp.eq.f32 	%p51, %f599, 0f7F800000;
	and.pred  	%p52, %p50, %p51;
	mov.f32 	%f624, %f607;
	@%p52 bra 	$L__BB1_38;
	setp.geu.f32 	%p53, %f30, 0f00000000;
	mov.f32 	%f624, %f34;
	@%p53 bra 	$L__BB1_38;
	setp.neu.f32 	%p54, %f32, 0f3F800000;
	neg.f32 	%f601, %f34;
	selp.f32 	%f602, %f34, %f601, %p54;
	cvt.rmi.f32.f32 	%f603, %f31;
	setp.neu.f32 	%p55, %f31, %f603;
	selp.f32 	%f624, 0f7FFFFFFF, %f602, %p55;
$L__BB1_38:
	ld.param.u64 	%rd69, [generateGridKernel_param_0];
	cvta.to.global.u64 	%rd66, %rd69;
	mul.wide.u32 	%rd67, %r1, 4;
	add.s64 	%rd68, %rd66, %rd67;
	st.global.f32 	[%rd68], %f624;
$L__BB1_39:
	ret;

}
	// .globl	computeGridForce
.visible .entry computeGridForce(
	.param .u64 .ptr .align 1 computeGridForce_param_0,
	.param .u64 .ptr .align 1 computeGridForce_param_1,
	.param .u64 .ptr .align 1 computeGridForce_param_2,
	.param .u64 .ptr .align 1 computeGridForce_param_3,
	.param .u64 .ptr .align 1 computeGridForce_param_4,
	.param .u64 .ptr .align 1 computeGridForce_param_5,
	.param .f32 computeGridForce_param_6,
	.param .u32 computeGridForce_param_7,
	.param .f32 computeGridForce_param_8,
	.param .f32 computeGridForce_param_9,
	.param .f32 computeGridForce_param_10,
	.param .f32 computeGridForce_param_11,
	.param .u64 .ptr .align 1 computeGridForce_param_12,
	.param .u64 .ptr .align 1 computeGridForce_param_13,
	.param .u32 computeGridForce_param_14,
	.param .u32 computeGridForce_param_15
)
{
	.local .align 16 .b8 	__local_depot2[912];
	.reg .b64 	%SP;
	.reg .b64 	%SPL;
	.reg .pred 	%p<72>;
	.reg .b32 	%r<206>;
	.reg .b32 	%f<2194>;
	.reg .b64 	%rd<205>;

	mov.u64 	%SPL, __local_depot2;
	ld.param.u64 	%rd15, [computeGridForce_param_0];
	ld.param.u64 	%rd17, [computeGridForce_param_2];
	ld.param.u64 	%rd18, [computeGridForce_param_3];
	ld.param.u64 	%rd22, [computeGridForce_param_4];
	ld.param.u64 	%rd19, [computeGridForce_param_5];
	ld.param.u32 	%r26, [computeGridForce_param_7];
	ld.param.f32 	%f327, [computeGridForce_param_8];
	ld.param.f32 	%f328, [computeGridForce_param_9];
	ld.param.f32 	%f329, [computeGridForce_param_10];
	ld.param.f32 	%f330, [computeGridForce_param_11];
	ld.param.u64 	%rd20, [computeGridForce_param_12];
	ld.param.u32 	%r28, [computeGridForce_param_14];
	cvta.to.global.u64 	%rd1, %rd22;
	add.u64 	%rd2, %SPL, 0;
	add.u64 	%rd3, %SPL, 864;
	add.u64 	%rd4, %SPL, 888;
	mov.u32 	%r29, %ctaid.x;
	mov.u32 	%r30, %ntid.x;
	mov.u32 	%r31, %tid.x;
	mad.lo.s32 	%r1, %r29, %r30, %r31;
	setp.ge.u32 	%p3, %r1, %r28;
	@%p3 bra 	$L__BB2_51;
	cvta.to.global.u64 	%rd26, %rd18;
	cvta.to.global.u64 	%rd27, %rd17;
	cvta.to.global.u64 	%rd28, %rd15;
	cvta.to.global.u64 	%rd29, %rd19;
	mul.wide.u32 	%rd30, %r1, 16;
	add.s64 	%rd31, %rd28, %rd30;
	ld.global.nc.v4.f32 	{%f331, %f332, %f333, %f334}, [%rd31];
	mul.wide.u32 	%rd32, %r1, 4;
	add.s64 	%rd33, %rd29, %rd32;
	ld.global.nc.f32 	%f1, [%rd33];
	sub.f32 	%f335, %f331, %f328;
	sub.f32 	%f336, %f332, %f329;
	sub.f32 	%f4, %f333, %f330;
	ld.global.nc.f32 	%f5, [%rd26];
	ld.global.nc.u32 	%r2, [%rd27];
	add.s32 	%r3, %r2, -1;
	cvt.rn.f32.s32 	%f337, %r3;
	mul.f32 	%f338, %f5, %f337;
	ld.global.nc.f32 	%f7, [%rd26+4];
	ld.global.nc.u32 	%r4, [%rd27+4];
	add.s32 	%r5, %r4, -1;
	cvt.rn.f32.s32 	%f339, %r5;
	mul.f32 	%f8, %f7, %f339;
	ld.global.nc.f32 	%f9, [%rd26+8];
	ld.global.nc.u32 	%r6, [%rd27+8];
	add.s32 	%r7, %r6, -1;
	cvt.rn.f32.s32 	%f340, %r7;
	mul.f32 	%f10, %f9, %f340;
	setp.ltu.f32 	%p5, %f335, 0f00000000;
	setp.gtu.f32 	%p6, %f335, %f338;
	setp.ltu.f32 	%p7, %f336, 0f00000000;
	or.pred  	%p8, %p5, %p7;
	mov.pred 	%p71, 0;
	or.pred  	%p9, %p8, %p6;
	@%p9 bra 	$L__BB2_3;
	setp.le.f32 	%p10, %f336, %f8;
	setp.ge.f32 	%p11, %f4, 0f00000000;
	setp.le.f32 	%p12, %f4, %f10;
	and.pred  	%p13, %p10, %p12;
	and.pred  	%p71, %p13, %p11;
$L__BB2_3:
	setp.eq.f32 	%p14, %f1, 0f00000000;
	not.pred 	%p15, %p71;
	or.pred  	%p16, %p15, %p14;
	@%p16 bra 	$L__BB2_40;
	div.rn.f32 	%f349, %f335, %f5;
	cvt.rzi.s32.f32 	%r32, %f349;
	max.s32 	%r33, %r32, 0;
	add.s32 	%r34, %r2, -2;
	min.s32 	%r8, %r33, %r34;
	div.rn.f32 	%f350, %f336, %f7;
	cvt.rzi.s32.f32 	%r35, %f350;
	max.s32 	%r36, %r35, 0;
	add.s32 	%r37, %r4, -2;
	min.s32 	%r9, %r36, %r37;
	div.rn.f32 	%f351, %f4, %f9;
	cvt.rzi.s32.f32 	%r38, %f351;
	max.s32 	%r39, %r38, 0;
	add.s32 	%r40, %r6, -2;
	min.s32 	%r10, %r39, %r40;
	cvt.rn.f32.s32 	%f352, %r8;
	sub.f32 	%f353, %f349, %f352;
	cvt.rn.f32.s32 	%f354, %r9;
	sub.f32 	%f355, %f350, %f354;
	cvt.rn.f32.s32 	%f356, %r10;
	sub.f32 	%f357, %f351, %f356;
	max.f32 	%f358, %f353, 0f00000000;
	min.f32 	%f11, %f358, 0f3F800000;
	max.f32 	%f359, %f355, 0f00000000;
	min.f32 	%f12, %f359, 0f3F800000;
	max.f32 	%f360, %f357, 0f00000000;
	min.f32 	%f13, %f360, 0f3F800000;
	mul.lo.s32 	%r11, %r6, %r4;
	setp.eq.s32 	%p23, %r26, 3;
	@%p23 bra 	$L__BB2_7;
	setp.ne.s32 	%p24, %r26, 1;
	@%p24 bra 	$L__BB2_20;
	mov.f32 	%f1306, 0f3F800000;
	sub.f32 	%f1307, %f1306, %f11;
	mul.f32 	%f1308, %f1307, %f1307;
	mul.f32 	%f1309, %f1307, %f1308;
	div.rn.f32 	%f1310, %f1309, 0f40C00000;
	mul.f32 	%f1311, %f11, 0f40400000;
	mul.f32 	%f1312, %f11, %f1311;
	mul.f32 	%f1313, %f11, %f1312;
	mul.f32 	%f1314, %f11, 0f40C00000;
	mul.f32 	%f1315, %f11, %f1314;
	sub.f32 	%f1316, %f1313, %f1315;
	add.f32 	%f1317, %f1316, 0f40800000;
	div.rn.f32 	%f1318, %f1317, 0f40C00000;
	sub.f32 	%f1319, %f1312, %f1313;
	add.f32 	%f1320, %f1311, %f1319;
	add.f32 	%f1321, %f1320, 0f3F800000;
	div.rn.f32 	%f1322, %f1321, 0f40C00000;
	mul.f32 	%f1323, %f11, %f11;
	mul.f32 	%f1324, %f11, %f1323;
	div.rn.f32 	%f1325, %f1324, 0f40C00000;
	sub.f32 	%f1326, %f1306, %f12;
	mul.f32 	%f1327, %f1326, %f1326;
	mul.f32 	%f1328, %f1326, %f1327;
	div.rn.f32 	%f1329, %f1328, 0f40C00000;
	mul.f32 	%f1330, %f12, 0f40400000;
	mul.f32 	%f1331, %f12, %f1330;
	mul.f32 	%f1332, %f12, %f1331;
	mul.f32 	%f1333, %f12, 0f40C00000;
	mul.f32 	%f1334, %f12, %f1333;
	sub.f32 	%f1335, %f1332, %f1334;
	add.f32 	%f1336, %f1335, 0f40800000;
	div.rn.f32 	%f1337, %f1336, 0f40C00000;
	sub.f32 	%f1338, %f1331, %f1332;
	add.f32 	%f1339, %f1330, %f1338;
	add.f32 	%f1340, %f1339, 0f3F800000;
	div.rn.f32 	%f1341, %f1340, 0f40C00000;
	mul.f32 	%f1342, %f12, %f12;
	mul.f32 	%f1343, %f12, %f1342;
	div.rn.f32 	%f1344, %f1343, 0f40C00000;
	sub.f32 	%f1345, %f1306, %f13;
	mul.f32 	%f1346, %f1345, %f1345;
	mul.f32 	%f1347, %f1345, %f1346;
	div.rn.f32 	%f1348, %f1347, 0f40C00000;
	mul.f32 	%f1349, %f13, 0f40400000;
	mul.f32 	%f1350, %f13, %f1349;
	mul.f32 	%f1351, %f13, %f1350;
	mul.f32 	%f1352, %f13, 0f40C00000;
	mul.f32 	%f1353, %f13, %f1352;
	sub.f32 	%f1354, %f1351, %f1353;
	add.f32 	%f1355, %f1354, 0f40800000;
	div.rn.f32 	%f1356, %f1355, 0f40C00000;
	sub.f32 	%f1357, %f1350, %f1351;
	add.f32 	%f1358, %f1349, %f1357;
	add.f32 	%f1359, %f1358, 0f3F800000;
	div.rn.f32 	%f1360, %f1359, 0f40C00000;
	mul.f32 	%f1361, %f13, %f13;
	mul.f32 	%f1362, %f13, %f1361;
	div.rn.f32 	%f1363, %f1362, 0f40C00000;
	neg.f32 	%f1364, %f1307;
	mul.f32 	%f1365, %f1307, %f1364;
	mul.f32 	%f1366, %f1365, 0f3F000000;
	mul.f32 	%f1367, %f11, 0f40800000;
	sub.f32 	%f1368, %f1312, %f1367;
	mul.f32 	%f1369, %f1368, 0f3F000000;
	add.f32 	%f1370, %f11, %f11;
	sub.f32 	%f1371, %f1370, %f1312;
	add.f32 	%f1372, %f1371, 0f3F800000;
	mul.f32 	%f1373, %f1372, 0f3F000000;
	mul.f32 	%f1374, %f1323, 0f3F000000;
	neg.f32 	%f1375, %f1326;
	mul.f32 	%f1376, %f1326, %f1375;
	mul.f32 	%f1377, %f1376, 0f3F000000;
	mul.f32 	%f1378, %f12, 0f40800000;
	sub.f32 	%f1379, %f1331, %f1378;
	mul.f32 	%f1380, %f1379, 0f3F000000;
	add.f32 	%f1381, %f12, %f12;
	sub.f32 	%f1382, %f1381, %f1331;
	add.f32 	%f1383, %f1382, 0f3F800000;
	mul.f32 	%f1384, %f1383, 0f3F000000;
	mul.f32 	%f1385, %f1342, 0f3F000000;
	neg.f32 	%f1386, %f1345;
	mul.f32 	%f1387, %f1345, %f1386;
	mul.f32 	%f1388, %f1387, 0f3F000000;
	mul.f32 	%f1389, %f13, 0f40800000;
	sub.f32 	%f1390, %f1350, %f1389;
	mul.f32 	%f1391, %f1390, 0f3F000000;
	add.f32 	%f1392, %f13, %f13;
	sub.f32 	%f1393, %f1392, %f1350;
	add.f32 	%f1394, %f1393, 0f3F800000;
	mul.f32 	%f1395, %f1394, 0f3F000000;
	mul.f32 	%f1396, %f1361, 0f3F000000;
	max.s32 	%r50, %r9, -2;
	add.s32 	%r51, %r50, 2;
	min.s32 	%r52, %r51, %r5;
	mul.lo.s32 	%r53, %r6, %r52;
	max.s32 	%r54, %r8, 1;
	add.s32 	%r55, %r54, -1;
	min.s32 	%r56, %r55, %r3;
	mul.lo.s32 	%r57, %r56, %r11;
	max.s32 	%r58, %r10, 1;
	add.s32 	%r59, %r58, -1;
	min.s32 	%r60, %r59, %r7;
	max.s32 	%r61, %r9, 1;
	add.s32 	%r62, %r61, -1;
	min.s32 	%r63, %r62, %r5;
	mul.lo.s32 	%r64, %r6, %r63;
	add.s32 	%r65, %r64, %r57;
	mul.f32 	%f1397, %f1310, %f1329;
	mul.f32 	%f1398, %f1366, %f1329;
	mul.f32 	%f1399, %f1310, %f1377;
	add.s32 	%r66, %r65, %r60;
	mul.wide.s32 	%rd53, %r66, 4;
	add.s64 	%rd54, %rd1, %rd53;
	ld.global.nc.f32 	%f1400, [%rd54];
	mul.f32 	%f1401, %f1397, %f1348;
	fma.rn.f32 	%f1402, %f1400, %f1401, 0f00000000;
	mul.f32 	%f1403, %f1398, %f1348;
	fma.rn.f32 	%f1404, %f1400, %f1403, 0f00000000;
	mul.f32 	%f1405, %f1399, %f1348;
	fma.rn.f32 	%f1406, %f1400, %f1405, 0f00000000;
	mul.f32 	%f1407, %f1397, %f1388;
	fma.rn.f32 	%f1408, %f1400, %f1407, 0f00000000;
	max.s32 	%r67, %r10, 0;
	min.s32 	%r68, %r67, %r7;
	add.s32 	%r69, %r65, %r68;
	mul.wide.s32 	%rd55, %r69, 4;
	add.s64 	%rd56, %rd1, %rd55;
	ld.global.nc.f32 	%f1409, [%rd56];
	mul.f32 	%f1410, %f1397, %f1356;
	fma.rn.f32 	%f1411, %f1409, %f1410, %f1402;
	mul.f32 	%f1412, %f1398, %f1356;
	fma.rn.f32 	%f1413, %f1409, %f1412, %f1404;
	mul.f32 	%f1414, %f1399, %f1356;
	fma.rn.f32 	%f1415, %f1409, %f1414, %f1406;
	mul.f32 	%f1416, %f1397, %f1391;
	fma.rn.f32 	%f1417, %f1409, %f1416, %f1408;
	max.s32 	%r70, %r10, -1;
	add.s32 	%r71, %r70, 1;
	min.s32 	%r72, %r71, %r7;
	add.s32 	%r73, %r65, %r72;
	mul.wide.s32 	%rd57, %r73, 4;
	add.s64 	%rd58, %rd1, %rd57;
	ld.global.nc.f32 	%f1418, [%rd58];
	mul.f32 	%f1419, %f1397, %f1360;
	fma.rn.f32 	%f1420, %f1418, %f1419, %f1411;
	mul.f32 	%f1421, %f1398, %f1360;
	fma.rn.f32 	%f1422, %f1418, %f1421, %f1413;
	mul.f32 	%f1423, %f1399, %f1360;
	fma.rn.f32 	%f1424, %f1418, %f1423, %f1415;
	mul.f32 	%f1425, %f1397, %f1395;
	fma.rn.f32 	%f1426, %f1418, %f1425, %f1417;
	max.s32 	%r74, %r10, -2;
	add.s32 	%r75, %r74, 2;
	min.s32 	%r76, %r75, %r7;
	add.s32 	%r77, %r65, %r76;
	mul.wide.s32 	%rd59, %r77, 4;
	add.s64 	%rd60, %rd1, %rd59;
	ld.global.nc.f32 	%f1427, [%rd60];
	mul.f32 	%f1428, %f1397, %f1363;
	fma.rn.f32 	%f1429, %f1427, %f1428, %f1420;
	mul.f32 	%f1430, %f1398, %f1363;
	fma.rn.f32 	%f1431, %f1427, %f1430, %f1422;
	mul.f32 	%f1432, %f1399, %f1363;
	fma.rn.f32 	%f1433, %f1427, %f1432, %f1424;
	mul.f32 	%f1434, %f1397, %f1396;
	fma.rn.f32 	%f1435, %f1427, %f1434, %f1426;
	max.s32 	%r78, %r9, 0;
	min.s32 	%r79, %r78, %r5;
	mul.lo.s32 	%r80, %r6, %r79;
	add.s32 	%r81, %r80, %r57;
	mul.f32 	%f1436, %f1310, %f1337;
	mul.f32 	%f1437, %f1366, %f1337;
	mul.f32 	%f1438, %f1310, %f1380;
	add.s32 	%r82, %r81, %r60;
	mul.wide.s32 	%rd61, %r82, 4;
	add.s64 	%rd62, %rd1, %rd61;
	ld.global.nc.f32 	%f1439, [%rd62];
	mul.f32 	%f1440, %f1436, %f1348;
	fma.rn.f32 	%f1441, %f1439, %f1440, %f1429;
	mul.f32 	%f1442, %f1437, %f1348;
	fma.rn.f32 	%f1443, %f1439, %f1442, %f1431;
	mul.f32 	%f1444, %f1438, %f1348;
	fma.rn.f32 	%f1445, %f1439, %f1444, %f1433;
	mul.f32 	%f1446, %f1436, %f1388;
	fma.rn.f32 	%f1447, %f1439, %f1446, %f1435;
	add.s32 	%r83, %r81, %r68;
	mul.wide.s32 	%rd63, %r83, 4;
	add.s64 	%rd64, %rd1, %rd63;
	ld.global.nc.f32 	%f1448, [%rd64];
	mul.f32 	%f1449, %f1436, %f1356;
	fma.rn.f32 	%f1450, %f1448, %f1449, %f1441;
	mul.f32 	%f1451, %f1437, %f1356;
	fma.rn.f32 	%f1452, %f1448, %f1451, %f1443;
	mul.f32 	%f1453, %f1438, %f1356;
	fma.rn.f32 	%f1454, %f1448, %f1453, %f1445;
	mul.f32 	%f1455, %f1436, %f1391;
	fma.rn.f32 	%f1456, %f1448, %f1455, %f1447;
	add.s32 	%r84, %r81, %r72;
	mul.wide.s32 	%rd65, %r84, 4;
	add.s64 	%rd66, %rd1, %rd65;
	ld.global.nc.f32 	%f1457, [%rd66];
	mul.f32 	%f1458, %f1436, %f1360;
	fma.rn.f32 	%f1459, %f1457, %f1458, %f1450;
	mul.f32 	%f1460, %f1437, %f1360;
	fma.rn.f32 	%f1461, %f1457, %f1460, %f1452;
	mul.f32 	%f1462, %f1438, %f1360;
	fma.rn.f32 	%f1463, %f1457, %f1462, %f1454;
	mul.f32 	%f1464, %f1436, %f1395;
	fma.rn.f32 	%f1465, %f1457, %f1464, %f1456;
	add.s32 	%r85, %r81, %r76;
	mul.wide.s32 	%rd67, %r85, 4;
	add.s64 	%rd68, %rd1, %rd67;
	ld.global.nc.f32 	%f1466, [%rd68];
	mul.f32 	%f1467, %f1436, %f1363;
	fma.rn.f32 	%f1468, %f1466, %f1467, %f1459;
	mul.f32 	%f1469, %f1437, %f1363;
	fma.rn.f32 	%f1470, %f1466, %f1469, %f1461;
	mul.f32 	%f1471, %f1438, %f1363;
	fma.rn.f32 	%f1472, %f1466, %f1471, %f1463;
	mul.f32 	%f1473, %f1436, %f1396;
	fma.rn.f32 	%f1474, %f1466, %f1473, %f1465;
	max.s32 	%r86, %r9, -1;
	add.s32 	%r87, %r86, 1;
	min.s32 	%r88, %r87, %r5;
	mul.lo.s32 	%r89, %r6, %r88;
	add.s32 	%r90, %r89, %r57;
	mul.f32 	%f1475, %f1310, %f1341;
	mul.f32 	%f1476, %f1366, %f1341;
	mul.f32 	%f1477, %f1310, %f1384;
	add.s32 	%r91, %r90, %r60;
	mul.wide.s32 	%rd69, %r91, 4;
	add.s64 	%rd70, %rd1, %rd69;
	ld.global.nc.f32 	%f1478, [%rd70];
	mul.f32 	%f1479, %f1475, %f1348;
	fma.rn.f32 	%f1480, %f1478, %f1479, %f1468;
	mul.f32 	%f1481, %f1476, %f1348;
	fma.rn.f32 	%f1482, %f1478, %f1481, %f1470;
	mul.f32 	%f1483, %f1477, %f1348;
	fma.rn.f32 	%f1484, %f1478, %f1483, %f1472;
	mul.f32 	%f1485, %f1475, %f1388;
	fma.rn.f32 	%f1486, %f1478, %f1485, %f1474;
	add.s32 	%r92, %r90, %r68;
	mul.wide.s32 	%rd71, %r92, 4;
	add.s64 	%rd72, %rd1, %rd71;
	ld.global.nc.f32 	%f1487, [%rd72];
	mul.f32 	%f1488, %f1475, %f1356;
	fma.rn.f32 	%f1489, %f1487, %f1488, %f1480;
	mul.f32 	%f1490, %f1476, %f1356;
	fma.rn.f32 	%f1491, %f1487, %f1490, %f1482;
	mul.f32 	%f1492, %f1477, %f1356;
	fma.rn.f32 	%f1493, %f1487, %f1492, %f1484;
	mul.f32 	%f1494, %f1475, %f1391;
	fma.rn.f32 	%f1495, %f1487, %f1494, %f1486;
	add.s32 	%r93, %r90, %r72;
	mul.wide.s32 	%rd73, %r93, 4;
	add.s64 	%rd74, %rd1, %rd73;
	ld.global.nc.f32 	%f1496, [%rd74];
	mul.f32 	%f1497, %f1475, %f1360;
	fma.rn.f32 	%f1498, %f1496, %f1497, %f1489;
	mul.f32 	%f1499, %f1476, %f1360;
	fma.rn.f32 	%f1500, %f1496, %f1499, %f1491;
	mul.f32 	%f1501, %f1477, %f1360;
	fma.rn.f32 	%f1502, %f1496, %f1501, %f1493;
	mul.f32 	%f1503, %f1475, %f1395;
	fma.rn.f32 	%f1504, %f1496, %f1503, %f1495;
	add.s32 	%r94, %r90, %r76;
	mul.wide.s32 	%rd75, %r94, 4;
	add.s64 	%rd76, %rd1, %rd75;
	ld.global.nc.f32 	%f1505, [%rd76];
	mul.f32 	%f1506, %f1475, %f1363;
	fma.rn.f32 	%f1507, %f1505, %f1506, %f1498;
	mul.f32 	%f1508, %f1476, %f1363;
	fma.rn.f32 	%f1509, %f1505, %f1508, %f1500;
	mul.f32 	%f1510, %f1477, %f1363;
	fma.rn.f32 	%f1511, %f1505, %f1510, %f1502;
	mul.f32 	%f1512, %f1475, %f1396;
	fma.rn.f32 	%f1513, %f1505, %f1512, %f1504;
	add.s32 	%r95, %r53, %r57;
	mul.f32 	%f1514, %f1310, %f1344;
	mul.f32 	%f1515, %f1366, %f1344;
	mul.f32 	%f1516, %f1310, %f1385;
	add.s32 	%r96, %r95, %r60;
	mul.wide.s32 	%rd77, %r96, 4;
	add.s64 	%rd78, %rd1, %rd77;
	ld.global.nc.f32 	%f1517, [%rd78];
	mul.f32 	%f1518, %f1514, %f1348;
	fma.rn.f32 	%f1519, %f1517, %f1518, %f1507;
	mul.f32 	%f1520, %f1515, %f1348;
	fma.rn.f32 	%f1521, %f1517, %f1520, %f1509;
	mul.f32 	%f1522, %f1516, %f1348;
	fma.rn.f32 	%f1523, %f1517, %f1522, %f1511;
	mul.f32 	%f1524, %f1514, %f1388;
	fma.rn.f32 	%f1525, %f1517, %f1524, %f1513;
	add.s32 	%r97, %r95, %r68;
	mul.wide.s32 	%rd79, %r97, 4;
	add.s64 	%rd80, %rd1, %rd79;
	ld.global.nc.f32 	%f1526, [%rd80];
	mul.f32 	%f1527, %f1514, %f1356;
	fma.rn.f32 	%f1528, %f1526, %f1527, %f1519;
	mul.f32 	%f1529, %f1515, %f1356;
	fma.rn.f32 	%f1530, %f1526, %f1529, %f1521;
	mul.f32 	%f1531, %f1516, %f1356;
	fma.rn.f32 	%f1532, %f1526, %f1531, %f1523;
	mul.f32 	%f1533, %f1514, %f1391;
	fma.rn.f32 	%f1534, %f1526, %f1533, %f1525;
	add.s32 	%r98, %r95, %r72;
	mul.wide.s32 	%rd81, %r98, 4;
	add.s64 	%rd82, %rd1, %rd81;
	ld.global.nc.f32 	%f1535, [%rd82];
	mul.f32 	%f1536, %f1514, %f1360;
	fma.rn.f32 	%f1537, %f1535, %f1536, %f1528;
	mul.f32 	%f1538, %f1515, %f1360;
	fma.rn.f32 	%f1539, %f1535, %f1538, %f1530;
	mul.f32 	%f1540, %f1516, %f1360;
	fma.rn.f32 	%f1541, %f1535, %f1540, %f1532;
	mul.f32 	%f1542, %f1514, %f1395;
	fma.rn.f32 	%f1543, %f1535, %f1542, %f1534;
	add.s32 	%r99, %r95, %r76;
	mul.wide.s32 	%rd83, %r99, 4;
	add.s64 	%rd84, %rd1, %rd83;
	ld.global.nc.f32 	%f1544, [%rd84];
	mul.f32 	%f1545, %f1514, %f1363;
	fma.rn.f32 	%f1546, %f1544, %f1545, %f1537;
	mul.f32 	%f1547, %f1515, %f1363;
	fma.rn.f32 	%f1548, %f1544, %f1547, %f1539;
	mul.f32 	%f1549, %f1516, %f1363;
	fma.rn.f32 	%f1550, %f1544, %f1549, %f1541;
	mul.f32 	%f1551, %f1514, %f1396;
	fma.rn.f32 	%f1552, %f1544, %f1551, %f1543;
	max.s32 	%r100, %r8, 0;
	min.s32 	%r101, %r100, %r3;
	mul.lo.s32 	%r102, %r101, %r11;
	add.s32 	%r103, %r64, %r102;
	mul.f32 	%f1553, %f1318, %f1329;
	mul.f32 	%f1554, %f1369, %f1329;
	mul.f32 	%f1555, %f1318, %f1377;
	add.s32 	%r104, %r103, %r60;
	mul.wide.s32 	%rd85, %r104, 4;
	add.s64 	%rd86, %rd1, %rd85;
	ld.global.nc.f32 	%f1556, [%rd86];
	mul.f32 	%f1557, %f1553, %f1348;
	fma.rn.f32 	%f1558, %f1556, %f1557, %f1546;
	mul.f32 	%f1559, %f1554, %f1348;
	fma.rn.f32 	%f1560, %f1556, %f1559, %f1548;
	mul.f32 	%f1561, %f1555, %f1348;
	fma.rn.f32 	%f1562, %f1556, %f1561, %f1550;
	mul.f32 	%f1563, %f1553, %f1388;
	fma.rn.f32 	%f1564, %f1556, %f1563, %f1552;
	add.s32 	%r105, %r103, %r68;
	mul.wide.s32 	%rd87, %r105, 4;
	add.s64 	%rd88, %rd1, %rd87;
	ld.global.nc.f32 	%f1565, [%rd88];
	mul.f32 	%f1566, %f1553, %f1356;
	fma.rn.f32 	%f1567, %f1565, %f1566, %f1558;
	mul.f32 	%f1568, %f1554, %f1356;
	fma.rn.f32 	%f1569, %f1565, %f1568, %f1560;
	mul.f32 	%f1570, %f1555, %f1356;
	fma.rn.f32 	%f1571, %f1565, %f1570, %f1562;
	mul.f32 	%f1572, %f1553, %f1391;
	fma.rn.f32 	%f1573, %f1565, %f1572, %f1564;
	add.s32 	%r106, %r103, %r72;
	mul.wide.s32 	%rd89, %r106, 4;
	add.s64 	%rd90, %rd1, %rd89;
	ld.global.nc.f32 	%f1574, [%rd90];
	mul.f32 	%f1575, %f1553, %f1360;
	fma.rn.f32 	%f1576, %f1574, %f1575, %f1567;
	mul.f32 	%f1577, %f1554, %f1360;
	fma.rn.f32 	%f1578, %f1574, %f1577, %f1569;
	mul.f32 	%f1579, %f1555, %f1360;
	fma.rn.f32 	%f1580, %f1574, %f1579, %f1571;
	mul.f32 	%f1581, %f1553, %f1395;
	fma.rn.f32 	%f1582, %f1574, %f1581, %f1573;
	add.s32 	%r107, %r103, %r76;
	mul.wide.s32 	%rd91, %r107, 4;
	add.s64 	%rd92, %rd1, %rd91;
	ld.global.nc.f32 	%f1583, [%rd92];
	mul.f32 	%f1584, %f1553, %f1363;
	fma.rn.f32 	%f1585, %f1583, %f1584, %f1576;
	mul.f32 	%f1586, %f1554, %f1363;
	fma.rn.f32 	%f1587, %f1583, %f1586, %f1578;
	mul.f32 	%f1588, %f1555, %f1363;
	fma.rn.f32 	%f1589, %f1583, %f1588, %f1580;
	mul.f32 	%f1590, %f1553, %f1396;
	fma.rn.f32 	%f1591, %f1583, %f1590, %f1582;
	add.s32 	%r108, %r80, %r102;
	mul.f32 	%f1592, %f1318, %f1337;
	mul.f32 	%f1593, %f1369, %f1337;
	mul.f32 	%f1594, %f1318, %f1380;
	add.s32 	%r109, %r108, %r60;
	mul.wide.s32 	%rd93, %r109, 4;
	add.s64 	%rd94, %rd1, %rd93;
	ld.global.nc.f32 	%f1595, [%rd94];
	mul.f32 	%f1596, %f1592, %f1348;
	fma.rn.f32 	%f1597, %f1595, %f1596, %f1585;
	mul.f32 	%f1598, %f1593, %f1348;
	fma.rn.f32 	%f1599, %f1595, %f1598, %f1587;
	mul.f32 	%f1600, %f1594, %f1348;
	fma.rn.f32 	%f1601, %f1595, %f1600, %f1589;
	mul.f32 	%f1602, %f1592, %f1388;
	fma.rn.f32 	%f1603, %f1595, %f1602, %f1591;
	add.s32 	%r110, %r108, %r68;
	mul.wide.s32 	%rd95, %r110, 4;
	add.s64 	%rd96, %rd1, %rd95;
	ld.global.nc.f32 	%f1604, [%rd96];
	mul.f32 	%f1605, %f1592, %f1356;
	fma.rn.f32 	%f1606, %f1604, %f1605, %f1597;
	mul.f32 	%f1607, %f1593, %f1356;
	fma.rn.f32 	%f1608, %f1604, %f1607, %f1599;
	mul.f32 	%f1609, %f1594, %f1356;
	fma.rn.f32 	%f1610, %f1604, %f1609, %f1601;
	mul.f32 	%f1611, %f1592, %f1391;
	fma.rn.f32 	%f1612, %f1604, %f1611, %f1603;
	add.s32 	%r111, %r108, %r72;
	mul.wide.s32 	%rd97, %r111, 4;
	add.s64 	%rd98, %rd1, %rd97;
	ld.global.nc.f32 	%f1613, [%rd98];
	mul.f32 	%f1614, %f1592, %f1360;
	fma.rn.f32 	%f1615, %f1613, %f1614, %f1606;
	mul.f32 	%f1616, %f1593, %f1360;
	fma.rn.f32 	%f1617, %f1613, %f1616, %f1608;
	mul.f32 	%f1618, %f1594, %f1360;
	fma.rn.f32 	%f1619, %f1613, %f1618, %f1610;
	mul.f32 	%f1620, %f1592, %f1395;
	fma.rn.f32 	%f1621, %f1613, %f1620, %f1612;
	add.s32 	%r112, %r108, %r76;
	mul.wide.s32 	%rd99, %r112, 4;
	add.s64 	%rd100, %rd1, %rd99;
	ld.global.nc.f32 	%f1622, [%rd100];
	mul.f32 	%f1623, %f1592, %f1363;
	fma.rn.f32 	%f1624, %f1622, %f1623, %f1615;
	mul.f32 	%f1625, %f1593, %f1363;
	fma.rn.f32 	%f1626, %f1622, %f1625, %f1617;
	mul.f32 	%f1627, %f1594, %f1363;
	fma.rn.f32 	%f1628, %f1622, %f1627, %f1619;
	mul.f32 	%f1629, %f1592, %f1396;
	fma.rn.f32 	%f1630, %f1622, %f1629, %f1621;
	add.s32 	%r113, %r89, %r102;
	mul.f32 	%f1631, %f1318, %f1341;
	mul.f32 	%f1632, %f1369, %f1341;
	mul.f32 	%f1633, %f1318, %f1384;
	add.s32 	%r114, %r113, %r60;
	mul.wide.s32 	%rd101, %r114, 4;
	add.s64 	%rd102, %rd1, %rd101;
	ld.global.nc.f32 	%f1634, [%rd102];
	mul.f32 	%f1635, %f1631, %f1348;
	fma.rn.f32 	%f1636, %f1634, %f1635, %f1624;
	mul.f32 	%f1637, %f1632, %f1348;
	fma.rn.f32 	%f1638, %f1634, %f1637, %f1626;
	mul.f32 	%f1639, %f1633, %f1348;
	fma.rn.f32 	%f1640, %f1634, %f1639, %f1628;
	mul.f32 	%f1641, %f1631, %f1388;
	fma.rn.f32 	%f1642, %f1634, %f1641, %f1630;
	add.s32 	%r115, %r113, %r68;
	mul.wide.s32 	%rd103, %r115, 4;
	add.s64 	%rd104, %rd1, %rd103;
	ld.global.nc.f32 	%f1643, [%rd104];
	mul.f32 	%f1644, %f1631, %f1356;
	fma.rn.f32 	%f1645, %f1643, %f1644, %f1636;
	mul.f32 	%f1646, %f1632, %f1356;
	fma.rn.f32 	%f1647, %f1643, %f1646, %f1638;
	mul.f32 	%f1648, %f1633, %f1356;
	fma.rn.f32 	%f1649, %f1643, %f1648, %f1640;
	mul.f32 	%f1650, %f1631, %f1391;
	fma.rn.f32 	%f1651, %f1643, %f1650, %f1642;
	add.s32 	%r116, %r113, %r72;
	mul.wide.s32 	%rd105, %r116, 4;
	add.s64 	%rd106, %rd1, %rd105;
	ld.global.nc.f32 	%f1652, [%rd106];
	mul.f32 	%f1653, %f1631, %f1360;
	fma.rn.f32 	%f1654, %f1652, %f1653, %f1645;
	mul.f32 	%f1655, %f1632, %f1360;
	fma.rn.f32 	%f1656, %f1652, %f1655, %f1647;
	mul.f32 	%f1657, %f1633, %f1360;
	fma.rn.f32 	%f1658, %f1652, %f1657, %f1649;
	mul.f32 	%f1659, %f1631, %f1395;
	fma.rn.f32 	%f1660, %f1652, %f1659, %f1651;
	add.s32 	%r117, %r113, %r76;
	mul.wide.s32 	%rd107, %r117, 4;
	add.s64 	%rd108, %rd1, %rd107;
	ld.global.nc.f32 	%f1661, [%rd108];
	mul.f32 	%f1662, %f1631, %f1363;
	fma.rn.f32 	%f1663, %f1661, %f1662, %f1654;
	mul.f32 	%f1664, %f1632, %f1363;
	fma.rn.f32 	%f1665, %f1661, %f1664, %f1656;
	mul.f32 	%f1666, %f1633, %f1363;
	fma.rn.f32 	%f1667, %f1661, %f1666, %f1658;
	mul.f32 	%f1668, %f1631, %f1396;
	fma.rn.f32 	%f1669, %f1661, %f1668, %f1660;
	add.s32 	%r118, %r53, %r102;
	mul.f32 	%f1670, %f1318, %f1344;
	mul.f32 	%f1671, %f1369, %f1344;
	mul.f32 	%f1672, %f1318, %f1385;
	add.s32 	%r119, %r118, %r60;
	mul.wide.s32 	%rd109, %r119, 4;
	add.s64 	%rd110, %rd1, %rd109;
	ld.global.nc.f32 	%f1673, [%rd110];
	mul.f32 	%f1674, %f1670, %f1348;
	fma.rn.f32 	%f1675, %f1673, %f1674, %f1663;
	mul.f32 	%f1676, %f1671, %f1348;
	fma.rn.f32 	%f1677, %f1673, %f1676, %f1665;
	mul.f32 	%f1678, %f1672, %f1348;
	fma.rn.f32 	%f1679, %f1673, %f1678, %f1667;
	mul.f32 	%f1680, %f1670, %f1388;
	fma.rn.f32 	%f1681, %f1673, %f1680, %f1669;
	add.s32 	%r120, %r118, %r68;
	mul.wide.s32 	%rd111, %r120, 4;
	add.s64 	%rd112, %rd1, %rd111;
	ld.global.nc.f32 	%f1682, [%rd112];
	mul.f32 	%f1683, %f1670, %f1356;
	fma.rn.f32 	%f1684, %f1682, %f1683, %f1675;
	mul.f32 	%f1685, %f1671, %f1356;
	fma.rn.f32 	%f1686, %f1682, %f1685, %f1677;
	mul.f32 	%f1687, %f1672, %f1356;
	fma.rn.f32 	%f1688, %f1682, %f1687, %f1679;
	mul.f32 	%f1689, %f1670, %f1391;
	fma.rn.f32 	%f1690, %f1682, %f1689, %f1681;
	add.s32 	%r121, %r118, %r72;
	mul.wide.s32 	%rd113, %r121, 4;
	add.s64 	%rd114, %rd1, %rd113;
	ld.global.nc.f32 	%f1691, [%rd114];
	mul.f32 	%f1692, %f1670, %f1360;
	fma.rn.f32 	%f1693, %f1691, %f1692, %f1684;
	mul.f32 	%f1694, %f1671, %f1360;
	fma.rn.f32 	%f1695, %f1691, %f1694, %f1686;
	mul.f32 	%f1696, %f1672, %f1360;
	fma.rn.f32 	%f1697, %f1691, %f1696, %f1688;
	mul.f32 	%f1698, %f1670, %f1395;
	fma.rn.f32 	%f1699, %f1691, %f1698, %f1690;
	add.s32 	%r122, %r118, %r76;
	mul.wide.s32 	%rd115, %r122, 4;
	add.s64 	%rd116, %rd1, %rd115;
	ld.global.nc.f32 	%f1700, [%rd116];
	mul.f32 	%f1701, %f1670, %f1363;
	fma.rn.f32 	%f1702, %f1700, %f1701, %f1693;
	mul.f32 	%f1703, %f1671, %f1363;
	fma.rn.f32 	%f1704, %f1700, %f1703, %f1695;
	mul.f32 	%f1705, %f1672, %f1363;
	fma.rn.f32 	%f1706, %f1700, %f1705, %f1697;
	mul.f32 	%f1707, %f1670, %f1396;
	fma.rn.f32 	%f1708, %f1700, %f1707, %f1699;
	max.s32 	%r123, %r8, -1;
	add.s32 	%r124, %r123, 1;
	min.s32 	%r125, %r124, %r3;
	mul.lo.s32 	%r126, %r125, %r11;
	add.s32 	%r127, %r64, %r126;
	mul.f32 	%f1709, %f1322, %f1329;
	mul.f32 	%f1710, %f1373, %f1329;
	mul.f32 	%f1711, %f1322, %f1377;
	add.s32 	%r128, %r127, %r60;
	mul.wide.s32 	%rd117, %r128, 4;
	add.s64 	%rd118, %rd1, %rd117;
	ld.global.nc.f32 	%f1712, [%rd118];
	mul.f32 	%f1713, %f1709, %f1348;
	fma.rn.f32 	%f1714, %f1712, %f1713, %f1702;
	mul.f32 	%f1715, %f1710, %f1348;
	fma.rn.f32 	%f1716, %f1712, %f1715, %f1704;
	mul.f32 	%f1717, %f1711, %f1348;
	fma.rn.f32 	%f1718, %f1712, %f1717, %f1706;
	mul.f32 	%f1719, %f1709, %f1388;
	fma.rn.f32 	%f1720, %f1712, %f1719, %f1708;
	add.s32 	%r129, %r127, %r68;
	mul.wide.s32 	%rd119, %r129, 4;
	add.s64 	%rd120, %rd1, %rd119;
	ld.global.nc.f32 	%f1721, [%rd120];
	mul.f32 	%f1722, %f1709, %f1356;
	fma.rn.f32 	%f1723, %f1721, %f1722, %f1714;
	mul.f32 	%f1724, %f1710, %f1356;
	fma.rn.f32 	%f1725, %f1721, %f1724, %f1716;
	mul.f32 	%f1726, %f1711, %f1356;
	fma.rn.f32 	%f1727, %f1721, %f1726, %f1718;
	mul.f32 	%f1728, %f1709, %f1391;
	fma.rn.f32 	%f1729, %f1721, %f1728, %f1720;
	add.s32 	%r130, %r127, %r72;
	mul.wide.s32 	%rd121, %r130, 4;
	add.s64 	%rd122, %rd1, %rd121;
	ld.global.nc.f32 	%f1730, [%rd122];
	mul.f32 	%f1731, %f1709, %f1360;
	fma.rn.f32 	%f1732, %f1730, %f1731, %f1723;
	mul.f32 	%f1733, %f1710, %f1360;
	fma.rn.f32 	%f1734, %f1730, %f1733, %f1725;
	mul.f32 	%f1735, %f1711, %f1360;
	fma.rn.f32 	%f1736, %f1730, %f1735, %f1727;
	mul.f32 	%f1737, %f1709, %f1395;
	fma.rn.f32 	%f1738, %f1730, %f1737, %f1729;
	add.s32 	%r131, %r127, %r76;
	mul.wide.s32 	%rd123, %r131, 4;
	add.s64 	%rd124, %rd1, %rd123;
	ld.global.nc.f32 	%f1739, [%rd124];
	mul.f32 	%f1740, %f1709, %f1363;
	fma.rn.f32 	%f1741, %f1739, %f1740, %f1732;
	mul.f32 	%f1742, %f1710, %f1363;
	fma.rn.f32 	%f1743, %f1739, %f1742, %f1734;
	mul.f32 	%f1744, %f1711, %f1363;
	fma.rn.f32 	%f1745, %f1739, %f1744, %f1736;
	mul.f32 	%f1746, %f1709, %f1396;
	fma.rn.f32 	%f1747, %f1739, %f1746, %f1738;
	add.s32 	%r132, %r80, %r126;
	mul.f32 	%f1748, %f1322, %f1337;
	mul.f32 	%f1749, %f1373, %f1337;
	mul.f32 	%f1750, %f1322, %f1380;
	add.s32 	%r133, %r132, %r60;
	mul.wide.s32 	%rd125, %r133, 4;
	add.s64 	%rd126, %rd1, %rd125;
	ld.global.nc.f32 	%f1751, [%rd126];
	mul.f32 	%f1752, %f1748, %f1348;
	fma.rn.f32 	%f1753, %f1751, %f1752, %f1741;
	mul.f32 	%f1754, %f1749, %f1348;
	fma.rn.f32 	%f1755, %f1751, %f1754, %f1743;
	mul.f32 	%f1756, %f1750, %f1348;
	fma.rn.f32 	%f1757, %f1751, %f1756, %f1745;
	mul.f32 	%f1758, %f1748, %f1388;
	fma.rn.f32 	%f1759, %f1751, %f1758, %f1747;
	add.s32 	%r134, %r132, %r68;
	mul.wide.s32 	%rd127, %r134, 4;
	add.s64 	%rd128, %rd1, %rd127;
	ld.global.nc.f32 	%f1760, [%rd128];
	mul.f32 	%f1761, %f1748, %f1356;
	fma.rn.f32 	%f1762, %f1760, %f1761, %f1753;
	mul.f32 	%f1763, %f1749, %f1356;
	fma.rn.f32 	%f1764, %f1760, %f1763, %f1755;
	mul.f32 	%f1765, %f1750, %f1356;
	fma.rn.f32 	%f1766, %f1760, %f1765, %f1757;
	mul.f32 	%f1767, %f1748, %f1391;
	fma.rn.f32 	%f1768, %f1760, %f1767, %f1759;
	add.s32 	%r135, %r132, %r72;
	mul.wide.s32 	%rd129, %r135, 4;
	add.s64 	%rd130, %rd1, %rd129;
	ld.global.nc.f32 	%f1769, [%rd130];
	mul.f32 	%f1770, %f1748, %f1360;
	fma.rn.f32 	%f1771, %f1769, %f1770, %f1762;
	mul.f32 	%f1772, %f1749, %f1360;
	fma.rn.f32 	%f1773, %f1769, %f1772, %f1764;
	mul.f32 	%f1774, %f1750, %f1360;
	fma.rn.f32 	%f1775, %f1769, %f1774, %f1766;
	mul.f32 	%f1776, %f1748, %f1395;
	fma.rn.f32 	%f1777, %f1769, %f1776, %f1768;
	add.s32 	%r136, %r132, %r76;
	mul.wide.s32 	%rd131, %r136, 4;
	add.s64 	%rd132, %rd1, %rd131;
	ld.global.nc.f32 	%f1778, [%rd132];
	mul.f32 	%f1779, %f1748, %f1363;
	fma.rn.f32 	%f1780, %f1778, %f1779, %f1771;
	mul.f32 	%f1781, %f1749, %f1363;
	fma.rn.f32 	%f1782, %f1778, %f1781, %f1773;
	mul.f32 	%f1783, %f1750, %f1363;
	fma.rn.f32 	%f1784, %f1778, %f1783, %f1775;
	mul.f32 	%f1785, %f1748, %f1396;
	fma.rn.f32 	%f1786, %f1778, %f1785, %f1777;
	add.s32 	%r137, %r89, %r126;
	mul.f32 	%f1787, %f1322, %f1341;
	mul.f32 	%f1788, %f1373, %f1341;
	mul.f32 	%f1789, %f1322, %f1384;
	add.s32 	%r138, %r137, %r60;
	mul.wide.s32 	%rd133, %r138, 4;
	add.s64 	%rd134, %rd1, %rd133;
	ld.global.nc.f32 	%f1790, [%rd134];
	mul.f32 	%f1791, %f1787, %f1348;
	fma.rn.f32 	%f1792, %f1790, %f1791, %f1780;
	mul.f32 	%f1793, %f1788, %f1348;
	fma.rn.f32 	%f1794, %f1790, %f1793, %f1782;
	mul.f32 	%f1795, %f1789, %f1348;
	fma.rn.f32 	%f1796, %f1790, %f1795, %f1784;
	mul.f32 	%f1797, %f1787, %f1388;
	fma.rn.f32 	%f1798, %f1790, %f1797, %f1786;
	add.s32 	%r139, %r137, %r68;
	mul.wide.s32 	%rd135, %r139, 4;
	add.s64 	%rd136, %rd1, %rd135;
	ld.global.nc.f32 	%f1799, [%rd136];
	mul.f32 	%f1800, %f1787, %f1356;
	fma.rn.f32 	%f1801, %f1799, %f1800, %f1792;
	mul.f32 	%f1802, %f1788, %f1356;
	fma.rn.f32 	%f1803, %f1799, %f1802, %f1794;
	mul.f32 	%f1804, %f1789, %f1356;
	fma.rn.f32 	%f1805, %f1799, %f1804, %f1796;
	mul.f32 	%f1806, %f1787, %f1391;
	fma.rn.f32 	%f1807, %f1799, %f1806, %f1798;
	add.s32 	%r140, %r137, %r72;
	mul.wide.s32 	%rd137, %r140, 4;
	add.s64 	%rd138, %rd1, %rd137;
	ld.global.nc.f32 	%f1808, [%rd138];
	mul.f32 	%f1809, %f1787, %f1360;
	fma.rn.f32 	%f1810, %f1808, %f1809, %f1801;
	mul.f32 	%f1811, %f1788, %f1360;
	fma.rn.f32 	%f1812, %f1808, %f1811, %f1803;
	mul.f32 	%f1813, %f1789, %f1360;
	fma.rn.f32 	%f1814, %f1808, %f1813, %f1805;
	mul.f32 	%f1815, %f1787, %f1395;
	fma.rn.f32 	%f1816, %f1808, %f1815, %f1807;
	add.s32 	%r141, %r137, %r76;
	mul.wide.s32 	%rd139, %r141, 4;
	add.s64 	%rd140, %rd1, %rd139;
	ld.global.nc.f32 	%f1817, [%rd140];
	mul.f32 	%f1818, %f1787, %f1363;
	fma.rn.f32 	%f1819, %f1817, %f1818, %f1810;
	mul.f32 	%f1820, %f1788, %f1363;
	fma.rn.f32 	%f1821, %f1817, %f1820, %f1812;
	mul.f32 	%f1822, %f1789, %f1363;
	fma.rn.f32 	%f1823, %f1817, %f1822, %f1814;
	mul.f32 	%f1824, %f1787, %f1396;
	fma.rn.f32 	%f1825, %f1817, %f1824, %f1816;
	add.s32 	%r142, %r53, %r126;
	mul.f32 	%f1826, %f1322, %f1344;
	mul.f32 	%f1827, %f1373, %f1344;
	mul.f32 	%f1828, %f1322, %f1385;
	add.s32 	%r143, %r142, %r60;
	mul.wide.s32 	%rd141, %r143, 4;
	add.s64 	%rd142, %rd1, %rd141;
	ld.global.nc.f32 	%f1829, [%rd142];
	mul.f32 	%f1830, %f1826, %f1348;
	fma.rn.f32 	%f1831, %f1829, %f1830, %f1819;
	mul.f32 	%f1832, %f1827, %f1348;
	fma.rn.f32 	%f1833, %f1829, %f1832, %f1821;
	mul.f32 	%f1834, %f1828, %f1348;
	fma.rn.f32 	%f1835, %f1829, %f1834, %f1823;
	mul.f32 	%f1836, %f1826, %f1388;
	fma.rn.f32 	%f1837, %f1829, %f1836, %f1825;
	add.s32 	%r144, %r142, %r68;
	mul.wide.s32 	%rd143, %r144, 4;
	add.s64 	%rd144, %rd1, %rd143;
	ld.global.nc.f32 	%f1838, [%rd144];
	mul.f32 	%f1839, %f1826, %f1356;
	fma.rn.f32 	%f1840, %f1838, %f1839, %f1831;
	mul.f32 	%f1841, %f1827, %f1356;
	fma.rn.f32 	%f1842, %f1838, %f1841, %f1833;
	mul.f32 	%f1843, %f1828, %f1356;
	fma.rn.f32 	%f1844, %f1838, %f1843, %f1835;
	mul.f32 	%f1845, %f1826, %f1391;
	fma.rn.f32 	%f1846, %f1838, %f1845, %f1837;
	add.s32 	%r145, %r142, %r72;
	mul.wide.s32 	%rd145, %r145, 4;
	add.s64 	%rd146, %rd1, %rd145;
	ld.global.nc.f32 	%f1847, [%rd146];
	mul.f32 	%f1848, %f1826, %f1360;
	fma.rn.f32 	%f1849, %f1847, %f1848, %f1840;
	mul.f32 	%f1850, %f1827, %f1360;
	fma.rn.f32 	%f1851, %f1847, %f1850, %f1842;
	mul.f32 	%f1852, %f1828, %f1360;
	fma.rn.f32 	%f1853, %f1847, %f1852, %f1844;
	mul.f32 	%f1854, %f1826, %f1395;
	fma.rn.f32 	%f1855, %f1847, %f1854, %f1846;
	add.s32 	%r146, %r142, %r76;
	mul.wide.s32 	%rd147, %r146, 4;
	add.s64 	%rd148, %rd1, %rd147;
	ld.global.nc.f32 	%f1856, [%rd148];
	mul.f32 	%f1857, %f1826, %f1363;
	fma.rn.f32 	%f1858, %f1856, %f1857, %f1849;
	mul.f32 	%f1859, %f1827, %f1363;
	fma.rn.f32 	%f1860, %f1856, %f1859, %f1851;
	mul.f32 	%f1861, %f1828, %f1363;
	fma.rn.f32 	%f1862, %f1856, %f1861, %f1853;
	mul.f32 	%f1863, %f1826, %f1396;
	fma.rn.f32 	%f1864, %f1856, %f1863, %f1855;
	max.s32 	%r147, %r8, -2;
	add.s32 	%r148, %r147, 2;
	min.s32 	%r149, %r148, %r3;
	mul.lo.s32 	%r150, %r149, %r11;
	add.s32 	%r151, %r64, %r150;
	mul.f32 	%f1865, %f1325, %f1329;
	mul.f32 	%f1866, %f1374, %f1329;
	mul.f32 	%f1867, %f1325, %f1377;
	add.s32 	%r152, %r151, %r60;
	mul.wide.s32 	%rd149, %r152, 4;
	add.s64 	%rd150, %rd1, %rd149;
	ld.global.nc.f32 	%f1868, [%rd150];
	mul.f32 	%f1869, %f1865, %f1348;
	fma.rn.f32 	%f1870, %f1868, %f1869, %f1858;
	mul.f32 	%f1871, %f1866, %f1348;
	fma.rn.f32 	%f1872, %f1868, %f1871, %f1860;
	mul.f32 	%f1873, %f1867, %f1348;
	fma.rn.f32 	%f1874, %f1868, %f1873, %f1862;
	mul.f32 	%f1875, %f1865, %f1388;
	fma.rn.f32 	%f1876, %f1868, %f1875, %f1864;
	add.s32 	%r153, %r151, %r68;
	mul.wide.s32 	%rd151, %r153, 4;
	add.s64 	%rd152, %rd1, %rd151;
	ld.global.nc.f32 	%f1877, [%rd152];
	mul.f32 	%f1878, %f1865, %f1356;
	fma.rn.f32 	%f1879, %f1877, %f1878, %f1870;
	mul.f32 	%f1880, %f1866, %f1356;
	fma.rn.f32 	%f1881, %f1877, %f1880, %f1872;
	mul.f32 	%f1882, %f1867, %f1356;
	fma.rn.f32 	%f1883, %f1877, %f1882, %f1874;
	mul.f32 	%f1884, %f1865, %f1391;
	fma.rn.f32 	%f1885, %f1877, %f1884, %f1876;
	add.s32 	%r154, %r151, %r72;
	mul.wide.s32 	%rd153, %r154, 4;
	add.s64 	%rd154, %rd1, %rd153;
	ld.global.nc.f32 	%f1886, [%rd154];
	mul.f32 	%f1887, %f1865, %f1360;
	fma.rn.f32 	%f1888, %f1886, %f1887, %f1879;
	mul.f32 	%f1889, %f1866, %f1360;
	fma.rn.f32 	%f1890, %f1886, %f1889, %f1881;
	mul.f32 	%f1891, %f1867, %f1360;
	fma.rn.f32 	%f1892, %f1886, %f1891, %f1883;
	mul.f32 	%f1893, %f1865, %f1395;
	fma.rn.f32 	%f1894, %f1886, %f1893, %f1885;
	add.s32 	%r155, %r151, %r76;
	mul.wide.s32 	%rd155, %r155, 4;
	add.s64 	%rd156, %rd1, %rd155;
	ld.global.nc.f32 	%f1895, [%rd156];
	mul.f32 	%f1896, %f1865, %f1363;
	fma.rn.f32 	%f1897, %f1895, %f1896, %f1888;
	mul.f32 	%f1898, %f1866, %f1363;
	fma.rn.f32 	%f1899, %f1895, %f1898, %f1890;
	mul.f32 	%f1900, %f1867, %f1363;
	fma.rn.f32 	%f1901, %f1895, %f1900, %f1892;
	mul.f32 	%f1902, %f1865, %f1396;
	fma.rn.f32 	%f1903, %f1895, %f1902, %f1894;
	add.s32 	%r156, %r80, %r150;
	mul.f32 	%f1904, %f1325, %f1337;
	mul.f32 	%f1905, %f1374, %f1337;
	mul.f32 	%f1906, %f1325, %f1380;
	add.s32 	%r157, %r156, %r60;
	mul.wide.s32 	%rd157, %r157, 4;
	add.s64 	%rd158, %rd1, %rd157;
	ld.global.nc.f32 	%f1907, [%rd158];
	mul.f32 	%f1908, %f1904, %f1348;
	fma.rn.f32 	%f1909, %f1907, %f1908, %f1897;
	mul.f32 	%f1910, %f1905, %f1348;
	fma.rn.f32 	%f1911, %f1907, %f1910, %f1899;
	mul.f32 	%f1912, %f1906, %f1348;
	fma.rn.f32 	%f1913, %f1907, %f1912, %f1901;
	mul.f32 	%f1914, %f1904, %f1388;
	fma.rn.f32 	%f1915, %f1907, %f1914, %f1903;
	add.s32 	%r158, %r156, %r68;
	mul.wide.s32 	%rd159, %r158, 4;
	add.s64 	%rd160, %rd1, %rd159;
	ld.global.nc.f32 	%f1916, [%rd160];
	mul.f32 	%f1917, %f1904, %f1356;
	fma.rn.f32 	%f1918, %f1916, %f1917, %f1909;
	mul.f32 	%f1919, %f1905, %f1356;
	fma.rn.f32 	%f1920, %f1916, %f1919, %f1911;
	mul.f32 	%f1921, %f1906, %f1356;
	fma.rn.f32 	%f1922, %f1916, %f1921, %f1913;
	mul.f32 	%f1923, %f1904, %f1391;
	fma.rn.f32 	%f1924, %f1916, %f1923, %f1915;
	add.s32 	%r159, %r156, %r72;
	mul.wide.s32 	%rd161, %r159, 4;
	add.s64 	%rd162, %rd1, %rd161;
	ld.global.nc.f32 	%f1925, [%rd162];
	mul.f32 	%f1926, %f1904, %f1360;
	fma.rn.f32 	%f1927, %f1925, %f1926, %f1918;
	mul.f32 	%f1928, %f1905, %f1360;
	fma.rn.f32 	%f1929, %f1925, %f1928, %f1920;
	mul.f32 	%f1930, %f1906, %f1360;
	fma.rn.f32 	%f1931, %f1925, %f1930, %f1922;
	mul.f32 	%f1932, %f1904, %f1395;
	fma.rn.f32 	%f1933, %f1925, %f1932, %f1924;
	add.s32 	%r160, %r156, %r76;
	mul.wide.s32 	%rd163, %r160, 4;
	add.s64 	%rd164, %rd1, %rd163;
	ld.global.nc.f32 	%f1934, [%rd164];
	mul.f32 	%f1935, %f1904, %f1363;
	fma.rn.f32 	%f1936, %f1934, %f1935, %f1927;
	mul.f32 	%f1937, %f1905, %f1363;
	fma.rn.f32 	%f1938, %f1934, %f1937, %f1929;
	mul.f32 	%f1939, %f1906, %f1363;
	fma.rn.f32 	%f1940, %f1934, %f1939, %f1931;
	mul.f32 	%f1941, %f1904, %f1396;
	fma.rn.f32 	%f1942, %f1934, %f1941, %f1933;
	add.s32 	%r161, %r89, %r150;
	mul.f32 	%f1943, %f1325, %f1341;
	mul.f32 	%f1944, %f1374, %f1341;
	mul.f32 	%f1945, %f1325, %f1384;
	add.s32 	%r162, %r161, %r60;
	mul.wide.s32 	%rd165, %r162, 4;
	add.s64 	%rd166, %rd1, %rd165;
	ld.global.nc.f32 	%f1946, [%rd166];
	mul.f32 	%f1947, %f1943, %f1348;
	fma.rn.f32 	%f1948, %f1946, %f1947, %f1936;
	mul.f32 	%f1949, %f1944, %f1348;
	fma.rn.f32 	%f1950, %f1946, %f1949, %f1938;
	mul.f32 	%f1951, %f1945, %f1348;
	fma.rn.f32 	%f1952, %f1946, %f1951, %f1940;
	mul.f32 	%f1953, %f1943, %f1388;
	fma.rn.f32 	%f1954, %f1946, %f1953, %f1942;
	add.s32 	%r163, %r161, %r68;
	mul.wide.s32 	%rd167, %r163, 4;
	add.s64 	%rd168, %rd1, %rd167;
	ld.global.nc.f32 	%f1955, [%rd168];
	mul.f32 	%f1956, %f1943, %f1356;
	fma.rn.f32 	%f1957, %f1955, %f1956, %f1948;
	mul.f32 	%f1958, %f1944, %f1356;
	fma.rn.f32 	%f1959, %f1955, %f1958, %f1950;
	mul.f32 	%f1960, %f1945, %f1356;
	fma.rn.f32 	%f1961, %f1955, %f1960, %f1952;
	mul.f32 	%f1962, %f1943, %f1391;
	fma.rn.f32 	%f1963, %f1955, %f1962, %f1954;
	add.s32 	%r164, %r161, %r72;
	mul.wide.s32 	%rd169, %r164, 4;
	add.s64 	%rd170, %rd1, %rd169;
	ld.global.nc.f32 	%f1964, [%rd170];
	mul.f32 	%f1965, %f1943, %f1360;
	fma.rn.f32 	%f1966, %f1964, %f1965, %f1957;
	mul.f32 	%f1967, %f1944, %f1360;
	fma.rn.f32 	%f1968, %f1964, %f1967, %f1959;
	mul.f32 	%f1969, %f1945, %f1360;
	fma.rn.f32 	%f1970, %f1964, %f1969, %f1961;
	mul.f32 	%f1971, %f1943, %f1395;
	fma.rn.f32 	%f1972, %f1964, %f1971, %f1963;
	add.s32 	%r165, %r161, %r76;
	mul.wide.s32 	%rd171, %r165, 4;
	add.s64 	%rd172, %rd1, %rd171;
	ld.global.nc.f32 	%f1973, [%rd172];
	mul.f32 	%f1974, %f1943, %f1363;
	fma.rn.f32 	%f1975, %f1973, %f1974, %f1966;
	mul.f32 	%f1976, %f1944, %f1363;
	fma.rn.f32 	%f1977, %f1973, %f1976, %f1968;
	mul.f32 	%f1978, %f1945, %f1363;
	fma.rn.f32 	%f1979, %f1973, %f1978, %f1970;
	mul.f32 	%f1980, %f1943, %f1396;
	fma.rn.f32 	%f1981, %f1973, %f1980, %f1972;
	add.s32 	%r166, %r53, %r150;
	mul.f32 	%f1982, %f1325, %f1344;
	mul.f32 	%f1983, %f1374, %f1344;
	mul.f32 	%f1984, %f1325, %f1385;
	add.s32 	%r167, %r166, %r60;
	mul.wide.s32 	%rd173, %r167, 4;
	add.s64 	%rd174, %rd1, %rd173;
	ld.global.nc.f32 	%f1985, [%rd174];
	mul.f32 	%f1986, %f1982, %f1348;
	fma.rn.f32 	%f1987, %f1985, %f1986, %f1975;
	mul.f32 	%f1988, %f1983, %f1348;
	fma.rn.f32 	%f1989, %f1985, %f1988, %f1977;
	mul.f32 	%f1990, %f1984, %f1348;
	fma.rn.f32 	%f1991, %f1985, %f1990, %f1979;
	mul.f32 	%f1992, %f1982, %f1388;
	fma.rn.f32 	%f1993, %f1985, %f1992, %f1981;
	add.s32 	%r168, %r166, %r68;
	mul.wide.s32 	%rd175, %r168, 4;
	add.s64 	%rd176, %rd1, %rd175;
	ld.global.nc.f32 	%f1994, [%rd176];
	mul.f32 	%f1995, %f1982, %f1356;
	fma.rn.f32 	%f1996, %f1994, %f1995, %f1987;
	mul.f32 	%f1997, %f1983, %f1356;
	fma.rn.f32 	%f1998, %f1994, %f1997, %f1989;
	mul.f32 	%f1999, %f1984, %f1356;
	fma.rn.f32 	%f2000, %f1994, %f1999, %f1991;
	mul.f32 	%f2001, %f1982, %f1391;
	fma.rn.f32 	%f2002, %f1994, %f2001, %f1993;
	add.s32 	%r169, %r166, %r72;
	mul.wide.s32 	%rd177, %r169, 4;
	add.s64 	%rd178, %rd1, %rd177;
	ld.global.nc.f32 	%f2003, [%rd178];
	mul.f32 	%f2004, %f1982, %f1360;
	fma.rn.f32 	%f2005, %f2003, %f2004, %f1996;
	mul.f32 	%f2006, %f1983, %f1360;
	fma.rn.f32 	%f2007, %f2003, %f2006, %f1998;
	mul.f32 	%f2008, %f1984, %f1360;
	fma.rn.f32 	%f2009, %f2003, %f2008, %f2000;
	mul.f32 	%f2010, %f1982, %f1395;
	fma.rn.f32 	%f2011, %f2003, %f2010, %f2002;
	add.s32 	%r170, %r166, %r76;
	mul.wide.s32 	%rd179, %r170, 4;
	add.s64 	%rd180, %rd1, %rd179;
	ld.global.nc.f32 	%f2012, [%rd180];
	mul.f32 	%f2013, %f1982, %f1363;
	fma.rn.f32 	%f2168, %f2012, %f2013, %f2005;
	mul.f32 	%f2014, %f1983, %f1363;
	fma.rn.f32 	%f2167, %f2012, %f2014, %f2007;
	mul.f32 	%f2015, %f1984, %f1363;
	fma.rn.f32 	%f2166, %f2012, %f2015, %f2009;
	mul.f32 	%f2016, %f1982, %f1396;
	fma.rn.f32 	%f2165, %f2012, %f2016, %f2011;
	bra.uni 	$L__BB2_21;
$L__BB2_7:
	setp.eq.s64 	%p25, %rd20, 0;
	@%p25 bra 	$L__BB2_20;
	cvta.to.global.u64 	%rd5, %rd20;
	mul.lo.s32 	%r12, %r11, %r2;
	mul.lo.s32 	%r13, %r8, %r11;
	mul.lo.s32 	%r14, %r6, %r9;
	mov.b32 	%r201, 0;
	mul.wide.s32 	%rd9, %r6, 4;
$L__BB2_9:
	shl.b32 	%r42, %r201, 3;
	mad.lo.s32 	%r43, %r12, %r201, %r13;
	add.s32 	%r44, %r43, %r14;
	add.s32 	%r45, %r44, %r10;
	mul.wide.s32 	%rd34, %r45, 4;
	add.s64 	%rd6, %rd5, %rd34;
	ld.global.nc.f32 	%f361, [%rd6];
	mul.wide.u32 	%rd35, %r42, 4;
	add.s64 	%rd7, %rd2, %rd35;
	add.s32 	%r46, %r45, %r11;
	mul.wide.s32 	%rd36, %r46, 4;
	add.s64 	%rd8, %rd5, %rd36;
	ld.global.nc.f32 	%f362, [%rd8];
	add.s64 	%rd37, %rd6, %rd9;
	ld.global.nc.f32 	%f363, [%rd37];
	add.s64 	%rd38, %rd8, %rd9;
	ld.global.nc.f32 	%f364, [%rd38];
	st.local.v4.f32 	[%rd7], {%f361, %f362, %f363, %f364};
	ld.global.nc.f32 	%f365, [%rd6+4];
	ld.global.nc.f32 	%f366, [%rd8+4];
	ld.global.nc.f32 	%f367, [%rd37+4];
	ld.global.nc.f32 	%f368, [%rd38+4];
	st.local.v4.f32 	[%rd7+16], {%f365, %f366, %f367, %f368};
	setp.ne.s32 	%p26, %r201, 26;
	@%p26 bra 	$L__BB2_52;
	ld.local.v4.f32 	{%f18, %f19, %f20, %f21}, [%rd2];
	ld.local.v4.f32 	{%f22, %f23, %f24, %f25}, [%rd2+16];
	ld.local.v4.f32 	{%f26, %f27, %f28, %f29}, [%rd2+32];
	ld.local.v4.f32 	{%f30, %f31, %f32, %f33}, [%rd2+48];
	ld.local.v4.f32 	{%f34, %f35, %f36, %f37}, [%rd2+64];
	ld.local.v4.f32 	{%f38, %f39, %f40, %f41}, [%rd2+80];
	ld.local.v4.f32 	{%f42, %f43, %f44, %f45}, [%rd2+96];
	ld.local.v4.f32 	{%f46, %f47, %f48, %f49}, [%rd2+112];
	ld.local.v4.f32 	{%f50, %f51, %f52, %f53}, [%rd2+128];
	ld.local.v4.f32 	{%f54, %f55, %f56, %f57}, [%rd2+144];
	ld.local.v4.f32 	{%f58, %f59, %f60, %f61}, [%rd2+160];
	ld.local.v4.f32 	{%f62, %f63, %f64, %f65}, [%rd2+176];
	ld.local.v4.f32 	{%f66, %f67, %f68, %f69}, [%rd2+192];
	ld.local.v4.f32 	{%f70, %f71, %f72, %f73}, [%rd2+208];
	ld.local.v4.f32 	{%f74, %f75, %f76, %f77}, [%rd2+224];
	ld.local.v4.f32 	{%f78, %f79, %f80, %f81}, [%rd2+240];
	ld.local.v4.f32 	{%f82, %f83, %f84, %f85}, [%rd2+256];
	ld.local.v4.f32 	{%f86, %f87, %f88, %f89}, [%rd2+272];
	ld.local.v4.f32 	{%f90, %f91, %f92, %f93}, [%rd2+288];
	ld.local.v4.f32 	{%f94, %f95, %f96, %f97}, [%rd2+304];
	ld.local.v4.f32 	{%f98, %f99, %f100, %f101}, [%rd2+320];
	ld.local.v4.f32 	{%f102, %f103, %f104, %f105}, [%rd2+336];
	ld.local.v4.f32 	{%f106, %f107, %f108, %f109}, [%rd2+352];
	ld.local.v4.f32 	{%f110, %f111, %f112, %f113}, [%rd2+368];
	ld.local.v4.f32 	{%f114, %f115, %f116, %f117}, [%rd2+384];
	ld.local.v4.f32 	{%f118, %f119, %f120, %f121}, [%rd2+400];
	ld.local.v4.f32 	{%f122, %f123, %f124, %f125}, [%rd2+416];
	ld.local.v4.f32 	{%f126, %f127, %f128, %f129}, [%rd2+432];
	ld.local.v4.f32 	{%f130, %f131, %f132, %f133}, [%rd2+448];
	ld.local.v4.f32 	{%f134, %f135, %f136, %f137}, [%rd2+464];
	ld.local.v4.f32 	{%f138, %f139, %f140, %f141}, [%rd2+480];
	ld.local.v4.f32 	{%f142, %f143, %f144, %f145}, [%rd2+496];
	ld.local.v4.f32 	{%f146, %f147, %f148, %f149}, [%rd2+512];
	ld.local.v4.f32 	{%f150, %f151, %f152, %f153}, [%rd2+528];
	ld.local.v4.f32 	{%f154, %f155, %f156, %f157}, [%rd2+544];
	ld.local.v4.f32 	{%f158, %f159, %f160, %f161}, [%rd2+560];
	ld.local.v4.f32 	{%f162, %f163, %f164, %f165}, [%rd2+576];
	ld.local.v4.f32 	{%f166, %f167, %f168, %f169}, [%rd2+592];
	ld.local.v4.f32 	{%f170, %f171, %f172, %f173}, [%rd2+608];
	ld.local.v4.f32 	{%f174, %f175, %f176, %f177}, [%rd2+624];
	ld.local.v4.f32 	{%f178, %f179, %f180, %f181}, [%rd2+640];
	ld.local.v4.f32 	{%f182, %f183, %f184, %f185}, [%rd2+656];
	ld.local.v4.f32 	{%f186, %f187, %f188, %f189}, [%rd2+672];
	ld.local.v4.f32 	{%f190, %f191, %f192, %f193}, [%rd2+688];
	ld.local.v4.f32 	{%f194, %f195, %f196, %f197}, [%rd2+704];
	ld.local.v4.f32 	{%f198, %f199, %f200, %f201}, [%rd2+720];
	ld.local.v4.f32 	{%f202, %f203, %f204, %f205}, [%rd2+736];
	ld.local.v4.f32 	{%f206, %f207, %f208, %f209}, [%rd2+752];
	ld.local.v4.f32 	{%f210, %f211, %f212, %f213}, [%rd2+768];
	ld.local.v4.f32 	{%f214, %f215, %f216, %f217}, [%rd2+784];
	ld.local.v4.f32 	{%f218, %f219, %f220, %f221}, [%rd2+800];
	ld.local.v4.f32 	{%f222, %f223, %f224, %f225}, [%rd2+816];
	ld.local.v4.f32 	{%f226, %f227, %f228, %f229}, [%rd2+832];
	ld.local.v4.f32 	{%f230, %f231, %f232, %f233}, [%rd2+848];
	mov.b32 	%r202, 0;
$L__BB2_11:
	mul.wide.u32 	%rd44, %r202, 4;
	add.s64 	%rd45, %rd2, %rd44;
	mul.wide.u32 	%rd46, %r202, 864;
	mov.u64 	%rd47, TRIQUINTIC_COEFFICIENTS;
	add.s64 	%rd48, %rd47, %rd46;
	ld.global.nc.f32 	%f377, [%rd48];
	fma.rn.f32 	%f378, %f377, %f18, 0f00000000;
	ld.global.nc.f32 	%f379, [%rd48+4];
	fma.rn.f32 	%f380, %f379, %f19, %f378;
	ld.global.nc.f32 	%f381, [%rd48+8];
	fma.rn.f32 	%f382, %f381, %f20, %f380;
	ld.global.nc.f32 	%f383, [%rd48+12];
	fma.rn.f32 	%f384, %f383, %f21, %f382;
	ld.global.nc.f32 	%f385, [%rd48+16];
	fma.rn.f32 	%f386, %f385, %f22, %f384;
	ld.global.nc.f32 	%f387, [%rd48+20];
	fma.rn.f32 	%f388, %f387, %f23, %f386;
	ld.global.nc.f32 	%f389, [%rd48+24];
	fma.rn.f32 	%f390, %f389, %f24, %f388;
	ld.global.nc.f32 	%f391, [%rd48+28];
	fma.rn.f32 	%f392, %f391, %f25, %f390;
	ld.global.nc.f32 	%f393, [%rd48+32];
	fma.rn.f32 	%f394, %f393, %f26, %f392;
	ld.global.nc.f32 	%f395, [%rd48+36];
	fma.rn.f32 	%f396, %f395, %f27, %f394;
	ld.global.nc.f32 	%f397, [%rd48+40];
	fma.rn.f32 	%f398, %f397, %f28, %f396;
	ld.global.nc.f32 	%f399, [%rd48+44];
	fma.rn.f32 	%f400, %f399, %f29, %f398;
	ld.global.nc.f32 	%f401, [%rd48+48];
	fma.rn.f32 	%f402, %f401, %f30, %f400;
	ld.global.nc.f32 	%f403, [%rd48+52];
	fma.rn.f32 	%f404, %f403, %f31, %f402;
	ld.global.nc.f32 	%f405, [%rd48+56];
	fma.rn.f32 	%f406, %f405, %f32, %f404;
	ld.global.nc.f32 	%f407, [%rd48+60];
	fma.rn.f32 	%f408, %f407, %f33, %f406;
	ld.global.nc.f32 	%f409, [%rd48+64];
	fma.rn.f32 	%f410, %f409, %f34, %f408;
	ld.global.nc.f32 	%f411, [%rd48+68];
	fma.rn.f32 	%f412, %f411, %f35, %f410;
	ld.global.nc.f32 	%f413, [%rd48+72];
	fma.rn.f32 	%f414, %f413, %f36, %f412;
	ld.global.nc.f32 	%f415, [%rd48+76];
	fma.rn.f32 	%f416, %f415, %f37, %f414;
	ld.global.nc.f32 	%f417, [%rd48+80];
	fma.rn.f32 	%f418, %f417, %f38, %f416;
	ld.global.nc.f32 	%f419, [%rd48+84];
	fma.rn.f32 	%f420, %f419, %f39, %f418;
	ld.global.nc.f32 	%f421, [%rd48+88];
	fma.rn.f32 	%f422, %f421, %f40, %f420;
	ld.global.nc.f32 	%f423, [%rd48+92];
	fma.rn.f32 	%f424, %f423, %f41, %f422;
	ld.global.nc.f32 	%f425, [%rd48+96];
	fma.rn.f32 	%f426, %f425, %f42, %f424;
	ld.global.nc.f32 	%f427, [%rd48+100];
	fma.rn.f32 	%f428, %f427, %f43, %f426;
	ld.global.nc.f32 	%f429, [%rd48+104];
	fma.rn.f32 	%f430, %f429, %f44, %f428;
	ld.global.nc.f32 	%f431, [%rd48+108];
	fma.rn.f32 	%f432, %f431, %f45, %f430;
	ld.global.nc.f32 	%f433, [%rd48+112];
	fma.rn.f32 	%f434, %f433, %f46, %f432;
	ld.global.nc.f32 	%f435, [%rd48+116];
	fma.rn.f32 	%f436, %f435, %f47, %f434;
	ld.global.nc.f32 	%f437, [%rd48+120];
	fma.rn.f32 	%f438, %f437, %f48, %f436;
	ld.global.nc.f32 	%f439, [%rd48+124];
	fma.rn.f32 	%f440, %f439, %f49, %f438;
	ld.global.nc.f32 	%f441, [%rd48+128];
	fma.rn.f32 	%f442, %f441, %f50, %f440;
	ld.global.nc.f32 	%f443, [%rd48+132];
	fma.rn.f32 	%f444, %f443, %f51, %f442;
	ld.global.nc.f32 	%f445, [%rd48+136];
	fma.rn.f32 	%f446, %f445, %f52, %f444;
	ld.global.nc.f32 	%f447, [%rd48+140];
	fma.rn.f32 	%f448, %f447, %f53, %f446;
	ld.global.nc.f32 	%f449, [%rd48+144];
	fma.rn.f32 	%f450, %f449, %f54, %f448;
	ld.global.nc.f32 	%f451, [%rd48+148];
	fma.rn.f32 	%f452, %f451, %f55, %f450;
	ld.global.nc.f32 	%f453, [%rd48+152];
	fma.rn.f32 	%f454, %f453, %f56, %f452;
	ld.global.nc.f32 	%f455, [%rd48+156];
	fma.rn.f32 	%f456, %f455, %f57, %f454;
	ld.global.nc.f32 	%f457, [%rd48+160];
	fma.rn.f32 	%f458, %f457, %f58, %f456;
	ld.global.nc.f32 	%f459, [%rd48+164];
	fma.rn.f32 	%f460, %f459, %f59, %f458;
	ld.global.nc.f32 	%f461, [%rd48+168];
	fma.rn.f32 	%f462, %f461, %f60, %f460;
	ld.global.nc.f32 	%f463, [%rd48+172];
	fma.rn.f32 	%f464, %f463, %f61, %f462;
	ld.global.nc.f32 	%f465, [%rd48+176];
	fma.rn.f32 	%f466, %f465, %f62, %f464;
	ld.global.nc.f32 	%f467, [%rd48+180];
	fma.rn.f32 	%f468, %f467, %f63, %f466;
	ld.global.nc.f32 	%f469, [%rd48+184];
	fma.rn.f32 	%f470, %f469, %f64, %f468;
	ld.global.nc.f32 	%f471, [%rd48+188];
	fma.rn.f32 	%f472, %f471, %f65, %f470;
	ld.global.nc.f32 	%f473, [%rd48+192];
	fma.rn.f32 	%f474, %f473, %f66, %f472;
	ld.global.nc.f32 	%f475, [%rd48+196];
	fma.rn.f32 	%f476, %f475, %f67, %f474;
	ld.global.nc.f32 	%f477, [%rd48+200];
	fma.rn.f32 	%f478, %f477, %f68, %f476;
	ld.global.nc.f32 	%f479, [%rd48+204];
	fma.rn.f32 	%f480, %f479, %f69, %f478;
	ld.global.nc.f32 	%f481, [%rd48+208];
	fma.rn.f32 	%f482, %f481, %f70, %f480;
	ld.global.nc.f32 	%f483, [%rd48+212];
	fma.rn.f32 	%f484, %f483, %f71, %f482;
	ld.global.nc.f32 	%f485, [%rd48+216];
	fma.rn.f32 	%f486, %f485, %f72, %f484;
	ld.global.nc.f32 	%f487, [%rd48+220];
	fma.rn.f32 	%f488, %f487, %f73, %f486;
	ld.global.nc.f32 	%f489, [%rd48+224];
	fma.rn.f32 	%f490, %f489, %f74, %f488;
	ld.global.nc.f32 	%f491, [%rd48+228];
	fma.rn.f32 	%f492, %f491, %f75, %f490;
	ld.global.nc.f32 	%f493, [%rd48+232];
	fma.rn.f32 	%f494, %f493, %f76, %f492;
	ld.global.nc.f32 	%f495, [%rd48+236];
	fma.rn.f32 	%f496, %f495, %f77, %f494;
	ld.global.nc.f32 	%f497, [%rd48+240];
	fma.rn.f32 	%f498, %f497, %f78, %f496;
	ld.global.nc.f32 	%f499, [%rd48+244];
	fma.rn.f32 	%f500, %f499, %f79, %f498;
	ld.global.nc.f32 	%f501, [%rd48+248];
	fma.rn.f32 	%f502, %f501, %f80, %f500;
	ld.global.nc.f32 	%f503, [%rd48+252];
	fma.rn.f32 	%f504, %f503, %f81, %f502;
	ld.global.nc.f32 	%f505, [%rd48+256];
	fma.rn.f32 	%f506, %f505, %f82, %f504;
	ld.global.nc.f32 	%f507, [%rd48+260];
	fma.rn.f32 	%f508, %f507, %f83, %f506;
	ld.global.nc.f32 	%f509, [%rd48+264];
	fma.rn.f32 	%f510, %f509, %f84, %f508;
	ld.global.nc.f32 	%f511, [%rd48+268];
	fma.rn.f32 	%f512, %f511, %f85, %f510;
	ld.global.nc.f32 	%f513, [%rd48+272];
	fma.rn.f32 	%f514, %f513, %f86, %f512;
	ld.global.nc.f32 	%f515, [%rd48+276];
	fma.rn.f32 	%f516, %f515, %f87, %f514;
	ld.global.nc.f32 	%f517, [%rd48+280];
	fma.rn.f32 	%f518, %f517, %f88, %f516;
	ld.global.nc.f32 	%f519, [%rd48+284];
	fma.rn.f32 	%f520, %f519, %f89, %f518;
	ld.global.nc.f32 	%f521, [%rd48+288];
	fma.rn.f32 	%f522, %f521, %f90, %f520;
	ld.global.nc.f32 	%f523, [%rd48+292];
	fma.rn.f32 	%f524, %f523, %f91, %f522;
	ld.global.nc.f32 	%f525, [%rd48+296];
	fma.rn.f32 	%f526, %f525, %f92, %f524;
	ld.global.nc.f32 	%f527, [%rd48+300];
	fma.rn.f32 	%f528, %f527, %f93, %f526;
	ld.global.nc.f32 	%f529, [%rd48+304];
	fma.rn.f32 	%f530, %f529, %f94, %f528;
	ld.global.nc.f32 	%f531, [%rd48+308];
	fma.rn.f32 	%f532, %f531, %f95, %f530;
	ld.global.nc.f32 	%f533, [%rd48+312];
	fma.rn.f32 	%f534, %f533, %f96, %f532;
	ld.global.nc.f32 	%f535, [%rd48+316];
	fma.rn.f32 	%f536, %f535, %f97, %f534;
	ld.global.nc.f32 	%f537, [%rd48+320];
	fma.rn.f32 	%f538, %f537, %f98, %f536;
	ld.global.nc.f32 	%f539, [%rd48+324];
	fma.rn.f32 	%f540, %f539, %f99, %f538;
	ld.global.nc.f32 	%f541, [%rd48+328];
	fma.rn.f32 	%f542, %f541, %f100, %f540;
	ld.global.nc.f32 	%f543, [%rd48+332];
	fma.rn.f32 	%f544, %f543, %f101, %f542;
	ld.global.nc.f32 	%f545, [%rd48+336];
	fma.rn.f32 	%f546, %f545, %f102, %f544;
	ld.global.nc.f32 	%f547, [%rd48+340];
	fma.rn.f32 	%f548, %f547, %f103, %f546;
	ld.global.nc.f32 	%f549, [%rd48+344];
	fma.rn.f32 	%f550, %f549, %f104, %f548;
	ld.global.nc.f32 	%f551, [%rd48+348];
	fma.rn.f32 	%f552, %f551, %f105, %f550;
	ld.global.nc.f32 	%f553, [%rd48+352];
	fma.rn.f32 	%f554, %f553, %f106, %f552;
	ld.global.nc.f32 	%f555, [%rd48+356];
	fma.rn.f32 	%f556, %f555, %f107, %f554;
	ld.global.nc.f32 	%f557, [%rd48+360];
	fma.rn.f32 	%f558, %f557, %f108, %f556;
	ld.global.nc.f32 	%f559, [%rd48+364];
	fma.rn.f32 	%f560, %f559, %f109, %f558;
	ld.global.nc.f32 	%f561, [%rd48+368];
	fma.rn.f32 	%f562, %f561, %f110, %f560;
	ld.global.nc.f32 	%f563, [%rd48+372];
	fma.rn.f32 	%f564, %f563, %f111, %f562;
	ld.global.nc.f32 	%f565, [%rd48+376];
	fma.rn.f32 	%f566, %f565, %f112, %f564;
	ld.global.nc.f32 	%f567, [%rd48+380];
	fma.rn.f32 	%f568, %f567, %f113, %f566;
	ld.global.nc.f32 	%f569, [%rd48+384];
	fma.rn.f32 	%f570, %f569, %f114, %f568;
	ld.global.nc.f32 	%f571, [%rd48+388];
	fma.rn.f32 	%f572, %f571, %f115, %f570;
	ld.global.nc.f32 	%f573, [%rd48+392];
	fma.rn.f32 	%f574, %f573, %f116, %f572;
	ld.global.nc.f32 	%f575, [%rd48+396];
	fma.rn.f32 	%f576, %f575, %f117, %f574;
	ld.global.nc.f32 	%f577, [%rd48+400];
	fma.rn.f32 	%f578, %f577, %f118, %f576;
	ld.global.nc.f32 	%f579, [%rd48+404];
	fma.rn.f32 	%f580, %f579, %f119, %f578;
	ld.global.nc.f32 	%f581, [%rd48+408];
	fma.rn.f32 	%f582, %f581, %f120, %f580;
	ld.global.nc.f32 	%f583, [%rd48+412];
	fma.rn.f32 	%f584, %f583, %f121, %f582;
	ld.global.nc.f32 	%f585, [%rd48+416];
	fma.rn.f32 	%f586, %f585, %f122, %f584;
	ld.global.nc.f32 	%f587, [%rd48+420];
	fma.rn.f32 	%f588, %f587, %f123, %f586;
	ld.global.nc.f32 	%f589, [%rd48+424];
	fma.rn.f32 	%f590, %f589, %f124, %f588;
	ld.global.nc.f32 	%f591, [%rd48+428];
	fma.rn.f32 	%f592, %f591, %f125, %f590;
	ld.global.nc.f32 	%f593, [%rd48+432];
	fma.rn.f32 	%f594, %f593, %f126, %f592;
	ld.global.nc.f32 	%f595, [%rd48+436];
	fma.rn.f32 	%f596, %f595, %f127, %f594;
	ld.global.nc.f32 	%f597, [%rd48+440];
	fma.rn.f32 	%f598, %f597, %f128, %f596;
	ld.global.nc.f32 	%f599, [%rd48+444];
	fma.rn.f32 	%f600, %f599, %f129, %f598;
	ld.global.nc.f32 	%f601, [%rd48+448];
	fma.rn.f32 	%f602, %f601, %f130, %f600;
	ld.global.nc.f32 	%f603, [%rd48+452];
	fma.rn.f32 	%f604, %f603, %f131, %f602;
	ld.global.nc.f32 	%f605, [%rd48+456];
	fma.rn.f32 	%f606, %f605, %f132, %f604;
	ld.global.nc.f32 	%f607, [%rd48+460];
	fma.rn.f32 	%f608, %f607, %f133, %f606;
	ld.global.nc.f32 	%f609, [%rd48+464];
	fma.rn.f32 	%f610, %f609, %f134, %f608;
	ld.global.nc.f32 	%f611, [%rd48+468];
	fma.rn.f32 	%f612, %f611, %f135, %f610;
	ld.global.nc.f32 	%f613, [%rd48+472];
	fma.rn.f32 	%f614, %f613, %f136, %f612;
	ld.global.nc.f32 	%f615, [%rd48+476];
	fma.rn.f32 	%f616, %f615, %f137, %f614;
	ld.global.nc.f32 	%f617, [%rd48+480];
	fma.rn.f32 	%f618, %f617, %f138, %f616;
	ld.global.nc.f32 	%f619, [%rd48+484];
	fma.rn.f32 	%f620, %f619, %f139, %f618;
	ld.global.nc.f32 	%f621, [%rd48+488];
	fma.rn.f32 	%f622, %f621, %f140, %f620;
	ld.global.nc.f32 	%f623, [%rd48+492];
	fma.rn.f32 	%f624, %f623, %f141, %f622;
	ld.global.nc.f32 	%f625, [%rd48+496];
	fma.rn.f32 	%f626, %f625, %f142, %f624;
	ld.global.nc.f32 	%f627, [%rd48+500];
	fma.rn.f32 	%f628, %f627, %f143, %f626;
	ld.global.nc.f32 	%f629, [%rd48+504];
	fma.rn.f32 	%f630, %f629, %f144, %f628;
	ld.global.nc.f32 	%f631, [%rd48+508];
	fma.rn.f32 	%f632, %f631, %f145, %f630;
	ld.global.nc.f32 	%f633, [%rd48+512];
	fma.rn.f32 	%f634, %f633, %f146, %f632;
	ld.global.nc.f32 	%f635, [%rd48+516];
	fma.rn.f32 	%f636, %f635, %f147, %f634;
	ld.global.nc.f32 	%f637, [%rd48+520];
	fma.rn.f32 	%f638, %f637, %f148, %f636;
	ld.global.nc.f32 	%f639, [%rd48+524];
	fma.rn.f32 	%f640, %f639, %f149, %f638;
	ld.global.nc.f32 	%f641, [%rd48+528];
	fma.rn.f32 	%f642, %f641, %f150, %f640;
	ld.global.nc.f32 	%f643, [%rd48+532];
	fma.rn.f32 	%f644, %f643, %f151, %f642;
	ld.global.nc.f32 	%f645, [%rd48+536];
	fma.rn.f32 	%f646, %f645, %f152, %f644;
	ld.global.nc.f32 	%f647, [%rd48+540];
	fma.rn.f32 	%f648, %f647, %f153, %f646;
	ld.global.nc.f32 	%f649, [%rd48+544];
	fma.rn.f32 	%f650, %f649, %f154, %f648;
	ld.global.nc.f32 	%f651, [%rd48+548];
	fma.rn.f32 	%f652, %f651, %f155, %f650;
	ld.global.nc.f32 	%f653, [%rd48+552];
	fma.rn.f32 	%f654, %f653, %f156, %f652;
	ld.global.nc.f32 	%f655, [%rd48+556];
	fma.rn.f32 	%f656, %f655, %f157, %f654;
	ld.global.nc.f32 	%f657, [%rd48+560];
	fma.rn.f32 	%f658, %f657, %f158, %f656;
	ld.global.nc.f32 	%f659, [%rd48+564];
	fma.rn.f32 	%f660, %f659, %f159, %f658;
	ld.global.nc.f32 	%f661, [%rd48+568];
	fma.rn.f32 	%f662, %f661, %f160, %f660;
	ld.global.nc.f32 	%f663, [%rd48+572];
	fma.rn.f32 	%f664, %f663, %f161, %f662;
	ld.global.nc.f32 	%f665, [%rd48+576];
	fma.rn.f32 	%f666, %f665, %f162, %f664;
	ld.global.nc.f32 	%f667, [%rd48+580];
	fma.rn.f32 	%f668, %f667, %f163, %f666;
	ld.global.nc.f32 	%f669, [%rd48+584];
	fma.rn.f32 	%f670, %f669, %f164, %f668;
	ld.global.nc.f32 	%f671, [%rd48+588];
	fma.rn.f32 	%f672, %f671, %f165, %f670;
	ld.global.nc.f32 	%f673, [%rd48+592];
	fma.rn.f32 	%f674, %f673, %f166, %f672;
	ld.global.nc.f32 	%f675, [%rd48+596];
	fma.rn.f32 	%f676, %f675, %f167, %f674;
	ld.global.nc.f32 	%f677, [%rd48+600];
	fma.rn.f32 	%f678, %f677, %f168, %f676;
	ld.global.nc.f32 	%f679, [%rd48+604];
	fma.rn.f32 	%f680, %f679, %f169, %f678;
	ld.global.nc.f32 	%f681, [%rd48+608];
	fma.rn.f32 	%f682, %f681, %f170, %f680;
	ld.global.nc.f32 	%f683, [%rd48+612];
	fma.rn.f32 	%f684, %f683, %f171, %f682;
	ld.global.nc.f32 	%f685, [%rd48+616];
	fma.rn.f32 	%f686, %f685, %f172, %f684;
	ld.global.nc.f32 	%f687, [%rd48+620];
	fma.rn.f32 	%f688, %f687, %f173, %f686;
	ld.global.nc.f32 	%f689, [%rd48+624];
	fma.rn.f32 	%f690, %f689, %f174, %f688;
	ld.global.nc.f32 	%f691, [%rd48+628];
	fma.rn.f32 	%f692, %f691, %f175, %f690;
	ld.global.nc.f32 	%f693, [%rd48+632];
	fma.rn.f32 	%f694, %f693, %f176, %f692;
	ld.global.nc.f32 	%f695, [%rd48+636];
	fma.rn.f32 	%f696, %f695, %f177, %f694;
	ld.global.nc.f32 	%f697, [%rd48+640];
	fma.rn.f32 	%f698, %f697, %f178, %f696;
	ld.global.nc.f32 	%f699, [%rd48+644];
	fma.rn.f32 	%f700, %f699, %f179, %f698;
	ld.global.nc.f32 	%f701, [%rd48+648];
	fma.rn.f32 	%f702, %f701, %f180, %f700;
	ld.global.nc.f32 	%f703, [%rd48+652];
	fma.rn.f32 	%f704, %f703, %f181, %f702;
	ld.global.nc.f32 	%f705, [%rd48+656];
	fma.rn.f32 	%f706, %f705, %f182, %f704;
	ld.global.nc.f32 	%f707, [%rd48+660];
	fma.rn.f32 	%f708, %f707, %f183, %f706;
	ld.global.nc.f32 	%f709, [%rd48+664];
	fma.rn.f32 	%f710, %f709, %f184, %f708;
	ld.global.nc.f32 	%f711, [%rd48+668];
	fma.rn.f32 	%f712, %f711, %f185, %f710;
	ld.global.nc.f32 	%f713, [%rd48+672];
	fma.rn.f32 	%f714, %f713, %f186, %f712;
	ld.global.nc.f32 	%f715, [%rd48+676];
	fma.rn.f32 	%f716, %f715, %f187, %f714;
	ld.global.nc.f32 	%f717, [%rd48+680];
	fma.rn.f32 	%f718, %f717, %f188, %f716;
	ld.global.nc.f32 	%f719, [%rd48+684];
	fma.rn.f32 	%f720, %f719, %f189, %f718;
	ld.global.nc.f32 	%f721, [%rd48+688];
	fma.rn.f32 	%f722, %f721, %f190, %f720;
	ld.global.nc.f32 	%f723, [%rd48+692];
	fma.rn.f32 	%f724, %f723, %f191, %f722;
	ld.global.nc.f32 	%f725, [%rd48+696];
	fma.rn.f32 	%f726, %f725, %f192, %f724;
	ld.global.nc.f32 	%f727, [%rd48+700];
	fma.rn.f32 	%f728, %f727, %f193, %f726;
	ld.global.nc.f32 	%f729, [%rd48+704];
	fma.rn.f32 	%f730, %f729, %f194, %f728;
	ld.global.nc.f32 	%f731, [%rd48+708];
	fma.rn.f32 	%f732, %f731, %f195, %f730;
	ld.global.nc.f32 	%f733, [%rd48+712];
	fma.rn.f32 	%f734, %f733, %f196, %f732;
	ld.global.nc.f32 	%f735, [%rd48+716];
	fma.rn.f32 	%f736, %f735, %f197, %f734;
	ld.global.nc.f32 	%f737, [%rd48+720];
	fma.rn.f32 	%f738, %f737, %f198, %f736;
	ld.global.nc.f32 	%f739, [%rd48+724];
	fma.rn.f32 	%f740, %f739, %f199, %f738;
	ld.global.nc.f32 	%f741, [%rd48+728];
	fma.rn.f32 	%f742, %f741, %f200, %f740;
	ld.global.nc.f32 	%f743, [%rd48+732];
	fma.rn.f32 	%f744, %f743, %f201, %f742;
	ld.global.nc.f32 	%f745, [%rd48+736];
	fma.rn.f32 	%f746, %f745, %f202, %f744;
	ld.global.nc.f32 	%f747, [%rd48+740];
	fma.rn.f32 	%f748, %f747, %f203, %f746;
	ld.global.nc.f32 	%f749, [%rd48+744];
	fma.rn.f32 	%f750, %f749, %f204, %f748;
	ld.global.nc.f32 	%f751, [%rd48+748];
	fma.rn.f32 	%f752, %f751, %f205, %f750;
	ld.global.nc.f32 	%f753, [%rd48+752];
	fma.rn.f32 	%f754, %f753, %f206, %f752;
	ld.global.nc.f32 	%f755, [%rd48+756];
	fma.rn.f32 	%f756, %f755, %f207, %f754;
	ld.global.nc.f32 	%f757, [%rd48+760];
	fma.rn.f32 	%f758, %f757, %f208, %f756;
	ld.global.nc.f32 	%f759, [%rd48+764];
	fma.rn.f32 	%f760, %f759, %f209, %f758;
	ld.global.nc.f32 	%f761, [%rd48+768];
	fma.rn.f32 	%f762, %f761, %f210, %f760;
	ld.global.nc.f32 	%f763, [%rd48+772];
	fma.rn.f32 	%f764, %f763, %f211, %f762;
	ld.global.nc.f32 	%f765, [%rd48+776];
	fma.rn.f32 	%f766, %f765, %f212, %f764;
	ld.global.nc.f32 	%f767, [%rd48+780];
	fma.rn.f32 	%f768, %f767, %f213, %f766;
	ld.global.nc.f32 	%f769, [%rd48+784];
	fma.rn.f32 	%f770, %f769, %f214, %f768;
	ld.global.nc.f32 	%f771, [%rd48+788];
	fma.rn.f32 	%f772, %f771, %f215, %f770;
	ld.global.nc.f32 	%f773, [%rd48+792];
	fma.rn.f32 	%f774, %f773, %f216, %f772;
	ld.global.nc.f32 	%f775, [%rd48+796];
	fma.rn.f32 	%f776, %f775, %f217, %f774;
	ld.global.nc.f32 	%f777, [%rd48+800];
	fma.rn.f32 	%f778, %f777, %f218, %f776;
	ld.global.nc.f32 	%f779, [%rd48+804];
	fma.rn.f32 	%f780, %f779, %f219, %f778;
	ld.global.nc.f32 	%f781, [%rd48+808];
	fma.rn.f32 	%f782, %f781, %f220, %f780;
	ld.global.nc.f32 	%f783, [%rd48+812];
	fma.rn.f32 	%f784, %f783, %f221, %f782;
	ld.global.nc.f32 	%f785, [%rd48+816];
	fma.rn.f32 	%f786, %f785, %f222, %f784;
	ld.global.nc.f32 	%f787, [%rd48+820];
	fma.rn.f32 	%f788, %f787, %f223, %f786;
	ld.global.nc.f32 	%f789, [%rd48+824];
	fma.rn.f32 	%f790, %f789, %f224, %f788;
	ld.global.nc.f32 	%f791, [%rd48+828];
	fma.rn.f32 	%f792, %f791, %f225, %f790;
	ld.global.nc.f32 	%f793, [%rd48+832];
	fma.rn.f32 	%f794, %f793, %f226, %f792;
	ld.global.nc.f32 	%f795, [%rd48+836];
	fma.rn.f32 	%f796, %f795, %f227, %f794;
	ld.global.nc.f32 	%f797, [%rd48+840];
	fma.rn.f32 	%f798, %f797, %f228, %f796;
	ld.global.nc.f32 	%f799, [%rd48+844];
	fma.rn.f32 	%f800, %f799, %f229, %f798;
	ld.global.nc.f32 	%f801, [%rd48+848];
	fma.rn.f32 	%f802, %f801, %f230, %f800;
	ld.global.nc.f32 	%f803, [%rd48+852];
	fma.rn.f32 	%f804, %f803, %f231, %f802;
	ld.global.nc.f32 	%f805, [%rd48+856];
	fma.rn.f32 	%f806, %f805, %f232, %f804;
	ld.global.nc.f32 	%f807, [%rd48+860];
	fma.rn.f32 	%f808, %f807, %f233, %f806;
	mul.f32 	%f809, %f808, 0f3E000000;
	st.local.f32 	[%rd45], %f809;
	add.s32 	%r202, %r202, 1;
	setp.ne.s32 	%p27, %r202, 216;
	@%p27 bra 	$L__BB2_11;
	mov.f32 	%f242, 0f3F800000;
	st.local.v2.f32 	[%rd3], {%f242, %f12};
	st.local.v2.f32 	[%rd4], {%f242, %f13};
	mul.f32 	%f234, %f11, %f11;
	mul.f32 	%f235, %f12, %f12;
	mul.f32 	%f811, %f13, %f13;
	mul.f32 	%f236, %f11, %f234;
	mul.f32 	%f237, %f12, %f235;
	st.local.v2.f32 	[%rd3+8], {%f235, %f237};
	mul.f32 	%f812, %f13, %f811;
	st.local.v2.f32 	[%rd4+8], {%f811, %f812};
	mul.f32 	%f238, %f11, %f236;
	mul.f32 	%f239, %f12, %f237;
	mul.f32 	%f813, %f13, %f812;
	mul.f32 	%f240, %f11, %f238;
	mul.f32 	%f241, %f12, %f239;
	st.local.v2.f32 	[%rd3+16], {%f239, %f241};
	mul.f32 	%f814, %f13, %f813;
	st.local.v2.f32 	[%rd4+16], {%f813, %f814};
	add.s64 	%rd10, %rd2, 8;
	mov.f32 	%f2165, 0f00000000;
	mov.b32 	%r203, 0;
	mov.f32 	%f2166, %f2165;
	mov.f32 	%f2167, %f2165;
	mov.f32 	%f2168, %f2165;
$L__BB2_13:
	mul.lo.s32 	%r204, %r203, 36;
	mul.wide.u32 	%rd49, %r203, 4;
	add.s64 	%rd11, %rd4, %rd49;
	ld.local.f32 	%f247, [%rd11];
	setp.eq.s32 	%p28, %r203, 0;
	cvt.rn.f32.u32 	%f248, %r203;
	@%p28 bra 	$L__BB2_53;
	mov.b32 	%r205, 0;
	mov.u64 	%rd204, %rd3;
$L__BB2_15:
	mul.wide.u32 	%rd50, %r204, 4;
	add.s64 	%rd13, %rd10, %rd50;
	ld.local.f32 	%f256, [%rd204];
	setp.ne.s32 	%p29, %r205, 0;
	@%p29 bra 	$L__BB2_17;
	ld.local.v2.f32 	{%f901, %f902}, [%rd13+-8];
	mul.f32 	%f903, %f901, %f256;
	fma.rn.f32 	%f904, %f903, %f247, %f2168;
	mul.f32 	%f905, %f901, %f248;
	mul.f32 	%f906, %f905, %f256;
	ld.local.f32 	%f907, [%rd11+-4];
	fma.rn.f32 	%f908, %f906, %f907, %f2165;
	mul.f32 	%f909, %f902, %f11;
	mul.f32 	%f910, %f909, %f256;
	fma.rn.f32 	%f911, %f910, %f247, %f904;
	mul.f32 	%f912, %f902, %f256;
	fma.rn.f32 	%f913, %f912, %f247, %f2167;
	mul.f32 	%f914, %f902, %f248;
	mul.f32 	%f915, %f914, %f11;
	mul.f32 	%f916, %f915, %f256;
	fma.rn.f32 	%f917, %f916, %f907, %f908;
	ld.local.v2.f32 	{%f918, %f919}, [%rd13];
	mul.f32 	%f920, %f918, %f234;
	mul.f32 	%f921, %f920, %f256;
	fma.rn.f32 	%f922, %f921, %f247, %f911;
	add.f32 	%f923, %f918, %f918;
	mul.f32 	%f924, %f923, %f11;
	mul.f32 	%f925, %f924, %f256;
	fma.rn.f32 	%f926, %f925, %f247, %f913;
	mul.f32 	%f927, %f918, %f248;
	mul.f32 	%f928, %f927, %f234;
	mul.f32 	%f929, %f928, %f256;
	fma.rn.f32 	%f930, %f929, %f907, %f917;
	mul.f32 	%f931, %f919, %f236;
	mul.f32 	%f932, %f931, %f256;
	fma.rn.f32 	%f933, %f932, %f247, %f922;
	mul.f32 	%f934, %f919, 0f40400000;
	mul.f32 	%f935, %f934, %f234;
	mul.f32 	%f936, %f935, %f256;
	fma.rn.f32 	%f937, %f936, %f247, %f926;
	mul.f32 	%f938, %f919, %f248;
	mul.f32 	%f939, %f938, %f236;
	mul.f32 	%f940, %f939, %f256;
	fma.rn.f32 	%f941, %f940, %f907, %f930;
	ld.local.v2.f32 	{%f942, %f943}, [%rd13+8];
	mul.f32 	%f944, %f942, %f238;
	mul.f32 	%f945, %f944, %f256;
	fma.rn.f32 	%f946, %f945, %f247, %f933;
	mul.f32 	%f947, %f942, 0f40800000;
	mul.f32 	%f948, %f947, %f236;
	mul.f32 	%f949, %f948, %f256;
	fma.rn.f32 	%f950, %f949, %f247, %f937;
	mul.f32 	%f951, %f942, %f248;
	mul.f32 	%f952, %f951, %f238;
	mul.f32 	%f953, %f952, %f256;
	fma.rn.f32 	%f954, %f953, %f907, %f941;
	mul.f32 	%f955, %f943, %f240;
	mul.f32 	%f956, %f955, %f256;
	fma.rn.f32 	%f2168, %f956, %f247, %f946;
	mul.f32 	%f957, %f943, 0f40A00000;
	mul.f32 	%f958, %f957, %f238;
	mul.f32 	%f959, %f958, %f256;
	fma.rn.f32 	%f2167, %f959, %f247, %f950;
	mul.f32 	%f960, %f943, %f248;
	mul.f32 	%f961, %f960, %f240;
	mul.f32 	%f962, %f961, %f256;
	fma.rn.f32 	%f2165, %f962, %f907, %f954;
	bra.uni 	$L__BB2_18;
$L__BB2_17:
	cvt.rn.f32.u32 	%f815, %r205;
	ld.local.v2.f32 	{%f816, %f817}, [%rd13+-8];
	mul.f32 	%f818, %f816, %f256;
	fma.rn.f32 	%f819, %f818, %f247, %f2168;
	mul.f32 	%f820, %f816, %f815;
	ld.local.f32 	%f821, [%rd204+-4];
	mul.f32 	%f822, %f820, %f821;
	fma.rn.f32 	%f823, %f822, %f247, %f2166;
	mul.f32 	%f824, %f816, %f248;
	mul.f32 	%f825, %f824, %f256;
	ld.local.f32 	%f826, [%rd11+-4];
	fma.rn.f32 	%f827, %f825, %f826, %f2165;
	mul.f32 	%f828, %f817, %f11;
	mul.f32 	%f829, %f828, %f256;
	fma.rn.f32 	%f830, %f829, %f247, %f819;
	mul.f32 	%f831, %f817, %f256;
	fma.rn.f32 	%f832, %f831, %f247, %f2167;
	mul.f32 	%f833, %f817, %f815;
	mul.f32 	%f834, %f833, %f11;
	mul.f32 	%f835, %f834, %f821;
	fma.rn.f32 	%f836, %f835, %f247, %f823;
	mul.f32 	%f837, %f817, %f248;
	mul.f32 	%f838, %f837, %f11;
	mul.f32 	%f839, %f838, %f256;
	fma.rn.f32 	%f840, %f839, %f826, %f827;
	ld.local.v2.f32 	{%f841, %f842}, [%rd13];
	mul.f32 	%f843, %f841, %f234;
	mul.f32 	%f844, %f843, %f256;
	fma.rn.f32 	%f845, %f844, %f247, %f830;
	add.f32 	%f846, %f841, %f841;
	mul.f32 	%f847, %f846, %f11;
	mul.f32 	%f848, %f847, %f256;
	fma.rn.f32 	%f849, %f848, %f247, %f832;
	mul.f32 	%f850, %f841, %f815;
	mul.f32 	%f851, %f850, %f234;
	mul.f32 	%f852, %f851, %f821;
	fma.rn.f32 	%f853, %f852, %f247, %f836;
	mul.f32 	%f854, %f841, %f248;
	mul.f32 	%f855, %f854, %f234;
	mul.f32 	%f856, %f855, %f256;
	fma.rn.f32 	%f857, %f856, %f826, %f840;
	mul.f32 	%f858, %f842, %f236;
	mul.f32 	%f859, %f858, %f256;
	fma.rn.f32 	%f860, %f859, %f247, %f845;
	mul.f32 	%f861, %f842, 0f40400000;
	mul.f32 	%f862, %f861, %f234;
	mul.f32 	%f863, %f862, %f256;
	fma.rn.f32 	%f864, %f863, %f247, %f849;
	mul.f32 	%f865, %f842, %f815;
	mul.f32 	%f866, %f865, %f236;
	mul.f32 	%f867, %f866, %f821;
	fma.rn.f32 	%f868, %f867, %f247, %f853;
	mul.f32 	%f869, %f842, %f248;
	mul.f32 	%f870, %f869, %f236;
	mul.f32 	%f871, %f870, %f256;
	fma.rn.f32 	%f872, %f871, %f826, %f857;
	ld.local.v2.f32 	{%f873, %f874}, [%rd13+8];
	mul.f32 	%f875, %f873, %f238;
	mul.f32 	%f876, %f875, %f256;
	fma.rn.f32 	%f877, %f876, %f247, %f860;
	mul.f32 	%f878, %f873, 0f40800000;
	mul.f32 	%f879, %f878, %f236;
	mul.f32 	%f880, %f879, %f256;
	fma.rn.f32 	%f881, %f880, %f247, %f864;
	mul.f32 	%f882, %f873, %f815;
	mul.f32 	%f883, %f882, %f238;
	mul.f32 	%f884, %f883, %f821;
	fma.rn.f32 	%f885, %f884, %f247, %f868;
	mul.f32 	%f886, %f873, %f248;
	mul.f32 	%f887, %f886, %f238;
	mul.f32 	%f888, %f887, %f256;
	fma.rn.f32 	%f889, %f888, %f826, %f872;
	mul.f32 	%f890, %f874, %f240;
	mul.f32 	%f891, %f890, %f256;
	fma.rn.f32 	%f2168, %f891, %f247, %f877;
	mul.f32 	%f892, %f874, 0f40A00000;
	mul.f32 	%f893, %f892, %f238;
	mul.f32 	%f894, %f893, %f256;
	fma.rn.f32 	%f2167, %f894, %f247, %f881;
	mul.f32 	%f895, %f874, %f815;
	mul.f32 	%f896, %f895, %f240;
	mul.f32 	%f897, %f896, %f821;
	fma.rn.f32 	%f2166, %f897, %f247, %f885;
	mul.f32 	%f898, %f874, %f248;
	mul.f32 	%f899, %f898, %f240;
	mul.f32 	%f900, %f899, %f256;
	fma.rn.f32 	%f2165, %f900, %f826, %f889;
$L__BB2_18:
	add.s32 	%r205, %r205, 1;
	add.s32 	%r204, %r204, 6;
	add.s64 	%rd204, %rd204, 4;
	setp.ne.s32 	%p30, %r205, 6;
	@%p30 bra 	$L__BB2_15;
$L__BB2_19:
	add.s32 	%r203, %r203, 1;
	setp.eq.s32 	%p31, %r203, 6;
	@%p31 bra 	$L__BB2_21;
	bra.uni 	$L__BB2_13;
$L__BB2_20:
	mov.f32 	%f2017, 0f3F800000;
	sub.f32 	%f2018, %f2017, %f11;
	sub.f32 	%f2019, %f2017, %f12;
	sub.f32 	%f2020, %f2017, %f13;
	mad.lo.s32 	%r171, %r11, %r8, %r10;
	mad.lo.s32 	%r172, %r6, %r9, %r171;
	mul.wide.s32 	%rd181, %r172, 4;
	add.s64 	%rd182, %rd1, %rd181;
	ld.global.nc.f32 	%f2021, [%rd182];
	ld.global.nc.f32 	%f2022, [%rd182+4];
	mul.wide.s32 	%rd183, %r6, 4;
	add.s64 	%rd184, %rd182, %rd183;
	ld.global.nc.f32 	%f2023, [%rd184];
	ld.global.nc.f32 	%f2024, [%rd184+4];
	mul.wide.s32 	%rd185, %r11, 4;
	add.s64 	%rd186, %rd182, %rd185;
	ld.global.nc.f32 	%f2025, [%rd186];
	ld.global.nc.f32 	%f2026, [%rd186+4];
	add.s64 	%rd187, %rd186, %rd183;
	ld.global.nc.f32 	%f2027, [%rd187];
	ld.global.nc.f32 	%f2028, [%rd187+4];
	mul.f32 	%f2029, %f13, %f2022;
	fma.rn.f32 	%f2030, %f2020, %f2021, %f2029;
	mul.f32 	%f2031, %f13, %f2024;
	fma.rn.f32 	%f2032, %f2020, %f2023, %f2031;
	mul.f32 	%f2033, %f13, %f2026;
	fma.rn.f32 	%f2034, %f2020, %f2025, %f2033;
	mul.f32 	%f2035, %f13, %f2028;
	fma.rn.f32 	%f2036, %f2020, %f2027, %f2035;
	mul.f32 	%f2037, %f12, %f2032;
	fma.rn.f32 	%f2038, %f2019, %f2030, %f2037;
	mul.f32 	%f2039, %f12, %f2036;
	fma.rn.f32 	%f2040, %f2019, %f2034, %f2039;
	mul.f32 	%f2041, %f11, %f2040;
	fma.rn.f32 	%f2168, %f2018, %f2038, %f2041;
	sub.f32 	%f2167, %f2040, %f2038;
	sub.f32 	%f2042, %f2032, %f2030;
	sub.f32 	%f2043, %f2036, %f2034;
	mul.f32 	%f2044, %f11, %f2043;
	fma.rn.f32 	%f2166, %f2018, %f2042, %f2044;
	sub.f32 	%f2045, %f2022, %f2021;
	sub.f32 	%f2046, %f2024, %f2023;
	mul.f32 	%f2047, %f12, %f2046;
	fma.rn.f32 	%f2048, %f2019, %f2045, %f2047;
	sub.f32 	%f2049, %f2026, %f2025;
	sub.f32 	%f2050, %f2028, %f2027;
	mul.f32 	%f2051, %f12, %f2050;
	fma.rn.f32 	%f2052, %f2019, %f2049, %f2051;
	mul.f32 	%f2053, %f11, %f2052;
	fma.rn.f32 	%f2165, %f2018, %f2048, %f2053;
$L__BB2_21:
	ld.param.f32 	%f2153, [computeGridForce_param_6];
	div.rn.f32 	%f2186, %f2165, %f9;
	div.rn.f32 	%f2185, %f2166, %f7;
	div.rn.f32 	%f2184, %f2167, %f5;
	setp.leu.f32 	%p32, %f2153, 0f00000000;
	mov.f32 	%f2181, 0f3F800000;
	mov.f32 	%f2182, %f2168;
	@%p32 bra 	$L__BB2_39;
	ld.param.f32 	%f2154, [computeGridForce_param_6];
	add.f32 	%f283, %f2154, 0fBF800000;
	mul.f32 	%f2055, %f283, 0f3F000000;
	cvt.rzi.f32.f32 	%f2056, %f2055;
	add.f32 	%f2057, %f2056, %f2056;
	sub.f32 	%f2058, %f283, %f2057;
	abs.f32 	%f284, %f2058;
	abs.f32 	%f285, %f2168;
	setp.lt.f32 	%p33, %f285, 0f00800000;
	mul.f32 	%f2059, %f285, 0f4B800000;
	selp.f32 	%f2060, %f2059, %f285, %p33;
	selp.f32 	%f2061, 0fC1C00000, 0f00000000, %p33;
	mov.b32 	%r173, %f2060;
	add.s32 	%r174, %r173, -1060439283;
	and.b32  	%r175, %r174, -8388608;
	sub.s32 	%r176, %r173, %r175;
	mov.b32 	%f2062, %r176;
	cvt.rn.f32.s32 	%f2063, %r175;
	fma.rn.f32 	%f2064, %f2063, 0f34000000, %f2061;
	add.f32 	%f2065, %f2062, 0fBF800000;
	add.f32 	%f2066, %f2062, 0f3F800000;
	rcp.approx.ftz.f32 	%f2067, %f2066;
	add.f32 	%f2068, %f2065, %f2065;
	mul.f32 	%f2069, %f2068, %f2067;
	mul.f32 	%f2070, %f2069, %f2069;
	sub.f32 	%f2071, %f2065, %f2069;
	add.f32 	%f2072, %f2071, %f2071;
	neg.f32 	%f2073, %f2069;
	fma.rn.f32 	%f2074, %f2073, %f2065, %f2072;
	mul.rn.f32 	%f2075, %f2067, %f2074;
	fma.rn.f32 	%f2076, %f2070, 0f3A2C32E4, 0f3B52E7DB;
	fma.rn.f32 	%f2077, %f2076, %f2070, 0f3C93BB73;
	fma.rn.f32 	%f2078, %f2077, %f2070, 0f3DF6384F;
	mul.rn.f32 	%f2079, %f2078, %f2070;
	fma.rn.f32 	%f2080, %f2069, 0f3FB8AA3B, %f2064;
	sub.f32 	%f2081, %f2064, %f2080;
	fma.rn.f32 	%f2082, %f2069, 0f3FB8AA3B, %f2081;
	fma.rn.f32 	%f2083, %f2075, 0f3FB8AA3B, %f2082;
	fma.rn.f32 	%f2084, %f2069, 0f32A55E34, %f2083;
	mul.f32 	%f2085, %f2079, 0f40400000;
	fma.rn.f32 	%f2086, %f2085, %f2075, %f2084;
	fma.rn.f32 	%f2087, %f2079, %f2069, %f2086;
	add.rn.f32 	%f286, %f2080, %f2087;
	neg.f32 	%f2088, %f2080;
	add.rn.f32 	%f2089, %f286, %f2088;
	neg.f32 	%f2090, %f2089;
	add.rn.f32 	%f287, %f2087, %f2090;
	mul.rn.f32 	%f2091, %f286, %f283;
	neg.f32 	%f2092, %f2091;
	fma.rn.f32 	%f2093, %f286, %f283, %f2092;
	fma.rn.f32 	%f2094, %f287, %f283, %f2093;
	cvt.rni.f32.f32 	%f2095, %f2091;
	sub.f32 	%f2096, %f2091, %f2095;
	add.f32 	%f2097, %f2096, %f2094;
	fma.rn.f32 	%f2098, %f2097, 0f391FCB8E, 0f3AAF85ED;
	fma.rn.f32 	%f2099, %f2098, %f2097, 0f3C1D9856;
	fma.rn.f32 	%f2100, %f2099, %f2097, 0f3D6357BB;
	fma.rn.f32 	%f2101, %f2100, %f2097, 0f3E75FDEC;
	fma.rn.f32 	%f2102, %f2101, %f2097, 0f3F317218;
	fma.rn.f32 	%f2103, %f2102, %f2097, 0f3F800000;
	cvt.rzi.s32.f32 	%r177, %f2095;
	setp.gt.f32 	%p34, %f2095, 0f00000000;
	selp.b32 	%r178, 0, -2097152000, %p34;
	add.s32 	%r179, %r178, 2130706432;
	mov.b32 	%f2104, %r179;
	mul.f32 	%f2105, %f2103, %f2104;
	shl.b32 	%r180, %r177, 23;
	sub.s32 	%r181, %r180, %r178;
	mov.b32 	%f2106, %r181;
	mul.f32 	%f2107, %f2105, %f2106;
	abs.f32 	%f2108, %f2091;
	setp.gt.f32 	%p35, %f2108, 0f43180000;
	setp.lt.f32 	%p36, %f2091, 0f00000000;
	selp.f32 	%f2109, 0f00000000, 0f7F800000, %p36;
	selp.f32 	%f288, %f2109, %f2107, %p35;
	setp.eq.f32 	%p37, %f2168, 0f3F800000;
	setp.eq.f32 	%p38, %f283, 0f00000000;
	or.pred  	%p39, %p38, %p37;
	@%p39 bra 	$L__BB2_30;
	setp.num.f32 	%p40, %f285, %f285;
	abs.f32 	%f2110, %f283;
	setp.num.f32 	%p41, %f2110, %f2110;
	and.pred  	%p42, %p40, %p41;
	@%p42 bra 	$L__BB2_25;
	add.rn.f32 	%f2181, %f2168, %f283;
	bra.uni 	$L__BB2_30;
$L__BB2_25:
	setp.neu.f32 	%p43, %f2168, 0f00000000;
	setp.neu.f32 	%p44, %f285, 0f7F800000;
	and.pred  	%p45, %p43, %p44;
	@%p45 bra 	$L__BB2_27;
	setp.neu.f32 	%p52, %f284, 0f3F800000;
	add.f32 	%f2115, %f2168, %f2168;
	mov.b32 	%r182, %f2115;
	setp.lt.f32 	%p53, %f283, 0f00000000;
	xor.b32  	%r183, %r182, 2139095040;
	selp.b32 	%r184, %r183, %r182, %p53;
	and.b32  	%r185, %r184, 2147483647;
	selp.b32 	%r186, %r185, %r184, %p52;
	mov.b32 	%f2181, %r186;
	bra.uni 	$L__BB2_30;
$L__BB2_27:
	setp.eq.f32 	%p46, %f2168, 0fBF800000;
	setp.eq.f32 	%p47, %f2110, 0f7F800000;
	and.pred  	%p48, %p46, %p47;
	@%p48 bra 	$L__BB2_30;
	setp.geu.f32 	%p49, %f2168, 0f00000000;
	mov.f32 	%f2181, %f288;
	@%p49 bra 	$L__BB2_30;
	setp.neu.f32 	%p50, %f284, 0f3F800000;
	neg.f32 	%f2112, %f288;
	selp.f32 	%f2113, %f288, %f2112, %p50;
	cvt.rmi.f32.f32 	%f2114, %f283;
	setp.neu.f32 	%p51, %f283, %f2114;
	selp.f32 	%f2181, 0f7FFFFFFF, %f2113, %p51;
$L__BB2_30:
	ld.param.f32 	%f2155, [computeGridForce_param_6];
	setp.eq.f32 	%p54, %f2168, 0f3F800000;
	mul.f32 	%f2117, %f2155, 0f3F000000;
	cvt.rzi.f32.f32 	%f2118, %f2117;
	add.f32 	%f2119, %f2118, %f2118;
	sub.f32 	%f2120, %f2155, %f2119;
	abs.f32 	%f294, %f2120;
	mul.rn.f32 	%f2121, %f286, %f2155;
	neg.f32 	%f2122, %f2121;
	fma.rn.f32 	%f2123, %f286, %f2155, %f2122;
	fma.rn.f32 	%f2124, %f287, %f2155, %f2123;
	cvt.rni.f32.f32 	%f2125, %f2121;
	sub.f32 	%f2126, %f2121, %f2125;
	add.f32 	%f2127, %f2126, %f2124;
	fma.rn.f32 	%f2128, %f2127, 0f391FCB8E, 0f3AAF85ED;
	fma.rn.f32 	%f2129, %f2128, %f2127, 0f3C1D9856;
	fma.rn.f32 	%f2130, %f2129, %f2127, 0f3D6357BB;
	fma.rn.f32 	%f2131, %f2130, %f2127, 0f3E75FDEC;
	fma.rn.f32 	%f2132, %f2131, %f2127, 0f3F317218;
	fma.rn.f32 	%f2133, %f2132, %f2127, 0f3F800000;
	cvt.rzi.s32.f32 	%r187, %f2125;
	setp.gt.f32 	%p55, %f2125, 0f00000000;
	selp.b32 	%r188, 0, -2097152000, %p55;
	add.s32 	%r189, %r188, 2130706432;
	mov.b32 	%f2134, %r189;
	mul.f32 	%f2135, %f2133, %f2134;
	shl.b32 	%r190, %r187, 23;
	sub.s32 	%r191, %r190, %r188;
	mov.b32 	%f2136, %r191;
	mul.f32 	%f2137, %f2135, %f2136;
	abs.f32 	%f2138, %f2121;
	setp.gt.f32 	%p56, %f2138, 0f43180000;
	setp.lt.f32 	%p57, %f2121, 0f00000000;
	selp.f32 	%f2139, 0f00000000, 0f7F800000, %p57;
	selp.f32 	%f295, %f2139, %f2137, %p56;
	mov.f32 	%f2182, 0f3F800000;
	@%p54 bra 	$L__BB2_38;
	ld.param.f32 	%f2156, [computeGridForce_param_6];
	setp.num.f32 	%p58, %f285, %f285;
	abs.f32 	%f2140, %f2156;
	setp.num.f32 	%p59, %f2140, %f2140;
	and.pred  	%p60, %p58, %p59;
	@%p60 bra 	$L__BB2_33;
	ld.param.f32 	%f2158, [computeGridForce_param_6];
	add.rn.f32 	%f2182, %f2168, %f2158;
	bra.uni 	$L__BB2_38;
$L__BB2_33:
	setp.neu.f32 	%p61, %f2168, 0f00000000;
	setp.neu.f32 	%p62, %f285, 0f7F800000;
	and.pred  	%p63, %p61, %p62;
	@%p63 bra 	$L__BB2_35;
	setp.neu.f32 	%p70, %f294, 0f3F800000;
	add.f32 	%f2145, %f2168, %f2168;
	mov.b32 	%r192, %f2145;
	and.b32  	%r193, %r192, 2147483647;
	mov.b32 	%f2146, %r193;
	selp.f32 	%f2182, %f2146, %f2145, %p70;
	bra.uni 	$L__BB2_38;
$L__BB2_35:
	setp.eq.f32 	%p64, %f2168, 0fBF800000;
	setp.eq.f32 	%p65, %f2140, 0f7F800000;
	and.pred  	%p66, %p64, %p65;
	@%p66 bra 	$L__BB2_38;
	setp.geu.f32 	%p67, %f2168, 0f00000000;
	mov.f32 	%f2182, %f295;
	@%p67 bra 	$L__BB2_38;
	ld.param.f32 	%f2157, [computeGridForce_param_6];
	setp.neu.f32 	%p68, %f294, 0f3F800000;
	neg.f32 	%f2142, %f295;
	selp.f32 	%f2143, %f295, %f2142, %p68;
	cvt.rmi.f32.f32 	%f2144, %f2157;
	setp.neu.f32 	%p69, %f2157, %f2144;
	selp.f32 	%f2182, 0f7FFFFFFF, %f2143, %p69;
$L__BB2_38:
	ld.param.f32 	%f2159, [computeGridForce_param_6];
	mul.f32 	%f2147, %f2159, %f2181;
	mul.f32 	%f2184, %f2184, %f2147;
	mul.f32 	%f2185, %f2185, %f2147;
	mul.f32 	%f2186, %f2186, %f2147;
$L__BB2_39:
	mul.f32 	%f2193, %f1, %f2182;
	neg.f32 	%f2148, %f1;
	mul.f32 	%f2190, %f2184, %f2148;
	mul.f32 	%f2191, %f2185, %f2148;
	mul.f32 	%f2192, %f2186, %f2148;
	bra.uni 	$L__BB2_50;
$L__BB2_40:
	setp.lt.f32 	%p17, %f335, 0f00000000;
	mov.f32 	%f2187, %f335;
	@%p17 bra 	$L__BB2_43;
	setp.leu.f32 	%p18, %f335, %f338;
	mov.f32 	%f2187, 0f00000000;
	@%p18 bra 	$L__BB2_43;
	sub.f32 	%f2187, %f335, %f338;
$L__BB2_43:
	setp.lt.f32 	%p19, %f336, 0f00000000;
	mov.f32 	%f2188, %f336;
	@%p19 bra 	$L__BB2_46;
	setp.leu.f32 	%p20, %f336, %f8;
	mov.f32 	%f2188, 0f00000000;
	@%p20 bra 	$L__BB2_46;
	sub.f32 	%f2188, %f336, %f8;
$L__BB2_46:
	setp.lt.f32 	%p21, %f4, 0f00000000;
	mov.f32 	%f2189, %f4;
	@%p21 bra 	$L__BB2_49;
	setp.leu.f32 	%p22, %f4, %f10;
	mov.f32 	%f2189, 0f00000000;
	@%p22 bra 	$L__BB2_49;
	sub.f32 	%f2189, %f4, %f10;
$L__BB2_49:
	mul.f32 	%f344, %f327, 0f3F000000;
	mul.f32 	%f345, %f2188, %f2188;
	fma.rn.f32 	%f346, %f2187, %f2187, %f345;
	fma.rn.f32 	%f347, %f2189, %f2189, %f346;
	mul.f32 	%f2193, %f344, %f347;
	neg.f32 	%f348, %f327;
	mul.f32 	%f2190, %f2187, %f348;
	mul.f32 	%f2191, %f2188, %f348;
	mul.f32 	%f2192, %f2189, %f348;
$L__BB2_50:
	ld.param.u32 	%r200, [computeGridForce_param_15];
	ld.param.u64 	%rd203, [computeGridForce_param_13];
	ld.param.u64 	%rd202, [computeGridForce_param_1];
	cvta.to.global.u64 	%rd188, %rd202;
	mov.u32 	%r194, %ctaid.x;
	mov.u32 	%r195, %ntid.x;
	mov.u32 	%r196, %tid.x;
	mad.lo.s32 	%r197, %r194, %r195, %r196;
	mul.f32 	%f2149, %f2190, 0f4F800000;
	cvt.rzi.s64.f32 	%rd189, %f2149;
	mul.f32 	%f2150, %f2191, 0f4F800000;
	cvt.rzi.s64.f32 	%rd190, %f2150;
	mul.f32 	%f2151, %f2192, 0f4F800000;
	cvt.rzi.s64.f32 	%rd191, %f2151;
	mul.wide.u32 	%rd192, %r197, 8;
	add.s64 	%rd193, %rd188, %rd192;
	atom.global.add.u64 	%rd194, [%rd193], %rd189;
	add.s32 	%r198, %r200, %r197;
	mul.wide.u32 	%rd195, %r198, 8;
	add.s64 	%rd196, %rd188, %rd195;
	atom.global.add.u64 	%rd197, [%rd196], %rd190;
	add.s32 	%r199, %r198, %r200;
	mul.wide.u32 	%rd198, %r199, 8;
	add.s64 	%rd199, %rd188, %rd198;
	atom.global.add.u64 	%rd200, [%rd199], %rd191;
	cvta.to.global.u64 	%rd201, %rd203;
	atom.global.add.f32 	%f2152, [%rd201], %f2193;
$L__BB2_51:
	ret;
$L__BB2_52:
	mul.wide.s32 	%rd39, %r12, 4;
	add.s64 	%rd40, %rd6, %rd39;
	ld.global.nc.f32 	%f369, [%rd40];
	add.s64 	%rd41, %rd8, %rd39;
	ld.global.nc.f32 	%f370, [%rd41];
	add.s64 	%rd42, %rd40, %rd9;
	ld.global.nc.f32 	%f371, [%rd42];
	add.s64 	%rd43, %rd41, %rd9;
	ld.global.nc.f32 	%f372, [%rd43];
	st.local.v4.f32 	[%rd7+32], {%f369, %f370, %f371, %f372};
	ld.global.nc.f32 	%f373, [%rd40+4];
	ld.global.nc.f32 	%f374, [%rd41+4];
	ld.global.nc.f32 	%f375, [%rd42+4];
	ld.global.nc.f32 	%f376, [%rd43+4];
	st.local.v4.f32 	[%rd7+48], {%f373, %f374, %f375, %f376};
	add.s32 	%r201, %r201, 2;
	bra.uni 	$L__BB2_9;
$L__BB2_53:
	mul.wide.u32 	%rd51, %r204, 4;
	add.s64 	%rd52, %rd2, %rd51;
	ld.local.v4.f32 	{%f963, %f964, %f965, %f966}, [%rd52];
	mul.f32 	%f967, %f963, %f242;
	fma.rn.f32 	%f968, %f967, %f247, %f2168;
	mul.f32 	%f969, %f964, %f11;
	mul.f32 	%f970, %f969, %f242;
	fma.rn.f32 	%f971, %f970, %f247, %f968;
	mul.f32 	%f972, %f964, %f242;
	fma.rn.f32 	%f973, %f972, %f247, %f2167;
	mul.f32 	%f974, %f965, %f234;
	mul.f32 	%f975, %f974, %f242;
	fma.rn.f32 	%f976, %f975, %f247, %f971;
	add.f32 	%f977, %f965, %f965;
	mul.f32 	%f978, %f977, %f11;
	mul.f32 	%f979, %f978, %f242;
	fma.rn.f32 	%f980, %f979, %f247, %f973;
	mul.f32 	%f981, %f966, %f236;
	mul.f32 	%f982, %f981, %f242;
	fma.rn.f32 	%f983, %f982, %f247, %f976;
	mul.f32 	%f984, %f966, 0f40400000;
	mul.f32 	%f985, %f984, %f234;
	mul.f32 	%f986, %f985, %f242;
	fma.rn.f32 	%f987, %f986, %f247, %f980;
	ld.local.v4.f32 	{%f988, %f989, %f990, %f991}, [%rd52+16];
	mul.f32 	%f992, %f988, %f238;
	mul.f32 	%f993, %f992, %f242;
	fma.rn.f32 	%f994, %f993, %f247, %f983;
	mul.f32 	%f995, %f988, 0f40800000;
	mul.f32 	%f996, %f995, %f236;
	mul.f32 	%f997, %f996, %f242;
	fma.rn.f32 	%f998, %f997, %f247, %f987;
	mul.f32 	%f999, %f989, %f240;
	mul.f32 	%f1000, %f999, %f242;
	fma.rn.f32 	%f1001, %f1000, %f247, %f994;
	mul.f32 	%f1002, %f989, 0f40A00000;
	mul.f32 	%f1003, %f1002, %f238;
	mul.f32 	%f1004, %f1003, %f242;
	fma.rn.f32 	%f1005, %f1004, %f247, %f998;
	mul.f32 	%f1006, %f990, %f12;
	fma.rn.f32 	%f1007, %f1006, %f247, %f1001;
	mul.f32 	%f1008, %f990, %f242;
	fma.rn.f32 	%f1009, %f1008, %f247, %f2166;
	mul.f32 	%f1010, %f991, %f11;
	mul.f32 	%f1011, %f1010, %f12;
	fma.rn.f32 	%f1012, %f1011, %f247, %f1007;
	mul.f32 	%f1013, %f991, %f12;
	fma.rn.f32 	%f1014, %f1013, %f247, %f1005;
	mul.f32 	%f1015, %f1010, %f242;
	fma.rn.f32 	%f1016, %f1015, %f247, %f1009;
	ld.local.v4.f32 	{%f1017, %f1018, %f1019, %f1020}, [%rd52+32];
	mul.f32 	%f1021, %f1017, %f234;
	mul.f32 	%f1022, %f1021, %f12;
	fma.rn.f32 	%f1023, %f1022, %f247, %f1012;
	add.f32 	%f1024, %f1017, %f1017;
	mul.f32 	%f1025, %f1024, %f11;
	mul.f32 	%f1026, %f1025, %f12;
	fma.rn.f32 	%f1027, %f1026, %f247, %f1014;
	mul.f32 	%f1028, %f1021, %f242;
	fma.rn.f32 	%f1029, %f1028, %f247, %f1016;
	mul.f32 	%f1030, %f1018, %f236;
	mul.f32 	%f1031, %f1030, %f12;
	fma.rn.f32 	%f1032, %f1031, %f247, %f1023;
	mul.f32 	%f1033, %f1018, 0f40400000;
	mul.f32 	%f1034, %f1033, %f234;
	mul.f32 	%f1035, %f1034, %f12;
	fma.rn.f32 	%f1036, %f1035, %f247, %f1027;
	mul.f32 	%f1037, %f1030, %f242;
	fma.rn.f32 	%f1038, %f1037, %f247, %f1029;
	mul.f32 	%f1039, %f1019, %f238;
	mul.f32 	%f1040, %f1039, %f12;
	fma.rn.f32 	%f1041, %f1040, %f247, %f1032;
	mul.f32 	%f1042, %f1019, 0f40800000;
	mul.f32 	%f1043, %f1042, %f236;
	mul.f32 	%f1044, %f1043, %f12;
	fma.rn.f32 	%f1045, %f1044, %f247, %f1036;
	mul.f32 	%f1046, %f1039, %f242;
	fma.rn.f32 	%f1047, %f1046, %f247, %f1038;
	mul.f32 	%f1048, %f1020, %f240;
	mul.f32 	%f1049, %f1048, %f12;
	fma.rn.f32 	%f1050, %f1049, %f247, %f1041;
	mul.f32 	%f1051, %f1020, 0f40A00000;
	mul.f32 	%f1052, %f1051, %f238;
	mul.f32 	%f1053, %f1052, %f12;
	fma.rn.f32 	%f1054, %f1053, %f247, %f1045;
	mul.f32 	%f1055, %f1048, %f242;
	fma.rn.f32 	%f1056, %f1055, %f247, %f1047;
	ld.local.v4.f32 	{%f1057, %f1058, %f1059, %f1060}, [%rd52+48];
	mul.f32 	%f1061, %f1057, %f235;
	fma.rn.f32 	%f1062, %f1061, %f247, %f1050;
	add.f32 	%f1063, %f1057, %f1057;
	mul.f32 	%f1064, %f1063, %f12;
	fma.rn.f32 	%f1065, %f1064, %f247, %f1056;
	mul.f32 	%f1066, %f1058, %f11;
	mul.f32 	%f1067, %f1066, %f235;
	fma.rn.f32 	%f1068, %f1067, %f247, %f1062;
	mul.f32 	%f1069, %f1058, %f235;
	fma.rn.f32 	%f1070, %f1069, %f247, %f1054;
	add.f32 	%f1071, %f1058, %f1058;
	mul.f32 	%f1072, %f1071, %f11;
	mul.f32 	%f1073, %f1072, %f12;
	fma.rn.f32 	%f1074, %f1073, %f247, %f1065;
	mul.f32 	%f1075, %f1059, %f234;
	mul.f32 	%f1076, %f1075, %f235;
	fma.rn.f32 	%f1077, %f1076, %f247, %f1068;
	add.f32 	%f1078, %f1059, %f1059;
	mul.f32 	%f1079, %f1078, %f11;
	mul.f32 	%f1080, %f1079, %f235;
	fma.rn.f32 	%f1081, %f1080, %f247, %f1070;
	mul.f32 	%f1082, %f1078, %f234;
	mul.f32 	%f1083, %f1082, %f12;
	fma.rn.f32 	%f1084, %f1083, %f247, %f1074;
	mul.f32 	%f1085, %f1060, %f236;
	mul.f32 	%f1086, %f1085, %f235;
	fma.rn.f32 	%f1087, %f1086, %f247, %f1077;
	mul.f32 	%f1088, %f1060, 0f40400000;
	mul.f32 	%f1089, %f1088, %f234;
	mul.f32 	%f1090, %f1089, %f235;
	fma.rn.f32 	%f1091, %f1090, %f247, %f1081;
	add.f32 	%f1092, %f1060, %f1060;
	mul.f32 	%f1093, %f1092, %f236;
	mul.f32 	%f1094, %f1093, %f12;
	fma.rn.f32 	%f1095, %f1094, %f247, %f1084;
	ld.local.v4.f32 	{%f1096, %f1097, %f1098, %f1099}, [%rd52+64];
	mul.f32 	%f1100, %f1096, %f238;
	mul.f32 	%f1101, %f1100, %f235;
	fma.rn.f32 	%f1102, %f1101, %f247, %f1087;
	mul.f32 	%f1103, %f1096, 0f40800000;
	mul.f32 	%f1104, %f1103, %f236;
	mul.f32 	%f1105, %f1104, %f235;
	fma.rn.f32 	%f1106, %f1105, %f247, %f1091;
	add.f32 	%f1107, %f1096, %f1096;
	mul.f32 	%f1108, %f1107, %f238;
	mul.f32 	%f1109, %f1108, %f12;
	fma.rn.f32 	%f1110, %f1109, %f247, %f1095;
	mul.f32 	%f1111, %f1097, %f240;
	mul.f32 	%f1112, %f1111, %f235;
	fma.rn.f32 	%f1113, %f1112, %f247, %f1102;
	mul.f32 	%f1114, %f1097, 0f40A00000;
	mul.f32 	%f1115, %f1114, %f238;
	mul.f32 	%f1116, %f1115, %f235;
	fma.rn.f32 	%f1117, %f1116, %f247, %f1106;
	add.f32 	%f1118, %f1097, %f1097;
	mul.f32 	%f1119, %f1118, %f240;
	mul.f32 	%f1120, %f1119, %f12;
	fma.rn.f32 	%f1121, %f1120, %f247, %f1110;
	mul.f32 	%f1122, %f1098, %f237;
	fma.rn.f32 	%f1123, %f1122, %f247, %f1113;
	mul.f32 	%f1124, %f1098, 0f40400000;
	mul.f32 	%f1125, %f1124, %f235;
	fma.rn.f32 	%f1126, %f1125, %f247, %f1121;
	mul.f32 	%f1127, %f1099, %f11;
	mul.f32 	%f1128, %f1127, %f237;
	fma.rn.f32 	%f1129, %f1128, %f247, %f1123;
	mul.f32 	%f1130, %f1099, %f237;
	fma.rn.f32 	%f1131, %f1130, %f247, %f1117;
	mul.f32 	%f1132, %f1099, 0f40400000;
	mul.f32 	%f1133, %f1132, %f11;
	mul.f32 	%f1134, %f1133, %f235;
	fma.rn.f32 	%f1135, %f1134, %f247, %f1126;
	ld.local.v4.f32 	{%f1136, %f1137, %f1138, %f1139}, [%rd52+80];
	mul.f32 	%f1140, %f1136, %f234;
	mul.f32 	%f1141, %f1140, %f237;
	fma.rn.f32 	%f1142, %f1141, %f247, %f1129;
	add.f32 	%f1143, %f1136, %f1136;
	mul.f32 	%f1144, %f1143, %f11;
	mul.f32 	%f1145, %f1144, %f237;
	fma.rn.f32 	%f1146, %f1145, %f247, %f1131;
	mul.f32 	%f1147, %f1136, 0f40400000;
	mul.f32 	%f1148, %f1147, %f234;
	mul.f32 	%f1149, %f1148, %f235;
	fma.rn.f32 	%f1150, %f1149, %f247, %f1135;
	mul.f32 	%f1151, %f1137, %f236;
	mul.f32 	%f1152, %f1151, %f237;
	fma.rn.f32 	%f1153, %f1152, %f247, %f1142;
	mul.f32 	%f1154, %f1137, 0f40400000;
	mul.f32 	%f1155, %f1154, %f234;
	mul.f32 	%f1156, %f1155, %f237;
	fma.rn.f32 	%f1157, %f1156, %f247, %f1146;
	mul.f32 	%f1158, %f1154, %f236;
	mul.f32 	%f1159, %f1158, %f235;
	fma.rn.f32 	%f1160, %f1159, %f247, %f1150;
	mul.f32 	%f1161, %f1138, %f238;
	mul.f32 	%f1162, %f1161, %f237;
	fma.rn.f32 	%f1163, %f1162, %f247, %f1153;
	mul.f32 	%f1164, %f1138, 0f40800000;
	mul.f32 	%f1165, %f1164, %f236;
	mul.f32 	%f1166, %f1165, %f237;
	fma.rn.f32 	%f1167, %f1166, %f247, %f1157;
	mul.f32 	%f1168, %f1138, 0f40400000;
	mul.f32 	%f1169, %f1168, %f238;
	mul.f32 	%f1170, %f1169, %f235;
	fma.rn.f32 	%f1171, %f1170, %f247, %f1160;
	mul.f32 	%f1172, %f1139, %f240;
	mul.f32 	%f1173, %f1172, %f237;
	fma.rn.f32 	%f1174, %f1173, %f247, %f1163;
	mul.f32 	%f1175, %f1139, 0f40A00000;
	mul.f32 	%f1176, %f1175, %f238;
	mul.f32 	%f1177, %f1176, %f237;
	fma.rn.f32 	%f1178, %f1177, %f247, %f1167;
	mul.f32 	%f1179, %f1139, 0f40400000;
	mul.f32 	%f1180, %f1179, %f240;
	mul.f32 	%f1181, %f1180, %f235;
	fma.rn.f32 	%f1182, %f1181, %f247, %f1171;
	ld.local.v4.f32 	{%f1183, %f1184, %f1185, %f1186}, [%rd52+96];
	mul.f32 	%f1187, %f1183, %f239;
	fma.rn.f32 	%f1188, %f1187, %f247, %f1174;
	mul.f32 	%f1189, %f1183, 0f40800000;
	mul.f32 	%f1190, %f1189, %f237;
	fma.rn.f32 	%f1191, %f1190, %f247, %f1182;
	mul.f32 	%f1192, %f1184, %f11;
	mul.f32 	%f1193, %f1192, %f239;
	fma.rn.f32 	%f1194, %f1193, %f247, %f1188;
	mul.f32 	%f1195, %f1184, %f239;
	fma.rn.f32 	%f1196, %f1195, %f247, %f1178;
	mul.f32 	%f1197, %f1184, 0f40800000;
	mul.f32 	%f1198, %f1197, %f11;
	mul.f32 	%f1199, %f1198, %f237;
	fma.rn.f32 	%f1200, %f1199, %f247, %f1191;
	mul.f32 	%f1201, %f1185, %f234;
	mul.f32 	%f1202, %f1201, %f239;
	fma.rn.f32 	%f1203, %f1202, %f247, %f1194;
	add.f32 	%f1204, %f1185, %f1185;
	mul.f32 	%f1205, %f1204, %f11;
	mul.f32 	%f1206, %f1205, %f239;
	fma.rn.f32 	%f1207, %f1206, %f247, %f1196;
	mul.f32 	%f1208, %f1185, 0f40800000;
	mul.f32 	%f1209, %f1208, %f234;
	mul.f32 	%f1210, %f1209, %f237;
	fma.rn.f32 	%f1211, %f1210, %f247, %f1200;
	mul.f32 	%f1212, %f1186, %f236;
	mul.f32 	%f1213, %f1212, %f239;
	fma.rn.f32 	%f1214, %f1213, %f247, %f1203;
	mul.f32 	%f1215, %f1186, 0f40400000;
	mul.f32 	%f1216, %f1215, %f234;
	mul.f32 	%f1217, %f1216, %f239;
	fma.rn.f32 	%f1218, %f1217, %f247, %f1207;
	mul.f32 	%f1219, %f1186, 0f40800000;
	mul.f32 	%f1220, %f1219, %f236;
	mul.f32 	%f1221, %f1220, %f237;
	fma.rn.f32 	%f1222, %f1221, %f247, %f1211;
	ld.local.v4.f32 	{%f1223, %f1224, %f1225, %f1226}, [%rd52+112];
	mul.f32 	%f1227, %f1223, %f238;
	mul.f32 	%f1228, %f1227, %f239;
	fma.rn.f32 	%f1229, %f1228, %f247, %f1214;
	mul.f32 	%f1230, %f1223, 0f40800000;
	mul.f32 	%f1231, %f1230, %f236;
	mul.f32 	%f1232, %f1231, %f239;
	fma.rn.f32 	%f1233, %f1232, %f247, %f1218;
	mul.f32 	%f1234, %f1230, %f238;
	mul.f32 	%f1235, %f1234, %f237;
	fma.rn.f32 	%f1236, %f1235, %f247, %f1222;
	mul.f32 	%f1237, %f1224, %f240;
	mul.f32 	%f1238, %f1237, %f239;
	fma.rn.f32 	%f1239, %f1238, %f247, %f1229;
	mul.f32 	%f1240, %f1224, 0f40A00000;
	mul.f32 	%f1241, %f1240, %f238;
	mul.f32 	%f1242, %f1241, %f239;
	fma.rn.f32 	%f1243, %f1242, %f247, %f1233;
	mul.f32 	%f1244, %f1224, 0f40800000;
	mul.f32 	%f1245, %f1244, %f240;
	mul.f32 	%f1246, %f1245, %f237;
	fma.rn.f32 	%f1247, %f1246, %f247, %f1236;
	mul.f32 	%f1248, %f1225, %f241;
	fma.rn.f32 	%f1249, %f1248, %f247, %f1239;
	mul.f32 	%f1250, %f1225, 0f40A00000;
	mul.f32 	%f1251, %f1250, %f239;
	fma.rn.f32 	%f1252, %f1251, %f247, %f1247;
	mul.f32 	%f1253, %f1226, %f11;
	mul.f32 	%f1254, %f1253, %f241;
	fma.rn.f32 	%f1255, %f1254, %f247, %f1249;
	mul.f32 	%f1256, %f1226, %f241;
	fma.rn.f32 	%f1257, %f1256, %f247, %f1243;
	mul.f32 	%f1258, %f1226, 0f40A00000;
	mul.f32 	%f1259, %f1258, %f11;
	mul.f32 	%f1260, %f1259, %f239;
	fma.rn.f32 	%f1261, %f1260, %f247, %f1252;
	ld.local.v4.f32 	{%f1262, %f1263, %f1264, %f1265}, [%rd52+128];
	mul.f32 	%f1266, %f1262, %f234;
	mul.f32 	%f1267, %f1266, %f241;
	fma.rn.f32 	%f1268, %f1267, %f247, %f1255;
	add.f32 	%f1269, %f1262, %f1262;
	mul.f32 	%f1270, %f1269, %f11;
	mul.f32 	%f1271, %f1270, %f241;
	fma.rn.f32 	%f1272, %f1271, %f247, %f1257;
	mul.f32 	%f1273, %f1262, 0f40A00000;
	mul.f32 	%f1274, %f1273, %f234;
	mul.f32 	%f1275, %f1274, %f239;
	fma.rn.f32 	%f1276, %f1275, %f247, %f1261;
	mul.f32 	%f1277, %f1263, %f236;
	mul.f32 	%f1278, %f1277, %f241;
	fma.rn.f32 	%f1279, %f1278, %f247, %f1268;
	mul.f32 	%f1280, %f1263, 0f40400000;
	mul.f32 	%f1281, %f1280, %f234;
	mul.f32 	%f1282, %f1281, %f241;
	fma.rn.f32 	%f1283, %f1282, %f247, %f1272;
	mul.f32 	%f1284, %f1263, 0f40A00000;
	mul.f32 	%f1285, %f1284, %f236;
	mul.f32 	%f1286, %f1285, %f239;
	fma.rn.f32 	%f1287, %f1286, %f247, %f1276;
	mul.f32 	%f1288, %f1264, %f238;
	mul.f32 	%f1289, %f1288, %f241;
	fma.rn.f32 	%f1290, %f1289, %f247, %f1279;
	mul.f32 	%f1291, %f1264, 0f40800000;
	mul.f32 	%f1292, %f1291, %f236;
	mul.f32 	%f1293, %f1292, %f241;
	fma.rn.f32 	%f1294, %f1293, %f247, %f1283;
	mul.f32 	%f1295, %f1264, 0f40A00000;
	mul.f32 	%f1296, %f1295, %f238;
	mul.f32 	%f1297, %f1296, %f239;
	fma.rn.f32 	%f1298, %f1297, %f247, %f1287;
	mul.f32 	%f1299, %f1265, %f240;
	mul.f32 	%f1300, %f1299, %f241;
	fma.rn.f32 	%f2168, %f1300, %f247, %f1290;
	mul.f32 	%f1301, %f1265, 0f40A00000;
	mul.f32 	%f1302, %f1301, %f238;
	mul.f32 	%f1303, %f1302, %f241;
	fma.rn.f32 	%f2167, %f1303, %f247, %f1294;
	mul.f32 	%f1304, %f1301, %f240;
	mul.f32 	%f1305, %f1304, %f239;
	fma.rn.f32 	%f2166, %f1305, %f247, %f1298;
	bra.uni 	$L__BB2_19;

}


// ===== COMPILED SASS (sm_100) =====

	.target	sm_100

	.elftype	@"ET_EXEC"


//--------------------- .note.nv.tkinfo           --------------------------
	.section	.note.nv.tkinfo,"",@"SHT_NOTE"
	.sectionflags	@"SHF_NOTE_NV_TKINFO"
	.tkinfo
        /*0018*/ 	.word	0x00000002
        /*0030*/ 	.string	""
        /*0030*/ 	.string	"ptxas"
        /*0030*/ 	.string	"Cuda compilation tools, release 13.0, V13.0.88"
        /*0030*/ 	.string	"Build cuda_13.0.r13.0/compiler.36424714_0"
        /*0030*/ 	.string	"-arch sm_100 -m 64 "



//--------------------- .note.nv.cuinfo           --------------------------
	.section	.note.nv.cuinfo,"",@"SHT_NOTE"
	.sectionflags	@"SHF_NOTE_NV_CUINFO"
        /*0018*/ 	.short	0x0002
        /*001a*/ 	.short	0x0064
        /*001c*/ 	.short	0x0082
	.zero		2


//--------------------- .nv.info                  --------------------------
	.section	.nv.info,"",@"SHT_CUDA_INFO"
	.align	4


	//----- nvinfo : EIATTR_REGCOUNT
	.align		4
        /*0000*/ 	.byte	0x04, 0x2f
        /*0002*/ 	.short	(.L_2 - .L_1)
	.align		4
.L_1:
        /*0004*/ 	.word	index@(computeDerivativesKernel)
        /*0008*/ 	.word	0x00000028


	//----- nvinfo : EIATTR_FRAME_SIZE
	.align		4
.L_2:
        /*000c*/ 	.byte	0x04, 0x11
        /*000e*/ 	.short	(.L_4 - .L_3)
	.align		4
.L_3:
        /*0010*/ 	.word	index@($__internal_4_$__cuda_sm3x_div_rn_noftz_f32_slowpath)
        /*0014*/ 	.word	0x00000000


	//----- nvinfo : EIATTR_FRAME_SIZE
	.align		4
.L_4:
        /*0018*/ 	.byte	0x04, 0x11
        /*001a*/ 	.short	(.L_6 - .L_5)
	.align		4
.L_5:
        /*001c*/ 	.word	index@(computeDerivativesKernel)
        /*0020*/ 	.word	0x00000000


	//----- nvinfo : EIATTR_REGCOUNT
	.align		4
.L_6:
        /*0024*/ 	.byte	0x04, 0x2f
        /*0026*/ 	.short	(.L_8 - .L_7)
	.align		4
.L_7:
        /*0028*/ 	.word	index@(generateGridKernel)
        /*002c*/ 	.word	0x0000001c


	//----- nvinfo : EIATTR_FRAME_SIZE
	.align		4
.L_8:
        /*0030*/ 	.byte	0x04, 0x11
        /*0032*/ 	.short	(.L_10 - .L_9)
	.align		4
.L_9:
        /*0034*/ 	.word	index@($__internal_3_$__cuda_sm3x_div_rn_noftz_f32_slowpath)
        /*0038*/ 	.word	0x00000000


	//----- nvinfo : EIATTR_FRAME_SIZE
	.align		4
.L_10:
        /*003c*/ 	.byte	0x04, 0x11
        /*003e*/ 	.short	(.L_12 - .L_11)
	.align		4
.L_11:
        /*0040*/ 	.word	index@($__internal_2_$__cuda_sm20_sqrt_rn_f32_slowpath)
        /*0044*/ 	.word	0x00000000


	//----- nvinfo : EIATTR_FRAME_SIZE
	.align		4
.L_12:
        /*0048*/ 	.byte	0x04, 0x11
        /*004a*/ 	.short	(.L_14 - .L_13)
	.align		4
.L_13:
        /*004c*/ 	.word	index@($__internal_1_$__cuda_sm20_rcp_rn_f32_slowpath)
        /*0050*/ 	.word	0x00000000


	//----- nvinfo : EIATTR_FRAME_SIZE
	.align		4
.L_14:
        /*0054*/ 	.byte	0x04, 0x11
        /*0056*/ 	.short	(.L_16 - .L_15)
	.align		4
.L_15:
        /*0058*/ 	.word	index@(generateGridKernel)
        /*005c*/ 	.word	0x00000000


	//----- nvinfo : EIATTR_REGCOUNT
	.align		4
.L_16:
        /*0060*/ 	.byte	0x04, 0x2f
        /*0062*/ 	.short	(.L_18 - .L_17)
	.align		4
.L_17:
        /*0064*/ 	.word	index@(computeGridForce)
        /*0068*/ 	.word	0x000000fe


	//----- nvinfo : EIATTR_FRAME_SIZE
	.align		4
.L_18:
        /*006c*/ 	.byte	0x04, 0x11
        /*006e*/ 	.short	(.L_20 - .L_19)
	.align		4
.L_19:
        /*0070*/ 	.word	index@($__internal_0_$__cuda_sm3x_div_rn_noftz_f32_slowpath)
        /*0074*/ 	.word	0x00000390


	//----- nvinfo : EIATTR_FRAME_SIZE
	.align		4
.L_20:
        /*0078*/ 	.byte	0x04, 0x11
        /*007a*/ 	.short	(.L_22 - .L_21)
	.align		4
.L_21:
        /*007c*/ 	.word	index@(computeGridForce)
        /*0080*/ 	.word	0x00000390


	//----- nvinfo : EIATTR_MIN_STACK_SIZE
	.align		4
.L_22:
        /*0084*/ 	.byte	0x04, 0x12
        /*0086*/ 	.short	(.L_24 - .L_23)
	.align		4
.L_23:
        /*0088*/ 	.word	index@(computeGridForce)
        /*008c*/ 	.word	0x00000390


	//----- nvinfo : EIATTR_MIN_STACK_SIZE
	.align		4
.L_24:
        /*0090*/ 	.byte	0x04, 0x12
        /*0092*/ 	.short	(.L_26 - .L_25)
	.align		4
.L_25:
        /*0094*/ 	.word	index@(generateGridKernel)
        /*0098*/ 	.word	0x00000000


	//----- nvinfo : EIATTR_MIN_STACK_SIZE
	.align		4
.L_26:
        /*009c*/ 	.byte	0x04, 0x12
        /*009e*/ 	.short	(.L_28 - .L_27)
	.align		4
.L_27:
        /*00a0*/ 	.word	index@(computeDerivativesKernel)
        /*00a4*/ 	.word	0x00000000
.L_28:


//--------------------- .nv.compat                --------------------------
	.section	.nv.compat,"",@"SHT_CUDA_COMPAT_INFO"
	.align	4
        /*0000*/ 	.byte	0x02, 0x09, 0x00, 0x00, 0x02, 0x02, 0x01, 0x00, 0x02, 0x05, 0x05, 0x00, 0x03, 0x07, 0x01, 0x01
        /*0010*/ 	.byte	0x02, 0x03, 0x00, 0x00, 0x02, 0x06, 0x01, 0x00, 0x04, 0x0b, 0x08, 0x00, 0x01, 0x00, 0x00, 0x00
        /*0020*/ 	.byte	0x00, 0x00, 0x00, 0x00


//--------------------- .nv.info.computeGridForce --------------------------
	.section	.nv.info.computeGridForce,"",@"SHT_CUDA_INFO"
	.sectionflags	@""
	.align	4


	//----- nvinfo : EIATTR_CUDA_API_VERSION
	.align		4
        /*0000*/ 	.byte	0x04, 0x37
        /*0002*/ 	.short	(.L_30 - .L_29)
.L_29:
        /*0004*/ 	.word	0x00000082


	//----- nvinfo : EIATTR_KPARAM_INFO
	.align		4
.L_30:
        /*0008*/ 	.byte	0x04, 0x17
        /*000a*/ 	.short	(.L_32 - .L_31)
.L_31:
        /*000c*/ 	.word	0x00000000
        /*0010*/ 	.short	0x000f
        /*0012*/ 	.short	0x005c
        /*0014*/ 	.byte	0x00, 0xf0, 0x11, 0x00


	//----- nvinfo : EIATTR_KPARAM_INFO
	.align		4
.L_32:
        /*0018*/ 	.byte	0x04, 0x17
        /*001a*/ 	.short	(.L_34 - .L_33)
.L_33:
        /*001c*/ 	.word	0x00000000
        /*0020*/ 	.short	0x000e
        /*0022*/ 	.short	0x0058
        /*0024*/ 	.byte	0x00, 0xf0, 0x11, 0x00


	//----- nvinfo : EIATTR_KPARAM_INFO
	.align		4
.L_34:
        /*0028*/ 	.byte	0x04, 0x17
        /*002a*/ 	.short	(.L_36 - .L_35)
.L_35:
        /*002c*/ 	.word	0x00000000
        /*0030*/ 	.short	0x000d
        /*0032*/ 	.short	0x0050
        /*0034*/ 	.byte	0x00, 0xf5, 0x21, 0x00


	//----- nvinfo : EIATTR_KPARAM_INFO
	.align		4
.L_36:
        /*0038*/ 	.byte	0x04, 0x17
        /*003a*/ 	.short	(.L_38 - .L_37)
.L_37:
        /*003c*/ 	.word	0x00000000
        /*0040*/ 	.short	0x000c
        /*0042*/ 	.short	0x0048
        /*0044*/ 	.byte	0x00, 0xf5, 0x21, 0x00


	//----- nvinfo : EIATTR_KPARAM_INFO
	.align		4
.L_38:
        /*0048*/ 	.byte	0x04, 0x17
        /*004a*/ 	.short	(.L_40 - .L_39)
.L_39:
        /*004c*/ 	.word	0x00000000
        /*0050*/ 	.short	0x000b
        /*0052*/ 	.short	0x0044
        /*0054*/ 	.byte	0x00, 0xf0, 0x11, 0x00


	//----- nvinfo : EIATTR_KPARAM_INFO
	.align		4
.L_40:
        /*0058*/ 	.byte	0x04, 0x17
        /*005a*/ 	.short	(.L_42 - .L_41)
.L_41:
        /*005c*/ 	.word	0x00000000
        /*0060*/ 	.short	0x000a
        /*0062*/ 	.short	0x0040
        /*0064*/ 	.byte	0x00, 0xf0, 0x11, 0x00


	//----- nvinfo : EIATTR_KPARAM_INFO
	.align		4
.L_42:
        /*0068*/ 	.byte	0x04, 0x17
        /*006a*/ 	.short	(.L_44 - .L_43)
.L_43:
        /*006c*/ 	.word	0x00000000
        /*0070*/ 	.short	0x0009
        /*0072*/ 	.short	0x003c
        /*0074*/ 	.byte	0x00, 0xf0, 0x11, 0x00


	//----- nvinfo : EIATTR_KPARAM_INFO
	.align		4
.L_44:
        /*0078*/ 	.byte	0x04, 0x17
        /*007a*/ 	.short	(.L_46 - .L_45)
.L_45:
        /*007c*/ 	.word	0x00000000
        /*0080*/ 	.short	0x0008
        /*0082*/ 	.short	0x0038
        /*0084*/ 	.byte	0x00, 0xf0, 0x11, 0x00


	//----- nvinfo : EIATTR_KPARAM_INFO
	.align		4
.L_46:
        /*0088*/ 	.byte	0x04, 0x17
        /*008a*/ 	.short	(.L_48 - .L_47)
.L_47:
        /*008c*/ 	.word	0x00000000
        /*0090*/ 	.short	0x0007
        /*0092*/ 	.short	0x0034
        /*0094*/ 	.byte	0x00, 0xf0, 0x11, 0x00


	//----- nvinfo : EIATTR_KPARAM_INFO
	.align		4
.L_48:
        /*0098*/ 	.byte	0x04, 0x17
        /*009a*/ 	.short	(.L_50 - .L_49)
.L_49:
        /*009c*/ 	.word	0x00000000
        /*00a0*/ 	.short	0x0006
        /*00a2*/ 	.short	0x0030
        /*00a4*/ 	.byte	0x00, 0xf0, 0x11, 0x00


	//----- nvinfo : EIATTR_KPARAM_INFO
	.align		4
.L_50:
        /*00a8*/ 	.byte	0x04, 0x17
        /*00aa*/ 	.short	(.L_52 - .L_51)
.L_51:
        /*00ac*/ 	.word	0x00000000
        /*00b0*/ 	.short	0x0005
        /*00b2*/ 	.short	0x0028
        /*00b4*/ 	.byte	0x00, 0xf5, 0x21, 0x00


	//----- nvinfo : EIATTR_KPARAM_INFO
	.align		4
.L_52:
        /*00b8*/ 	.byte	0x04, 0x17
        /*00ba*/ 	.short	(.L_54 - .L_53)
.L_53:
        /*00bc*/ 	.word	0x00000000
        /*00c0*/ 	.short	0x0004
        /*00c2*/ 	.short	0x0020
        /*00c4*/ 	.byte	0x00, 0xf5, 0x21, 0x00


	//----- nvinfo : EIATTR_KPARAM_INFO
	.align		4
.L_54:
        /*00c8*/ 	.byte	0x04, 0x17
        /*00ca*/ 	.short	(.L_56 - .L_55)
.L_55:
        /*00cc*/ 	.word	0x00000000
        /*00d0*/ 	.short	0x0003
        /*00d2*/ 	.short	0x0018
        /*00d4*/ 	.byte	0x00, 0xf5, 0x21, 0x00


	//----- nvinfo : EIATTR_KPARAM_INFO
	.align		4
.L_56:
        /*00d8*/ 	.byte	0x04, 0x17
        /*00da*/ 	.short	(.L_58 - .L_57)
.L_57:
        /*00dc*/ 	.word	0x00000000
        /*00e0*/ 	.short	0x0002
        /*00e2*/ 	.short	0x0010
        /*00e4*/ 	.byte	0x00, 0xf5, 0x21, 0x00


	//----- nvinfo : EIATTR_KPARAM_INFO
	.align		4
.L_58:
        /*00e8*/ 	.byte	0x04, 0x17
        /*00ea*/ 	.short	(.L_60 - .L_59)
.L_59:
        /*00ec*/ 	.word	0x00000000
        /*00f0*/ 	.short	0x0001
        /*00f2*/ 	.short	0x0008
        /*00f4*/ 	.byte	0x00, 0xf5, 0x21, 0x00


	//----- nvinfo : EIATTR_KPARAM_INFO
	.align		4
.L_60:
        /*00f8*/ 	.byte	0x04, 0x17
        /*00fa*/ 	.short	(.L_62 - .L_61)
.L_61:
        /*00fc*/ 	.word	0x00000000
        /*0100*/ 	.short	0x0000
        /*0102*/ 	.short	0x0000
        /*0104*/ 	.byte	0x00, 0xf5, 0x21, 0x00


	//----- nvinfo : EIATTR_SPARSE_MMA_MASK
	.align		4
.L_62:
        /*0108*/ 	.byte	0x03, 0x50
        /*010a*/ 	.short	0x0000


	//----- nvinfo : EIATTR_MAXREG_COUNT
	.align		4
        /*010c*/ 	.byte	0x03, 0x1b
        /*010e*/ 	.short	0x00ff


	//----- nvinfo : EIATTR_MERCURY_ISA_VERSION
	.align		4
        /*0110*/ 	.byte	0x03, 0x5f
        /*0112*/ 	.short	0x0101


	//----- nvinfo : EIATTR_UNUSED_LOAD_BYTE_OFFSET
	.align		4
        /*0114*/ 	.byte	0x04, 0x44
        /*0116*/ 	.short	(.L_64 - .L_63)


	//   ....[0]....
.L_63:
        /*0118*/ 	.word	0x00000110
        /*011c*/ 	.word	0x00000fff


	//----- nvinfo : EIATTR_VRC_CTA_INIT_COUNT
	.align		4
.L_64:
        /*0120*/ 	.byte	0x02, 0x4a
	.zero		1
	.zero		1


	//----- nvinfo : EIATTR_EXIT_INSTR_OFFSETS
	.align		4
        /*0124*/ 	.byte	0x04, 0x1c
        /*0126*/ 	.short	(.L_66 - .L_65)


	//   ....[0]....
.L_65:
        /*0128*/ 	.word	0x00000080


	//   ....[1]....
        /*012c*/ 	.word	0x0000ab60


	//----- nvinfo : EIATTR_CRS_STACK_SIZE
	.align		4
.L_66:
        /*0130*/ 	.byte	0x04, 0x1e
        /*0132*/ 	.short	(.L_68 - .L_67)
.L_67:
        /*0134*/ 	.word	0x00000000


	//----- nvinfo : EIATTR_CBANK_PARAM_SIZE
	.align		4
.L_68:
        /*0138*/ 	.byte	0x03, 0x19
        /*013a*/ 	.short	0x0060


	//----- nvinfo : EIATTR_PARAM_CBANK
	.align		4
        /*013c*/ 	.byte	0x04, 0x0a
        /*013e*/ 	.short	(.L_70 - .L_69)
	.align		4
.L_69:
        /*0140*/ 	.word	index@(.nv.constant0.computeGridForce)
        /*0144*/ 	.short	0x0380
        /*0146*/ 	.short	0x0060


	//----- nvinfo : EIATTR_SW_WAR
	.align		4
.L_70:
        /*0148*/ 	.byte	0x04, 0x36
        /*014a*/ 	.short	(.L_72 - .L_71)
.L_71:
        /*014c*/ 	.word	0x00000008
.L_72:


//--------------------- .nv.info.generateGridKernel --------------------------
	.section	.nv.info.generateGridKernel,"",@"SHT_CUDA_INFO"
	.sectionflags	@""
	.align	4


	//----- nvinfo : EIATTR_CUDA_API_VERSION
	.align		4
        /*0000*/ 	.byte	0x04, 0x37
        /*0002*/ 	.short	(.L_74 - .L_73)
.L_73:
        /*0004*/ 	.word	0x00000082


	//----- nvinfo : EIATTR_KPARAM_INFO
	.align		4
.L_74:
        /*0008*/ 	.byte	0x04, 0x17
        /*000a*/ 	.short	(.L_76 - .L_75)
.L_75:
        /*000c*/ 	.word	0x00000000
        /*0010*/ 	.short	0x000e
        /*0012*/ 	.short	0x0058
        /*0014*/ 	.byte	0x00, 0xf0, 0x11, 0x00


	//----- nvinfo : EIATTR_KPARAM_INFO
	.align		4
.L_76:
        /*0018*/ 	.byte	0x04, 0x17
        /*001a*/ 	.short	(.L_78 - .L_77)
.L_77:
        /*001c*/ 	.word	0x00000000
        /*0020*/ 	.short	0x000d
        /*0022*/ 	.short	0x0050
        /*0024*/ 	.byte	0x00, 0xf5, 0x21, 0x00


	//----- nvinfo : EIATTR_KPARAM_INFO
	.align		4
.L_78:
        /*0028*/ 	.byte	0x04, 0x17
        /*002a*/ 	.short	(.L_80 - .L_79)
.L_79:
        /*002c*/ 	.word	0x00000000
        /*0030*/ 	.short	0x000c
        /*0032*/ 	.short	0x0048
        /*0034*/ 	.byte	0x00, 0xf5, 0x21, 0x00


	//----- nvinfo : EIATTR_KPARAM_INFO
	.align		4
.L_80:
        /*0038*/ 	.byte	0x04, 0x17
        /*003a*/ 	.short	(.L_82 - .L_81)
.L_81:
        /*003c*/ 	.word	0x00000000
        /*0040*/ 	.short	0x000b
        /*0042*/ 	.short	0x0040
        /*0044*/ 	.byte	0x00, 0xf0, 0x11, 0x00


	//----- nvinfo : EIATTR_KPARAM_INFO
	.align		4
.L_82:
        /*0048*/ 	.byte	0x04, 0x17
        /*004a*/ 	.short	(.L_84 - .L_83)
.L_83:
        /*004c*/ 	.word	0x00000000
        /*0050*/ 	.short	0x000a
        /*0052*/ 	.short	0x003c
        /*0054*/ 	.byte	0x00, 0xf0, 0x11, 0x00


	//----- nvinfo : EIATTR_KPARAM_INFO
	.align		4
.L_84:
        /*0058*/ 	.byte	0x04, 0x17
        /*005a*/ 	.short	(.L_86 - .L_85)
.L_85:
        /*005c*/ 	.word	0x00000000
        /*0060*/ 	.short	0x0009
        /*0062*/ 	.short	0x0038
        /*0064*/ 	.byte	0x00, 0xf0, 0x11, 0x00


	//----- nvinfo : EIATTR_KPARAM_INFO
	.align		4
.L_86:
        /*0068*/ 	.byte	0x04, 0x17
        /*006a*/ 	.short	(.L_88 - .L_87)
.L_87:
        /*006c*/ 	.word	0x00000000
        /*0070*/ 	.short	0x0008
        /*0072*/ 	.short	0x0034
        /*0074*/ 	.byte	0x00, 0xf0, 0x11, 0x00


	//----- nvinfo : EIATTR_KPARAM_INFO
	.align		4
.L_88:
        /*0078*/ 	.byte	0x04, 0x17
        /*007a*/ 	.short	(.L_90 - .L_89)
.L_89:
        /*007c*/ 	.word	0x00000000
        /*0080*/ 	.short	0x0007
        /*0082*/ 	.short	0x0030
        /*0084*/ 	.byte	0x00, 0xf0, 0x11, 0x00


	//----- nvinfo : EIATTR_KPARAM_INFO
	.align		4
.L_90:
        /*0088*/ 	.byte	0x04, 0x17
        /*008a*/ 	.short	(.L_92 - .L_91)
.L_91:
        /*008c*/ 	.word	0x00000000
        /*0090*/ 	.short	0x0006
        /*0092*/ 	.short	0x002c
        /*0094*/ 	.byte	0x00, 0xf0, 0x11, 0x00


	//----- nvinfo : EIATTR_KPARAM_INFO
	.align		4
.L_92:
        /*0098*/ 	.byte	0x04, 0x17
        /*009a*/ 	.short	(.L_94 - .L_93)
.L_93:
        /*009c*/ 	.word	0x00000000
        /*00a0*/ 	.short	0x0005
        /*00a2*/ 	.short	0x0028
        /*00a4*/ 	.byte	0x00, 0xf0, 0x11, 0x00


	//----- nvinfo : EIATTR_KPARAM_INFO
	.align		4
.L_94:
        /*00a8*/ 	.byte	0x04, 0x17
        /*00aa*/ 	.short	(.L_96 - .L_95)
.L_95:
        /*00ac*/ 	.word	0x00000000
        /*00b0*/ 	.short	0x0004
        /*00b2*/ 	.short	0x0020
        /*00b4*/ 	.byte	0x00, 0xf5, 0x21, 0x00


	//----- nvinfo : EIATTR_KPARAM_INFO
	.align		4
.L_96:
        /*00b8*/ 	.byte	0x04, 0x17
        /*00ba*/ 	.short	(.L_98 - .L_97)
.L_97:
        /*00bc*/ 	.word	0x00000000
        /*00c0*/ 	.short	0x0003
        /*00c2*/ 	.short	0x0018
        /*00c4*/ 	.byte	0x00, 0xf5, 0x21, 0x00


	//----- nvinfo : EIATTR_KPARAM_INFO
	.align		4
.L_98:
        /*00c8*/ 	.byte	0x04, 0x17
        /*00ca*/ 	.short	(.L_100 - .L_99)
.L_99:
        /*00cc*/ 	.word	0x00000000
        /*00d0*/ 	.short	0x0002
        /*00d2*/ 	.short	0x0010
        /*00d4*/ 	.byte	0x00, 0xf5, 0x21, 0x00


	//----- nvinfo : EIATTR_KPARAM_INFO
	.align		4
.L_100:
        /*00d8*/ 	.byte	0x04, 0x17
        /*00da*/ 	.short	(.L_102 - .L_101)
.L_101:
        /*00dc*/ 	.word	0x00000000
        /*00e0*/ 	.short	0x0001
        /*00e2*/ 	.short	0x0008
        /*00e4*/ 	.byte	0x00, 0xf5, 0x21, 0x00


	//----- nvinfo : EIATTR_KPARAM_INFO
	.align		4
.L_102:
        /*00e8*/ 	.byte	0x04, 0x17
        /*00ea*/ 	.short	(.L_104 - .L_103)
.L_103:
        /*00ec*/ 	.word	0x00000000
        /*00f0*/ 	.short	0x0000
        /*00f2*/ 	.short	0x0000
        /*00f4*/ 	.byte	0x00, 0xf5, 0x21, 0x00


	//----- nvinfo : EIATTR_SPARSE_MMA_MASK
	.align		4
.L_104:
        /*00f8*/ 	.byte	0x03, 0x50
        /*00fa*/ 	.short	0x0000


	//----- nvinfo : EIATTR_MAXREG_COUNT
	.align		4
        /*00fc*/ 	.byte	0x03, 0x1b
        /*00fe*/ 	.short	0x00ff


	//----- nvinfo : EIATTR_MERCURY_ISA_VERSION
	.align		4
        /*0100*/ 	.byte	0x03, 0x5f
        /*0102*/ 	.short	0x0101


	//----- nvinfo : EIATTR_VRC_CTA_INIT_COUNT
	.align		4
        /*0104*/ 	.byte	0x02, 0x4a
	.zero		1
	.zero		1


	//----- nvinfo : EIATTR_EXIT_INSTR_OFFSETS
	.align		4
        /*0108*/ 	.byte	0x04, 0x1c
        /*010a*/ 	.short	(.L_106 - .L_105)


	//   ....[0]....
.L_105:
        /*010c*/ 	.word	0x00000070


	//   ....[1]....
        /*0110*/ 	.word	0x00005490


	//----- nvinfo : EIATTR_CRS_STACK_SIZE
	.align		4
.L_106:
        /*0114*/ 	.byte	0x04, 0x1e
        /*0116*/ 	.short	(.L_108 - .L_107)
.L_107:
        /*0118*/ 	.word	0x00000000


	//----- nvinfo : EIATTR_CBANK_PARAM_SIZE
	.align		4
.L_108:
        /*011c*/ 	.byte	0x03, 0x19
        /*011e*/ 	.short	0x005c


	//----- nvinfo : EIATTR_PARAM_CBANK
	.align		4
        /*0120*/ 	.byte	0x04, 0x0a
        /*0122*/ 	.short	(.L_110 - .L_109)
	.align		4
.L_109:
        /*0124*/ 	.word	index@(.nv.constant0.generateGridKernel)
        /*0128*/ 	.short	0x0380
        /*012a*/ 	.short	0x005c


	//----- nvinfo : EIATTR_SW_WAR
	.align		4
.L_110:
        /*012c*/ 	.byte	0x04, 0x36
        /*012e*/ 	.short	(.L_112 - .L_111)
.L_111:
        /*0130*/ 	.word	0x00000008
.L_112:


//--------------------- .nv.info.computeDerivativesKernel --------------------------
	.section	.nv.info.computeDerivativesKernel,"",@"SHT_CUDA_INFO"
	.sectionflags	@""
	.align	4


	//----- nvinfo : EIATTR_CUDA_API_VERSION
	.align		4
        /*0000*/ 	.byte	0x04, 0x37
        /*0002*/ 	.short	(.L_114 - .L_113)
.L_113:
        /*0004*/ 	.word	0x00000082


	//----- nvinfo : EIATTR_KPARAM_INFO
	.align		4
.L_114:
        /*0008*/ 	.byte	0x04, 0x17
        /*000a*/ 	.short	(.L_116 - .L_115)
.L_115:
        /*000c*/ 	.word	0x00000000
        /*0010*/ 	.short	0x0004
        /*0012*/ 	.short	0x0020
        /*0014*/ 	.byte	0x00, 0xf0, 0x11, 0x00


	//----- nvinfo : EIATTR_KPARAM_INFO
	.align		4
.L_116:
        /*0018*/ 	.byte	0x04, 0x17
        /*001a*/ 	.short	(.L_118 - .L_117)
.L_117:
        /*001c*/ 	.word	0x00000000
        /*0020*/ 	.short	0x0003
        /*0022*/ 	.short	0x0018
        /*0024*/ 	.byte	0x00, 0xf5, 0x21, 0x00


	//----- nvinfo : EIATTR_KPARAM_INFO
	.align		4
.L_118:
        /*0028*/ 	.byte	0x04, 0x17
        /*002a*/ 	.short	(.L_120 - .L_119)
.L_119:
        /*002c*/ 	.word	0x00000000
        /*0030*/ 	.short	0x0002
        /*0032*/ 	.short	0x0010
        /*0034*/ 	.byte	0x00, 0xf5, 0x21, 0x00


	//----- nvinfo : EIATTR_KPARAM_INFO
	.align		4
.L_120:
        /*0038*/ 	.byte	0x04, 0x17
        /*003a*/ 	.short	(.L_122 - .L_121)
.L_121:
        /*003c*/ 	.word	0x00000000
        /*0040*/ 	.short	0x0001
        /*0042*/ 	.short	0x0008
        /*0044*/ 	.byte	0x00, 0xf5, 0x21, 0x00


	//----- nvinfo : EIATTR_KPARAM_INFO
	.align		4
.L_122:
        /*0048*/ 	.byte	0x04, 0x17
        /*004a*/ 	.short	(.L_124 - .L_123)
.L_123:
        /*004c*/ 	.word	0x00000000
        /*0050*/ 	.short	0x0000
        /*0052*/ 	.short	0x0000
        /*0054*/ 	.byte	0x00, 0xf5, 0x21, 0x00


	//----- nvinfo : EIATTR_SPARSE_MMA_MASK
	.align		4
.L_124:
        /*0058*/ 	.byte	0x03, 0x50
        /*005a*/ 	.short	0x0000


	//----- nvinfo : EIATTR_MAXREG_COUNT
	.align		4
        /*005c*/ 	.byte	0x03, 0x1b
        /*005e*/ 	.short	0x00ff


	//----- nvinfo : EIATTR_MERCURY_ISA_VERSION
	.align		4
        /*0060*/ 	.byte	0x03, 0x5f
        /*0062*/ 	.short	0x0101


	//----- nvinfo : EIATTR_VRC_CTA_INIT_COUNT
	.align		4
        /*0064*/ 	.byte	0x02, 0x4a
	.zero		1
	.zero		1


	//----- nvinfo : EIATTR_EXIT_INSTR_OFFSETS
	.align		4
        /*0068*/ 	.byte	0x04, 0x1c
        /*006a*/ 	.short	(.L_126 - .L_125)


	//   ....[0]....
.L_125:
        /*006c*/ 	.word	0x00000070


	//   ....[1]....
        /*0070*/ 	.word	0x00002b40


	//----- nvinfo : EIATTR_CRS_STACK_SIZE
	.align		4
.L_126:
        /*0074*/ 	.byte	0x04, 0x1e
        /*0076*/ 	.short	(.L_128 - .L_127)
.L_127:
        /*0078*/ 	.word	0x00000000


	//----- nvinfo : EIATTR_CBANK_PARAM_SIZE
	.align		4
.L_128:
        /*007c*/ 	.byte	0x03, 0x19
        /*007e*/ 	.short	0x0024


	//----- nvinfo : EIATTR_PARAM_CBANK
	.align		4
        /*0080*/ 	.byte	0x04, 0x0a
        /*0082*/ 	.short	(.L_130 - .L_129)
	.align		4
.L_129:
        /*0084*/ 	.word	index@(.nv.constant0.computeDerivativesKernel)
        /*0088*/ 	.short	0x0380
        /*008a*/ 	.short	0x0024


	//----- nvinfo : EIATTR_SW_WAR
	.align		4
.L_130:
        /*008c*/ 	.byte	0x04, 0x36
        /*008e*/ 	.short	(.L_132 - .L_131)
.L_131:
        /*0090*/ 	.word	0x00000008
.L_132:


//--------------------- .nv.callgraph             --------------------------
	.section	.nv.callgraph,"",@"SHT_CUDA_CALLGRAPH"
	.align	4
	.sectionentsize	8
	.align		4
        /*0000*/ 	.word	0x00000000
	.align		4
        /*0004*/ 	.word	0xffffffff
	.align		4
        /*0008*/ 	.word	0x00000000
	.align		4
        /*000c*/ 	.word	0xfffffffe
	.align		4
        /*0010*/ 	.word	0x00000000
	.align		4
        /*0014*/ 	.word	0xfffffffd
	.align		4
        /*0018*/ 	.word	0x00000000
	.align		4
        /*001c*/ 	.word	0xfffffffc


//--------------------- .nv.constant4             --------------------------
	.section	.nv.constant4,"a",@progbits
	.align	8
	.align		8
.nv.constant4:
        /*0000*/ 	.dword	TRIQUINTIC_COEFFICIENTS


//--------------------- .text.computeGridForce    --------------------------
	.section	.text.computeGridForce,"ax",@progbits
	.align	128
        .global         computeGridForce
        .type           computeGridForce,@function
        .size           computeGridForce,(.L_x_267 - computeGridForce)
        .other          computeGridForce,@"STO_CUDA_ENTRY STV_DEFAULT"
computeGridForce:
.text.computeGridForce:
[----:B------:R-:W0:Y:S01]  /*0000*/  LDC R1, c[0x0][0x37c] ;  /* 0x0000df00ff017b82 */ /* 0x000e220000000800 */
[----:B------:R-:W1:Y:S07]  /*0010*/  S2R R0, SR_TID.X ;  /* 0x0000000000007919 */ /* 0x000e6e0000002100 */
[----:B------:R-:W1:Y:S01]  /*0020*/  S2UR UR4, SR_CTAID.X ;  /* 0x00000000000479c3 */ /* 0x000e620000002500 */
[----:B------:R-:W2:Y:S01]  /*0030*/  LDCU UR5, c[0x0][0x3d8] ;  /* 0x00007b00ff0577ac */ /* 0x000ea20008000800 */
[----:B0-----:R-:W-:-:S06]  /*0040*/  IADD3 R1, PT, PT, R1, -0x390, RZ ;  /* 0xfffffc7001017810 */ /* 0x001fcc0007ffe0ff */
[----:B------:R-:W1:Y:S02]  /*0050*/  LDC R9, c[0x0][0x360] ;  /* 0x0000d800ff097b82 */ /* 0x000e640000000800 */
[----:B-1----:R-:W-:-:S05]  /*0060*/  IMAD R9, R9, UR4, R0 ;  /* 0x0000000409097c24 */ /* 0x002fca000f8e0200 */
[----:B--2---:R-:W-:-:S13]  /*0070*/  ISETP.GE.U32.AND P0, PT, R9, UR5, PT ;  /* 0x0000000509007c0c */ /* 0x004fda000bf06070 */
[----:B------:R-:W-:Y:S05]  /*0080*/  @P0 EXIT ;  /* 0x000000000000094d */ /* 0x000fea0003800000 */
[----:B------:R-:W0:Y:S01]  /*0090*/  LDC.64 R2, c[0x0][0x380] ;  /* 0x0000e000ff027b82 */ /* 0x000e220000000a00 */
[----:B------:R-:W1:Y:S01]  /*00a0*/  LDCU.64 UR6, c[0x0][0x358] ;  /* 0x00006b00ff0677ac */ /* 0x000e620008000a00 */
[----:B------:R-:W2:Y:S06]  /*00b0*/  LDCU.64 UR8, c[0x0][0x3c0] ;  /* 0x00007800ff0877ac */ /* 0x000eac0008000a00 */
[----:B------:R-:W3:Y:S01]  /*00c0*/  LDC.64 R6, c[0x0][0x390] ;  /* 0x0000e400ff067b82 */ /* 0x000ee20000000a00 */
[----:B------:R-:W4:Y:S07]  /*00d0*/  LDCU UR5, c[0x0][0x3bc] ;  /* 0x00007780ff0577ac */ /* 0x000f2e0008000800 */
[----:B------:R-:W5:Y:S01]  /*00e0*/  LDC.64 R4, c[0x0][0x398] ;  /* 0x0000e600ff047b82 */ /* 0x000f620000000a00 */
[----:B0-----:R-:W-:-:S07]  /*00f0*/  IMAD.WIDE.U32 R2, R9, 0x10, R2 ;  /* 0x0000001009027825 */ /* 0x001fce00078e0002 */
[----:B------:R-:W0:Y:S01]  /*0100*/  LDC.64 R226, c[0x0][0x3a8] ;  /* 0x0000ea00ffe27b82 */ /* 0x000e220000000a00 */
[----:B-1----:R-:W2:Y:S04]  /*0110*/  LDG.E.128.CONSTANT R20, desc[UR6][R2.64] ;  /* 0x0000000602147981 */ /* 0x002ea8000c1e9d00 */
[----:B---3--:R-:W3:Y:S04]  /*0120*/  LDG.E.CONSTANT R85, desc[UR6][R6.64] ;  /* 0x0000000606557981 */ /* 0x008ee8000c1e9900 */
[----:B------:R-:W4:Y:S04]  /*0130*/  LDG.E.CONSTANT R28, desc[UR6][R6.64+0x8] ;  /* 0x00000806061c7981 */ /* 0x000f28000c1e9900 */
[----:B-----5:R-:W5:Y:S04]  /*0140*/  LDG.E.CONSTANT R223, desc[UR6][R4.64] ;  /* 0x0000000604df7981 */ /* 0x020f68000c1e9900 */
[----:B------:R5:W5:Y:S04]  /*0150*/  LDG.E.CONSTANT R32, desc[UR6][R6.64+0x4] ;  /* 0x0000040606207981 */ /* 0x000b68000c1e9900 */
[----:B------:R-:W5:Y:S04]  /*0160*/  LDG.E.CONSTANT R224, desc[UR6][R4.64+0x8] ;  /* 0x0000080604e07981 */ /* 0x000f68000c1e9900 */
[----:B------:R1:W5:Y:S01]  /*0170*/  LDG.E.CONSTANT R225, desc[UR6][R4.64+0x4] ;  /* 0x0000040604e17981 */ /* 0x000362000c1e9900 */
[----:B0-----:R-:W-:-:S06]  /*0180*/  IMAD.WIDE.U32 R226, R9, 0x4, R226 ;  /* 0x0000000409e27825 */ /* 0x001fcc00078e00e2 */
[----:B------:R-:W5:Y:S01]  /*0190*/  LDG.E.CONSTANT R226, desc[UR6][R226.64] ;  /* 0x00000006e2e27981 */ /* 0x000f62000c1e9900 */
[----:B------:R-:W-:Y:S01]  /*01a0*/  PLOP3.LUT P1, PT, PT, PT, PT, 0x8, 0x80 ;  /* 0x000000000080781c */ /* 0x000fe20003f2e170 */
[----:B------:R-:W-:Y:S01]  /*01b0*/  BSSY.RECONVERGENT B0, `(.L_x_0) ;  /* 0x0000a84000007945 */ /* 0x000fe20003800200 */
[----:B--2---:R-:W-:Y:S01]  /*01c0*/  FADD R2, R21, -UR8 ;  /* 0x8000000815027e21 */ /* 0x004fe20008000000 */
[----:B---3--:R-:W-:Y:S01]  /*01d0*/  IADD3 R15, PT, PT, R85, -0x1, RZ ;  /* 0xffffffff550f7810 */ /* 0x008fe20007ffe0ff */
[----:B----4-:R-:W-:-:S03]  /*01e0*/  FADD R0, R20, -UR5 ;  /* 0x8000000514007e21 */ /* 0x010fc60008000000 */
[----:B------:R-:W-:Y:S02]  /*01f0*/  FSETP.GE.AND P0, PT, R2, RZ, PT ;  /* 0x000000ff0200720b */ /* 0x000fe40003f06000 */
[----:B------:R-:W-:Y:S02]  /*0200*/  I2FP.F32.S32 R8, R15 ;  /* 0x0000000f00087245 */ /* 0x000fe40000201400 */
[----:B------:R-:W-:-:S03]  /*0210*/  FSETP.LTU.OR P0, PT, R0, RZ, !P0 ;  /* 0x000000ff0000720b */ /* 0x000fc60004709400 */
[----:B-----5:R-:W-:Y:S01]  /*0220*/  FMUL R7, R223, R8 ;  /* 0x00000008df077220 */ /* 0x020fe20000400000 */
[----:B------:R-:W-:-:S04]  /*0230*/  IADD3 R9, PT, PT, R28, -0x1, RZ ;  /* 0xffffffff1c097810 */ /* 0x000fc80007ffe0ff */
[----:B------:R-:W-:Y:S02]  /*0240*/  FSETP.GTU.OR P0, PT, R0, R7, P0 ;  /* 0x000000070000720b */ /* 0x000fe4000070c400 */
[----:B------:R-:W-:Y:S02]  /*0250*/  IADD3 R18, PT, PT, R32, -0x1, RZ ;  /* 0xffffffff20127810 */ /* 0x000fe40007ffe0ff */
[----:B-1----:R-:W-:Y:S01]  /*0260*/  I2FP.F32.S32 R5, R9 ;  /* 0x0000000900057245 */ /* 0x002fe20000201400 */
[----:B------:R-:W-:Y:S01]  /*0270*/  FADD R3, R22, -UR9 ;  /* 0x8000000916037e21 */ /* 0x000fe20008000000 */
[----:B------:R-:W-:-:S03]  /*0280*/  I2FP.F32.S32 R4, R18 ;  /* 0x0000001200047245 */ /* 0x000fc60000201400 */
[----:B------:R-:W-:Y:S02]  /*0290*/  FMUL R6, R224, R5 ;  /* 0x00000005e0067220 */ /* 0x000fe40000400000 */
[----:B------:R-:W-:-:S03]  /*02a0*/  FMUL R5, R225, R4 ;  /* 0x00000004e1057220 */ /* 0x000fc60000400000 */
[----:B------:R-:W-:-:S04]  /*02b0*/  @!P0 FSETP.GTU.AND P2, PT, R3, R6, PT ;  /* 0x000000060300820b */ /* 0x000fc80003f4c000 */
[----:B------:R-:W-:-:S04]  /*02c0*/  @!P0 FSETP.LE.AND P2, PT, R2, R5, !P2 ;  /* 0x000000050200820b */ /* 0x000fc80005743000 */
[----:B------:R-:W-:-:S04]  /*02d0*/  @!P0 FSETP.GE.AND P1, PT, R3, RZ, P2 ;  /* 0x000000ff0300820b */ /* 0x000fc80001726000 */
[----:B------:R-:W-:-:S13]  /*02e0*/  FSETP.EQ.OR P1, PT, R226, RZ, !P1 ;  /* 0x000000ffe200720b */ /* 0x000fda0004f22400 */
[----:B------:R-:W-:Y:S05]  /*02f0*/  @P1 BRA `(.L_x_1) ;  /* 0x000000a400381947 */ /* 0x000fea0003800000 */
[----:B------:R-:W0:Y:S01]  /*0300*/  MUFU.RCP R4, R223 ;  /* 0x000000df00047308 */ /* 0x000e220000001000 */
[----:B------:R-:W-:Y:S07]  /*0310*/  BSSY.RECONVERGENT B3, `(.L_x_2) ;  /* 0x000000c000037945 */ /* 0x000fee0003800200 */
[----:B------:R-:W1:Y:S01]  /*0320*/  FCHK P0, R0, R223 ;  /* 0x000000df00007302 */ /* 0x000e620000000000 */
[----:B0-----:R-:W-:-:S04]  /*0330*/  FFMA R5, -R223, R4, 1 ;  /* 0x3f800000df057423 */ /* 0x001fc80000000104 */
[----:B------:R-:W-:-:S04]  /*0340*/  FFMA R5, R4, R5, R4 ;  /* 0x0000000504057223 */ /* 0x000fc80000000004 */
[----:B------:R-:W-:-:S04]  /*0350*/  FFMA R4, R0, R5, RZ ;  /* 0x0000000500047223 */ /* 0x000fc800000000ff */
[----:B------:R-:W-:-:S04]  /*0360*/  FFMA R6, -R223, R4, R0 ;  /* 0x00000004df067223 */ /* 0x000fc80000000100 */
[----:B------:R-:W-:Y:S01]  /*0370*/  FFMA R6, R5, R6, R4 ;  /* 0x0000000605067223 */ /* 0x000fe20000000004 */
[----:B-1----:R-:W-:Y:S06]  /*0380*/  @!P0 BRA `(.L_x_3) ;  /* 0x0000000000108947 */ /* 0x002fec0003800000 */
[----:B------:R-:W-:Y:S02]  /*0390*/  MOV R5, R223 ;  /* 0x000000df00057202 */ /* 0x000fe40000000f00 */
[----:B------:R-:W-:-:S07]  /*03a0*/  MOV R34, 0x3c0 ;  /* 0x000003c000227802 */ /* 0x000fce0000000f00 */
[----:B------:R-:W-:Y:S05]  /*03b0*/  CALL.REL.NOINC `($__internal_0_$__cuda_sm3x_div_rn_noftz_f32_slowpath) ;  /* 0x000000a400ec7944 */ /* 0x000fea0003c00000 */
[----:B------:R-:W-:-:S07]  /*03c0*/  MOV R6, R22 ;  /* 0x0000001600067202 */ /* 0x000fce0000000f00 */
.L_x_3:
[----:B------:R-:W-:Y:S05]  /*03d0*/  BSYNC.RECONVERGENT B3 ;  /* 0x0000000000037941 */ /* 0x000fea0003800200 */
.L_x_2:
[----:B------:R-:W0:Y:S01]  /*03e0*/  MUFU.RCP R4, R225 ;  /* 0x000000e100047308 */ /* 0x000e220000001000 */
[----:B------:R-:W-:Y:S01]  /*03f0*/  IADD3 R19, PT, PT, R85, -0x2, RZ ;  /* 0xfffffffe55137810 */ /* 0x000fe20007ffe0ff */
[----:B------:R-:W-:Y:S06]  /*0400*/  BSSY.RECONVERGENT B3, `(.L_x_4) ;  /* 0x0000010000037945 */ /* 0x000fec0003800200 */
[----:B------:R-:W1:Y:S08]  /*0410*/  F2I.TRUNC.NTZ R0, R6 ;  /* 0x0000000600007305 */ /* 0x000e70000020f100 */
[----:B------:R-:W2:Y:S01]  /*0420*/  FCHK P0, R2, R225 ;  /* 0x000000e102007302 */ /* 0x000ea20000000000 */
[----:B0-----:R-:W-:-:S04]  /*0430*/  FFMA R5, -R225, R4, 1 ;  /* 0x3f800000e1057423 */ /* 0x001fc80000000104 */
[----:B------:R-:W-:Y:S01]  /*0440*/  FFMA R5, R4, R5, R4 ;  /* 0x0000000504057223 */ /* 0x000fe20000000004 */
[----:B-1----:R-:W-:-:S03]  /*0450*/  VIMNMX R36, PT, PT, RZ, R0, !PT ;  /* 0x00000000ff247248 */ /* 0x002fc60007fe0100 */
[----:B------:R-:W-:Y:S01]  /*0460*/  FFMA R4, R2, R5, RZ ;  /* 0x0000000502047223 */ /* 0x000fe200000000ff */
[----:B------:R-:W-:-:S03]  /*0470*/  VIMNMX R30, PT, PT, R36, R19, PT ;  /* 0x00000013241e7248 */ /* 0x000fc60003fe0100 */
[----:B------:R-:W-:-:S04]  /*0480*/  FFMA R0, -R225, R4, R2 ;  /* 0x00000004e1007223 */ /* 0x000fc80000000102 */
[----:B------:R-:W-:Y:S01]  /*0490*/  FFMA R7, R5, R0, R4 ;  /* 0x0000000005077223 */ /* 0x000fe20000000004 */
[----:B--2---:R-:W-:Y:S06]  /*04a0*/  @!P0 BRA `(.L_x_5) ;  /* 0x0000000000148947 */ /* 0x004fec0003800000 */
[----:B------:R-:W-:Y:S02]  /*04b0*/  MOV R0, R2 ;  /* 0x0000000200007202 */ /* 0x000fe40000000f00 */
[----:B------:R-:W-:Y:S02]  /*04c0*/  MOV R5, R225 ;  /* 0x000000e100057202 */ /* 0x000fe40000000f00 */
[----:B------:R-:W-:-:S07]  /*04d0*/  MOV R34, 0x4f0 ;  /* 0x000004f000227802 */ /* 0x000fce0000000f00 */
[----:B------:R-:W-:Y:S05]  /*04e0*/  CALL.REL.NOINC `($__internal_0_$__cuda_sm3x_div_rn_noftz_f32_slowpath) ;  /* 0x000000a400a07944 */ /* 0x000fea0003c00000 */
[----:B------:R-:W-:-:S07]  /*04f0*/  MOV R7, R22 ;  /* 0x0000001600077202 */ /* 0x000fce0000000f00 */
.L_x_5:
[----:B------:R-:W-:Y:S05]  /*0500*/  BSYNC.RECONVERGENT B3 ;  /* 0x0000000000037941 */ /* 0x000fea0003800200 */
.L_x_4:
        /* <DEDUP_REMOVED lines=18> */
.L_x_7:
[----:B------:R-:W-:Y:S05]  /*0630*/  BSYNC.RECONVERGENT B3 ;  /* 0x0000000000037941 */ /* 0x000fea0003800200 */
.L_x_6:
[----:B------:R-:W0:Y:S01]  /*0640*/  LDCU UR4, c[0x0][0x3b4] ;  /* 0x00007680ff0477ac */ /* 0x000e220008000800 */
[----:B------:R-:W1:Y:S01]  /*0650*/  F2I.TRUNC.NTZ R2, R0 ;  /* 0x0000000000027305 */ /* 0x000e62000020f100 */
[----:B------:R-:W-:Y:S01]  /*0660*/  IADD3 R26, PT, PT, R28, -0x2, RZ ;  /* 0xfffffffe1c1a7810 */ /* 0x000fe20007ffe0ff */
[----:B------:R-:W-:Y:S01]  /*0670*/  IMAD R29, R32, R28, RZ ;  /* 0x0000001c201d7224 */ /* 0x000fe200078e02ff */
[----:B------:R-:W-:-:S05]  /*0680*/  I2FP.F32.S32 R3, R30 ;  /* 0x0000001e00037245 */ /* 0x000fca0000201400 */
[----:B------:R-:W-:Y:S01]  /*0690*/  FADD.SAT R228, -R3, R6 ;  /* 0x0000000603e47221 */ /* 0x000fe20000002100 */
[----:B-1----:R-:W-:Y:S01]  /*06a0*/  VIMNMX R39, PT, PT, RZ, R2, !PT ;  /* 0x00000002ff277248 */ /* 0x002fe20007fe0100 */
[----:B0-----:R-:W-:Y:S01]  /*06b0*/  UISETP.NE.AND UP0, UPT, UR4, 0x3, UPT ;  /* 0x000000030400788c */ /* 0x001fe2000bf05270 */
[----:B------:R-:W-:Y:S02]  /*06c0*/  I2FP.F32.S32 R2, R31 ;  /* 0x0000001f00027245 */ /* 0x000fe40000201400 */
[----:B------:R-:W-:-:S03]  /*06d0*/  VIMNMX R33, PT, PT, R39, R26, PT ;  /* 0x0000001a27217248 */ /* 0x000fc60003fe0100 */
[----:B------:R-:W-:Y:S01]  /*06e0*/  FADD.SAT R3, -R2, R7 ;  /* 0x0000000702037221 */ /* 0x000fe20000002100 */
[----:B------:R-:W-:-:S05]  /*06f0*/  I2FP.F32.S32 R221, R33 ;  /* 0x0000002100dd7245 */ /* 0x000fca0000201400 */
[----:B------:R-:W-:Y:S01]  /*0700*/  FADD.SAT R221, -R221, R0 ;  /* 0x00000000dddd7221 */ /* 0x000fe20000002100 */
[----:B------:R-:W-:Y:S06]  /*0710*/  BRA.U !UP0, `(.L_x_8) ;  /* 0x0000004108807547 */ /* 0x000fec000b800000 */
[----:B------:R-:W-:-:S09]  /*0720*/  UISETP.NE.AND UP0, UPT, UR4, 0x1, UPT ;  /* 0x000000010400788c */ /* 0x000fd2000bf05270 */
[----:B------:R-:W-:Y:S05]  /*0730*/  BRA.U UP0, `(.L_x_9) ;  /* 0x0000009100407547 */ /* 0x000fea000b800000 */
[----:B------:R-:W-:Y:S01]  /*0740*/  FADD R7, -R228, 1 ;  /* 0x3f800000e4077421 */ /* 0x000fe20000000100 */
[----:B------:R-:W-:Y:S01]  /*0750*/  HFMA2 R205, -RZ, RZ, 1.541015625, -0.052093505859375 ;  /* 0x3e2aaaabffcd7431 */ /* 0x000fe200000001ff */
[----:B------:R-:W-:Y:S01]  /*0760*/  MOV R2, 0x40c00000 ;  /* 0x40c0000000027802 */ /* 0x000fe20000000f00 */
[----:B------:R-:W-:Y:S01]  /*0770*/  BSSY.RECONVERGENT B3, `(.L_x_10) ;  /* 0x000000e000037945 */ /* 0x000fe20003800200 */
[----:B------:R-:W-:-:S04]  /*0780*/  FMUL R0, R7, R7 ;  /* 0x0000000707007220 */ /* 0x000fc80000400000 */
[----:B------:R-:W-:Y:S01]  /*0790*/  FMUL R0, R7, R0 ;  /* 0x0000000007007220 */ /* 0x000fe20000400000 */
[----:B------:R-:W-:-:S03]  /*07a0*/  FFMA R2, R205, -R2, 1 ;  /* 0x3f800000cd027423 */ /* 0x000fc60000000802 */
[----:B------:R-:W0:Y:S01]  /*07b0*/  FCHK P0, R0, 6 ;  /* 0x40c0000000007902 */ /* 0x000e220000000000 */
[----:B------:R-:W-:-:S04]  /*07c0*/  FFMA R205, R2, R205, 0.16666667163372039795 ;  /* 0x3e2aaaab02cd7423 */ /* 0x000fc800000000cd */
[----:B------:R-:W-:-:S04]  /*07d0*/  FFMA R2, R0, R205, RZ ;  /* 0x000000cd00027223 */ /* 0x000fc800000000ff */
[----:B------:R-:W-:-:S04]  /*07e0*/  FFMA R4, R2, -6, R0 ;  /* 0xc0c0000002047823 */ /* 0x000fc80000000000 */
[----:B------:R-:W-:Y:S01]  /*07f0*/  FFMA R205, R205, R4, R2 ;  /* 0x00000004cdcd7223 */ /* 0x000fe20000000002 */
[----:B0-----:R-:W-:Y:S06]  /*0800*/  @!P0 BRA `(.L_x_11) ;  /* 0x0000000000108947 */ /* 0x001fec0003800000 */
[----:B------:R-:W-:Y:S02]  /*0810*/  MOV R5, 0x40c00000 ;  /* 0x40c0000000057802 */ /* 0x000fe40000000f00 */
[----:B------:R-:W-:-:S07]  /*0820*/  MOV R34, 0x840 ;  /* 0x0000084000227802 */ /* 0x000fce0000000f00 */
[----:B------:R-:W-:Y:S05]  /*0830*/  CALL.REL.NOINC `($__internal_0_$__cuda_sm3x_div_rn_noftz_f32_slowpath) ;  /* 0x000000a000cc7944 */ /* 0x000fea0003c00000 */
[----:B------:R-:W-:-:S07]  /*0840*/  MOV R205, R22 ;  /* 0x0000001600cd7202 */ /* 0x000fce0000000f00 */
.L_x_11:
[----:B------:R-:W-:Y:S05]  /*0850*/  BSYNC.RECONVERGENT B3 ;  /* 0x0000000000037941 */ /* 0x000fea0003800200 */
.L_x_10:
[C---:B------:R-:W-:Y:S01]  /*0860*/  FMUL R11, R228.reuse, 3 ;  /* 0x40400000e40b7820 */ /* 0x040fe20000400000 */
[C---:B------:R-:W-:Y:S01]  /*0870*/  FMUL R5, R228.reuse, 6 ;  /* 0x40c00000e4057820 */ /* 0x040fe20000400000 */
[----:B------:R-:W-:Y:S01]  /*0880*/  HFMA2 R0, -RZ, RZ, 1.541015625, -0.052093505859375 ;  /* 0x3e2aaaabff007431 */ /* 0x000fe200000001ff */
[----:B------:R-:W-:Y:S01]  /*0890*/  MOV R17, 0x40c00000 ;  /* 0x40c0000000117802 */ /* 0x000fe20000000f00 */
[C---:B------:R-:W-:Y:S01]  /*08a0*/  FMUL R41, R228.reuse, R11 ;  /* 0x0000000be4297220 */ /* 0x040fe20000400000 */
[----:B------:R-:W-:Y:S03]  /*08b0*/  BSSY.RECONVERGENT B3, `(.L_x_12) ;  /* 0x0000010000037945 */ /* 0x000fe60003800200 */
[----:B------:R-:W-:-:S04]  /*08c0*/  FMUL R13, R228, R41 ;  /* 0x00000029e40d7220 */ /* 0x000fc80000400000 */
[----:B------:R-:W-:Y:S01]  /*08d0*/  FFMA R5, -R228, R5, R13 ;  /* 0x00000005e4057223 */ /* 0x000fe2000000010d */
[----:B------:R-:W-:-:S03]  /*08e0*/  FFMA R17, R0, -R17, 1 ;  /* 0x3f80000000117423 */ /* 0x000fc60000000811 */
[----:B------:R-:W-:Y:S01]  /*08f0*/  FADD R4, R5, 4 ;  /* 0x4080000005047421 */ /* 0x000fe20000000000 */
[----:B------:R-:W-:-:S03]  /*0900*/  FFMA R0, R17, R0, 0.16666667163372039795 ;  /* 0x3e2aaaab11007423 */ /* 0x000fc60000000000 */
[----:B------:R-:W0:Y:S01]  /*0910*/  FCHK P0, R4, 6 ;  /* 0x40c0000004007902 */ /* 0x000e220000000000 */
[----:B------:R-:W-:-:S04]  /*0920*/  FFMA R25, R0, R4, RZ ;  /* 0x0000000400197223 */ /* 0x000fc800000000ff */
[----:B------:R-:W-:-:S04]  /*0930*/  FFMA R2, R25, -6, R4 ;  /* 0xc0c0000019027823 */ /* 0x000fc80000000004 */
[----:B------:R-:W-:Y:S01]  /*0940*/  FFMA R25, R0, R2, R25 ;  /* 0x0000000200197223 */ /* 0x000fe20000000019 */
[----:B0-----:R-:W-:Y:S06]  /*0950*/  @!P0 BRA `(.L_x_13) ;  /* 0x0000000000148947 */ /* 0x001fec0003800000 */
[----:B------:R-:W-:Y:S02]  /*0960*/  MOV R0, R4 ;  /* 0x0000000400007202 */ /* 0x000fe40000000f00 */
[----:B------:R-:W-:Y:S02]  /*0970*/  MOV R5, 0x40c00000 ;  /* 0x40c0000000057802 */ /* 0x000fe40000000f00 */
[----:B------:R-:W-:-:S07]  /*0980*/  MOV R34, 0x9a0 ;  /* 0x000009a000227802 */ /* 0x000fce0000000f00 */
[----:B------:R-:W-:Y:S05]  /*0990*/  CALL.REL.NOINC `($__internal_0_$__cuda_sm3x_div_rn_noftz_f32_slowpath) ;  /* 0x000000a000747944 */ /* 0x000fea0003c00000 */
[----:B------:R-:W-:-:S07]  /*09a0*/  MOV R25, R22 ;  /* 0x0000001600197202 */ /* 0x000fce0000000f00 */
.L_x_13:
[----:B------:R-:W-:Y:S05]  /*09b0*/  BSYNC.RECONVERGENT B3 ;  /* 0x0000000000037941 */ /* 0x000fea0003800200 */
.L_x_12:
[----:B------:R-:W-:Y:S01]  /*09c0*/  FADD R0, R41, -R13 ;  /* 0x8000000d29007221 */ /* 0x000fe20000000000 */
[----:B------:R-:W-:Y:S01]  /*09d0*/  HFMA2 R2, -RZ, RZ, 1.541015625, -0.052093505859375 ;  /* 0x3e2aaaabff027431 */ /* 0x000fe200000001ff */
[----:B------:R-:W-:Y:S01]  /*09e0*/  MOV R5, 0x40c00000 ;  /* 0x40c0000000057802 */ /* 0x000fe20000000f00 */
[----:B------:R-:W-:Y:S01]  /*09f0*/  BSSY.RECONVERGENT B3, `(.L_x_14) ;  /* 0x000000f000037945 */ /* 0x000fe20003800200 */
[----:B------:R-:W-:-:S04]  /*0a00*/  FADD R0, R11, R0 ;  /* 0x000000000b007221 */ /* 0x000fc80000000000 */
[----:B------:R-:W-:Y:S01]  /*0a10*/  FADD R4, R0, 1 ;  /* 0x3f80000000047421 */ /* 0x000fe20000000000 */
[----:B------:R-:W-:-:S03]  /*0a20*/  FFMA R5, R2, -R5, 1 ;  /* 0x3f80000002057423 */ /* 0x000fc60000000805 */
[----:B------:R-:W0:Y:S01]  /*0a30*/  FCHK P0, R4, 6 ;  /* 0x40c0000004007902 */ /* 0x000e220000000000 */
[----:B------:R-:W-:-:S04]  /*0a40*/  FFMA R0, R5, R2, 0.16666667163372039795 ;  /* 0x3e2aaaab05007423 */ /* 0x000fc80000000002 */
        /* <DEDUP_REMOVED lines=9> */
.L_x_15:
[----:B------:R-:W-:Y:S05]  /*0ae0*/  BSYNC.RECONVERGENT B3 ;  /* 0x0000000000037941 */ /* 0x000fea0003800200 */
.L_x_14:
[----:B------:R-:W-:Y:S02]  /*0af0*/  HFMA2 R0, -RZ, RZ, 1.541015625, -0.052093505859375 ;  /* 0x3e2aaaabff007431 */ /* 0x000fe400000001ff */
[C---:B------:R-:W-:Y:S01]  /*0b00*/  FMUL R11, R228.reuse, R228 ;  /* 0x000000e4e40b7220 */ /* 0x040fe20000400000 */
[----:B------:R-:W-:Y:S01]  /*0b10*/  MOV R5, 0x40c00000 ;  /* 0x40c0000000057802 */ /* 0x000fe20000000f00 */
[----:B------:R-:W-:Y:S02]  /*0b20*/  BSSY.RECONVERGENT B3, `(.L_x_16) ;  /* 0x000000e000037945 */ /* 0x000fe40003800200 */
[----:B------:R-:W-:-:S04]  /*0b30*/  FMUL R4, R228, R11 ;  /* 0x0000000be4047220 */ /* 0x000fc80000400000 */
[----:B------:R-:W0:Y:S01]  /*0b40*/  FCHK P0, R4, 6 ;  /* 0x40c0000004007902 */ /* 0x000e220000000000 */
[----:B------:R-:W-:-:S04]  /*0b50*/  FFMA R5, R0, -R5, 1 ;  /* 0x3f80000000057423 */ /* 0x000fc80000000805 */
        /* <DEDUP_REMOVED lines=10> */
.L_x_17:
[----:B------:R-:W-:Y:S05]  /*0c00*/  BSYNC.RECONVERGENT B3 ;  /* 0x0000000000037941 */ /* 0x000fea0003800200 */
.L_x_16:
        /* <DEDUP_REMOVED lines=18> */
.L_x_19:
[----:B------:R-:W-:Y:S05]  /*0d30*/  BSYNC.RECONVERGENT B3 ;  /* 0x0000000000037941 */ /* 0x000fea0003800200 */
.L_x_18:
[C---:B------:R-:W-:Y:S01]  /*0d40*/  FMUL R2, R3.reuse, 3 ;  /* 0x4040000003027820 */ /* 0x040fe20000400000 */
[----:B------:R-:W-:Y:S02]  /*0d50*/  HFMA2 R5, -RZ, RZ, 1.541015625, -0.052093505859375 ;  /* 0x3e2aaaabff057431 */ /* 0x000fe400000001ff */
[C---:B------:R-:W-:Y:S01]  /*0d60*/  FMUL R0, R3.reuse, 6 ;  /* 0x40c0000003007820 */ /* 0x040fe20000400000 */
[----:B------:R-:W-:Y:S01]  /*0d70*/  MOV R4, 0x40c00000 ;  /* 0x40c0000000047802 */ /* 0x000fe20000000f00 */
[C---:B------:R-:W-:Y:S01]  /*0d80*/  FMUL R42, R3.reuse, R2 ;  /* 0x00000002032a7220 */ /* 0x040fe20000400000 */
[----:B------:R-:W-:Y:S03]  /*0d90*/  BSSY.RECONVERGENT B3, `(.L_x_20) ;  /* 0x0000010000037945 */ /* 0x000fe60003800200 */
[----:B------:R-:W-:Y:S01]  /*0da0*/  FMUL R6, R3, R42 ;  /* 0x0000002a03067220 */ /* 0x000fe20000400000 */
[----:B------:R-:W-:-:S03]  /*0db0*/  FFMA R10, R5, -R4, 1 ;  /* 0x3f800000050a7423 */ /* 0x000fc60000000804 */
[----:B------:R-:W-:-:S04]  /*0dc0*/  FFMA R0, -R3, R0, R6 ;  /* 0x0000000003007223 */ /* 0x000fc80000000106 */
        /* <DEDUP_REMOVED lines=12> */
.L_x_21:
[----:B------:R-:W-:Y:S05]  /*0e90*/  BSYNC.RECONVERGENT B3 ;  /* 0x0000000000037941 */ /* 0x000fea0003800200 */
.L_x_20:
        /* <DEDUP_REMOVED lines=18> */
.L_x_23:
[----:B------:R-:W-:Y:S05]  /*0fc0*/  BSYNC.RECONVERGENT B3 ;  /* 0x0000000000037941 */ /* 0x000fea0003800200 */
.L_x_22:
        /* <DEDUP_REMOVED lines=17> */
.L_x_25:
[----:B------:R-:W-:Y:S05]  /*10e0*/  BSYNC.RECONVERGENT B3 ;  /* 0x0000000000037941 */ /* 0x000fea0003800200 */
.L_x_24:
        /* <DEDUP_REMOVED lines=18> */
.L_x_27:
[----:B------:R-:W-:Y:S05]  /*1210*/  BSYNC.RECONVERGENT B3 ;  /* 0x0000000000037941 */ /* 0x000fea0003800200 */
.L_x_26:
        /* <DEDUP_REMOVED lines=21> */
.L_x_29:
[----:B------:R-:W-:Y:S05]  /*1370*/  BSYNC.RECONVERGENT B3 ;  /* 0x0000000000037941 */ /* 0x000fea0003800200 */
.L_x_28:
        /* <DEDUP_REMOVED lines=18> */
.L_x_31:
[----:B------:R-:W-:Y:S05]  /*14a0*/  BSYNC.RECONVERGENT B3 ;  /* 0x0000000000037941 */ /* 0x000fea0003800200 */
.L_x_30:
        /* <DEDUP_REMOVED lines=16> */
.L_x_33:
[----:B------:R-:W-:Y:S05]  /*15b0*/  BSYNC.RECONVERGENT B3 ;  /* 0x0000000000037941 */ /* 0x000fea0003800200 */
.L_x_32:
[----:B------:R-:W0:Y:S01]  /*15c0*/  LDC.64 R16, c[0x0][0x3a0] ;  /* 0x0000e800ff107b82 */ /* 0x000e220000000a00 */
[----:B------:R-:W-:Y:S02]  /*15d0*/  VIMNMX R0, PT, PT, R30, 0x1, !PT ;  /* 0x000000011e007848 */ /* 0x000fe40007fe0100 */
[----:B------:R-:W-:Y:S02]  /*15e0*/  VIMNMX R5, PT, PT, R31, 0x1, !PT ;  /* 0x000000011f057848 */ /* 0x000fe40007fe0100 */
[----:B------:R-:W-:Y:S02]  /*15f0*/  VIADDMNMX R0, R0, 0xffffffff, R15, PT ;  /* 0xffffffff00007846 */ /* 0x000fe4000380010f */
[----:B------:R-:W-:Y:S02]  /*1600*/  VIADDMNMX R37, R5, 0xffffffff, R18, PT ;  /* 0xffffffff05257846 */ /* 0x000fe40003800112 */
[----:B------:R-:W-:Y:S01]  /*1610*/  VIMNMX R4, PT, PT, R33, 0x1, !PT ;  /* 0x0000000121047848 */ /* 0x000fe20007fe0100 */
[----:B------:R-:W-:Y:S01]  /*1620*/  IMAD R35, R29, R0, RZ ;  /* 0x000000001d237224 */ /* 0x000fe200078e02ff */
[----:B------:R-:W-:-:S02]  /*1630*/  VIMNMX.RELU R26, PT, PT, R39, R26, PT ;  /* 0x0000001a271a7248 */ /* 0x000fc40003fe1100 */
[----:B------:R-:W-:Y:S01]  /*1640*/  VIADDMNMX R4, R4, 0xffffffff, R9, PT ;  /* 0xffffffff04047846 */ /* 0x000fe20003800109 */
[----:B------:R-:W-:Y:S01]  /*1650*/  IMAD R34, R28, R37, R35 ;  /* 0x000000251c227224 */ /* 0x000fe200078e0223 */
[----:B------:R-:W-:Y:S02]  /*1660*/  VIMNMX R5, PT, PT, R9, R26, PT ;  /* 0x0000001a09057248 */ /* 0x000fe40003fe0100 */
[----:B------:R-:W-:Y:S02]  /*1670*/  VIMNMX R6, PT, PT, R33, -0x1, !PT ;  /* 0xffffffff21067848 */ /* 0x000fe40007fe0100 */
[----:B------:R-:W-:Y:S02]  /*1680*/  IADD3 R27, PT, PT, R4, R34, RZ ;  /* 0x00000022041b7210 */ /* 0x000fe40007ffe0ff */
[----:B------:R-:W-:Y:S02]  /*1690*/  IADD3 R87, PT, PT, R34, R5, RZ ;  /* 0x0000000522577210 */ /* 0x000fe40007ffe0ff */
[----:B------:R-:W-:Y:S01]  /*16a0*/  VIADDMNMX R6, R6, 0x1, R9, PT ;  /* 0x0000000106067846 */ /* 0x000fe20003800109 */
[----:B0-----:R-:W-:Y:S01]  /*16b0*/  IMAD.WIDE R26, R27, 0x4, R16 ;  /* 0x000000041b1a7825 */ /* 0x001fe200078e0210 */
[----:B------:R-:W-:-:S02]  /*16c0*/  VIMNMX R32, PT, PT, R33, -0x2, !PT ;  /* 0xfffffffe21207848 */ /* 0x000fc40007fe0100 */
[----:B------:R-:W-:Y:S01]  /*16d0*/  VIMNMX.RELU R23, PT, PT, R38, R23, PT ;  /* 0x0000001726177248 */ /* 0x000fe20003fe1100 */
[----:B------:R-:W-:Y:S01]  /*16e0*/  IMAD.WIDE R86, R87, 0x4, R16 ;  /* 0x0000000457567825 */ /* 0x000fe200078e0210 */
[----:B------:R0:W2:Y:S01]  /*16f0*/  LDG.E.CONSTANT R0, desc[UR6][R26.64] ;  /* 0x000000061a007981 */ /* 0x0000a2000c1e9900 */
[----:B------:R-:W-:Y:S02]  /*1700*/  IADD3 R33, PT, PT, R34, R6, RZ ;  /* 0x0000000622217210 */ /* 0x000fe40007ffe0ff */
[----:B------:R-:W-:Y:S02]  /*1710*/  VIMNMX R39, PT, PT, R18, R23, PT ;  /* 0x0000001712277248 */ /* 0x000fe40003fe0100 */
[----:B------:R-:W-:Y:S01]  /*1720*/  VIADDMNMX R9, R32, 0x2, R9, PT ;  /* 0x0000000220097846 */ /* 0x000fe20003800109 */
[----:B------:R-:W3:Y:S01]  /*1730*/  LDG.E.CONSTANT R86, desc[UR6][R86.64] ;  /* 0x0000000656567981 */ /* 0x000ee2000c1e9900 */
[----:B------:R-:W-:Y:S02]  /*1740*/  IMAD.WIDE R32, R33, 0x4, R16 ;  /* 0x0000000421207825 */ /* 0x000fe400078e0210 */
[----:B------:R-:W-:-:S02]  /*1750*/  IADD3 R91, PT, PT, R34, R9, RZ ;  /* 0x00000009225b7210 */ /* 0x000fc40007ffe0ff */
[----:B------:R-:W-:Y:S01]  /*1760*/  IMAD R40, R28, R39, R35 ;  /* 0x000000271c287224 */ /* 0x000fe200078e0223 */
[----:B------:R1:W4:Y:S01]  /*1770*/  LDG.E.CONSTANT R88, desc[UR6][R32.64] ;  /* 0x0000000620587981 */ /* 0x000322000c1e9900 */
[----:B------:R-:W-:Y:S01]  /*1780*/  VIMNMX.RELU R34, PT, PT, R36, R19, PT ;  /* 0x0000001324227248 */ /* 0x000fe20003fe1100 */
[----:B------:R-:W-:-:S04]  /*1790*/  IMAD.WIDE R90, R91, 0x4, R16 ;  /* 0x000000045b5a7825 */ /* 0x000fc800078e0210 */
[----:B------:R-:W-:Y:S01]  /*17a0*/  FADD R19, R3, R3 ;  /* 0x0000000303137221 */ /* 0x000fe20000000000 */
[-C--:B0-----:R-:W-:Y:S02]  /*17b0*/  IADD3 R27, PT, PT, R4, R40.reuse, RZ ;  /* 0x00000028041b7210 */ /* 0x081fe40007ffe0ff */
[----:B------:R-:W-:Y:S01]  /*17c0*/  IADD3 R167, PT, PT, R5, R40, RZ ;  /* 0x0000002805a77210 */ /* 0x000fe20007ffe0ff */
[----:B------:R-:W-:Y:S01]  /*17d0*/  FADD R38, -R42, R19 ;  /* 0x000000132a267221 */ /* 0x000fe20000000100 */
[----:B------:R-:W-:Y:S01]  /*17e0*/  VIMNMX R19, PT, PT, R31, -0x2, !PT ;  /* 0xfffffffe1f137848 */ /* 0x000fe20007fe0100 */
[--C-:B------:R-:W-:Y:S01]  /*17f0*/  IMAD.WIDE R26, R27, 0x4, R16.reuse ;  /* 0x000000041b1a7825 */ /* 0x100fe200078e0210 */
[----:B------:R-:W5:Y:S01]  /*1800*/  LDG.E.CONSTANT R90, desc[UR6][R90.64] ;  /* 0x000000065a5a7981 */ /* 0x000f62000c1e9900 */
[----:B------:R-:W-:Y:S02]  /*1810*/  VIMNMX R31, PT, PT, R31, -0x1, !PT ;  /* 0xffffffff1f1f7848 */ /* 0x000fe40007fe0100 */
[----:B------:R-:W-:Y:S01]  /*1820*/  IMAD.WIDE R166, R167, 0x4, R16 ;  /* 0x00000004a7a67825 */ /* 0x000fe200078e0210 */
[--C-:B------:R-:W-:Y:S01]  /*1830*/  VIADDMNMX R23, R19, 0x2, R18.reuse, PT ;  /* 0x0000000213177846 */ /* 0x100fe20003800112 */
[----:B------:R0:W5:Y:S01]  /*1840*/  LDG.E.CONSTANT R165, desc[UR6][R26.64] ;  /* 0x000000061aa57981 */ /* 0x000162000c1e9900 */
[----:B-1----:R-:W-:-:S02]  /*1850*/  VIADDMNMX R33, R31, 0x1, R18, PT ;  /* 0x000000011f217846 */ /* 0x002fc40003800112 */
[----:B------:R-:W-:Y:S01]  /*1860*/  VIMNMX R18, PT, PT, R30, -0x1, !PT ;  /* 0xffffffff1e127848 */ /* 0x000fe20007fe0100 */
[----:B------:R-:W-:Y:S01]  /*1870*/  FFMA R36, R3, -4, R42 ;  /* 0xc080000003247823 */ /* 0x000fe2000000002a */
[-C--:B------:R-:W-:Y:S01]  /*1880*/  IADD3 R19, PT, PT, R6, R40.reuse, RZ ;  /* 0x0000002806137210 */ /* 0x080fe20007ffe0ff */
[----:B------:R-:W5:Y:S01]  /*1890*/  LDG.E.CONSTANT R166, desc[UR6][R166.64] ;  /* 0x00000006a6a67981 */ /* 0x000f62000c1e9900 */
[----:B------:R-:W-:Y:S01]  /*18a0*/  VIADDMNMX R42, R18, 0x1, R15, PT ;  /* 0x00000001122a7846 */ /* 0x000fe2000380010f */
[----:B------:R-:W-:Y:S02]  /*18b0*/  IMAD R32, R28, R33, R35 ;  /* 0x000000211c207224 */ /* 0x000fe400078e0223 */
[----:B------:R-:W-:Y:S01]  /*18c0*/  IMAD.WIDE R18, R19, 0x4, R16 ;  /* 0x0000000413127825 */ /* 0x000fe200078e0210 */
[----:B0-----:R-:W-:-:S03]  /*18d0*/  IADD3 R27, PT, PT, R9, R40, RZ ;  /* 0x00000028091b7210 */ /* 0x001fc60007ffe0ff */
[----:B------:R-:W-:Y:S01]  /*18e0*/  FADD R164, R221, R221 ;  /* 0x000000dddda47221 */ /* 0x000fe20000000000 */
[----:B------:R-:W-:Y:S02]  /*18f0*/  VIMNMX R30, PT, PT, R30, -0x2, !PT ;  /* 0xfffffffe1e1e7848 */ /* 0x000fe40007fe0100 */
[----:B------:R-:W-:Y:S01]  /*1900*/  IADD3 R31, PT, PT, R4, R32, RZ ;  /* 0x00000020041f7210 */ /* 0x000fe20007ffe0ff */
[----:B------:R0:W5:Y:S01]  /*1910*/  LDG.E.CONSTANT R167, desc[UR6][R18.64] ;  /* 0x0000000612a77981 */ /* 0x000162000c1e9900 */
[----:B------:R-:W-:-:S04]  /*1920*/  IMAD.WIDE R26, R27, 0x4, R16 ;  /* 0x000000041b1a7825 */ /* 0x000fc800078e0210 */
[----:B------:R-:W-:Y:S01]  /*1930*/  FFMA R221, R221, -4, R44 ;  /* 0xc0800000dddd7823 */ /* 0x000fe2000000002c */
[----:B------:R-:W-:Y:S01]  /*1940*/  FADD R164, -R44, R164 ;  /* 0x000000a42ca47221 */ /* 0x000fe20000000100 */
[----:B------:R-:W-:Y:S01]  /*1950*/  VIADDMNMX R44, R30, 0x2, R15, PT ;  /* 0x000000021e2c7846 */ /* 0x000fe2000380010f */
[----:B------:R-:W-:Y:S01]  /*1960*/  IMAD.WIDE R30, R31, 0x4, R16 ;  /* 0x000000041f1e7825 */ /* 0x000fe200078e0210 */
[-C--:B------:R-:W-:Y:S01]  /*1970*/  IADD3 R171, PT, PT, R5, R32.reuse, RZ ;  /* 0x0000002005ab7210 */ /* 0x080fe20007ffe0ff */
[----:B------:R1:W5:Y:S01]  /*1980*/  LDG.E.CONSTANT R168, desc[UR6][R26.64] ;  /* 0x000000061aa87981 */ /* 0x000362000c1e9900 */
[----:B0-----:R-:W-:-:S03]  /*1990*/  IADD3 R19, PT, PT, R6, R32, RZ ;  /* 0x0000002006137210 */ /* 0x001fc60007ffe0ff */
[----:B------:R-:W-:Y:S01]  /*19a0*/  IMAD.WIDE R170, R171, 0x4, R16 ;  /* 0x00000004abaa7825 */ /* 0x000fe200078e0210 */
[----:B------:R0:W5:Y:S03]  /*19b0*/  LDG.E.CONSTANT R169, desc[UR6][R30.64] ;  /* 0x000000061ea97981 */ /* 0x000166000c1e9900 */
[----:B------:R-:W-:Y:S02]  /*19c0*/  IMAD R35, R28, R23, R35 ;  /* 0x000000171c237224 */ /* 0x000fe400078e0223 */
[----:B------:R-:W5:Y:S01]  /*19d0*/  LDG.E.CONSTANT R170, desc[UR6][R170.64] ;  /* 0x00000006aaaa7981 */ /* 0x000f62000c1e9900 */
[----:B-1----:R-:W-:Y:S01]  /*19e0*/  IADD3 R27, PT, PT, R9, R32, RZ ;  /* 0x00000020091b7210 */ /* 0x002fe20007ffe0ff */
[----:B------:R-:W-:-:S04]  /*19f0*/  IMAD.WIDE R18, R19, 0x4, R16 ;  /* 0x0000000413127825 */ /* 0x000fc800078e0210 */
[----:B------:R-:W-:Y:S01]  /*1a00*/  FADD R3, R228, R228 ;  /* 0x000000e4e4037221 */ /* 0x000fe20000000000 */
[----:B------:R-:W-:Y:S02]  /*1a10*/  VIMNMX R34, PT, PT, R15, R34, PT ;  /* 0x000000220f227248 */ /* 0x000fe40003fe0100 */
[-C--:B0-----:R-:W-:Y:S01]  /*1a20*/  IADD3 R31, PT, PT, R4, R35.reuse, RZ ;  /* 0x00000023041f7210 */ /* 0x081fe20007ffe0ff */
[----:B------:R-:W-:Y:S01]  /*1a30*/  IMAD.WIDE R26, R27, 0x4, R16 ;  /* 0x000000041b1a7825 */ /* 0x000fe200078e0210 */
[----:B------:R0:W5:Y:S03]  /*1a40*/  LDG.E.CONSTANT R171, desc[UR6][R18.64] ;  /* 0x0000000612ab7981 */ /* 0x000166000c1e9900 */
[----:B------:R-:W-:Y:S01]  /*1a50*/  FFMA R228, R228, -4, R41 ;  /* 0xc0800000e4e47823 */ /* 0x000fe20000000029 */
[----:B------:R-:W-:Y:S01]  /*1a60*/  FADD R3, -R41, R3 ;  /* 0x0000000329037221 */ /* 0x000fe20000000100 */
[----:B------:R-:W-:Y:S01]  /*1a70*/  IMAD R34, R29, R34, RZ ;  /* 0x000000221d227224 */ /* 0x000fe200078e02ff */
[----:B------:R-:W-:Y:S01]  /*1a80*/  IADD3 R175, PT, PT, R5, R35, RZ ;  /* 0x0000002305af7210 */ /* 0x000fe20007ffe0ff */
[C---:B------:R-:W-:Y:S01]  /*1a90*/  IMAD R41, R29.reuse, R42, RZ ;  /* 0x0000002a1d297224 */ /* 0x040fe200078e02ff */
[----:B------:R1:W5:Y:S01]  /*1aa0*/  LDG.E.CONSTANT R172, desc[UR6][R26.64] ;  /* 0x000000061aac7981 */ /* 0x000362000c1e9900 */
[----:B------:R-:W-:-:S02]  /*1ab0*/  IMAD R29, R29, R44, RZ ;  /* 0x0000002c1d1d7224 */ /* 0x000fc400078e02ff */
[----:B------:R-:W-:-:S04]  /*1ac0*/  IMAD.WIDE R30, R31, 0x4, R16 ;  /* 0x000000041f1e7825 */ /* 0x000fc800078e0210 */
[C-C-:B------:R-:W-:Y:S01]  /*1ad0*/  IMAD R54, R28.reuse, R37, R29.reuse ;  /* 0x000000251c367224 */ /* 0x140fe200078e021d */
[----:B------:R1:W5:Y:S01]  /*1ae0*/  LDG.E.CONSTANT R173, desc[UR6][R30.64] ;  /* 0x000000061ead7981 */ /* 0x000362000c1e9900 */
[C-C-:B------:R-:W-:Y:S02]  /*1af0*/  IMAD R56, R28.reuse, R39, R29.reuse ;  /* 0x000000271c387224 */ /* 0x140fe400078e021d */
[----:B------:R-:W-:Y:S02]  /*1b00*/  IMAD R58, R28, R33, R29 ;  /* 0x000000211c3a7224 */ /* 0x000fe400078e021d */
[----:B------:R-:W-:-:S04]  /*1b10*/  IMAD.WIDE R174, R175, 0x4, R16 ;  /* 0x00000004afae7825 */ /* 0x000fc800078e0210 */
[----:B------:R-:W-:Y:S01]  /*1b20*/  IMAD R60, R28, R23, R29 ;  /* 0x000000171c3c7224 */ /* 0x000fe200078e021d */
[----:B------:R-:W-:Y:S01]  /*1b30*/  IADD3 R29, PT, PT, R6, R35, RZ ;  /* 0x00000023061d7210 */ /* 0x000fe20007ffe0ff */
[C-C-:B------:R-:W-:Y:S01]  /*1b40*/  IMAD R15, R28.reuse, R37, R34.reuse ;  /* 0x000000251c0f7224 */ /* 0x140fe200078e0222 */
[----:B------:R-:W5:Y:S01]  /*1b50*/  LDG.E.CONSTANT R174, desc[UR6][R174.64] ;  /* 0x00000006aeae7981 */ /* 0x000f62000c1e9900 */
[C-C-:B------:R-:W-:Y:S02]  /*1b60*/  IMAD R40, R28.reuse, R39, R34.reuse ;  /* 0x000000271c287224 */ /* 0x140fe400078e0222 */
[C-C-:B------:R-:W-:Y:S02]  /*1b70*/  IMAD R42, R28.reuse, R33, R34.reuse ;  /* 0x000000211c2a7224 */ /* 0x140fe400078e0222 */
[C---:B------:R-:W-:Y:S02]  /*1b80*/  IMAD R44, R28.reuse, R23, R34 ;  /* 0x000000171c2c7224 */ /* 0x040fe400078e0222 */
[----:B------:R-:W-:-:S02]  /*1b90*/  IMAD R46, R28, R37, R41 ;  /* 0x000000251c2e7224 */ /* 0x000fc400078e0229 */
[C-C-:B------:R-:W-:Y:S02]  /*1ba0*/  IMAD R48, R28.reuse, R39, R41.reuse ;  /* 0x000000271c307224 */ /* 0x140fe400078e0229 */
[C-C-:B------:R-:W-:Y:S01]  /*1bb0*/  IMAD R50, R28.reuse, R33, R41.reuse ;  /* 0x000000211c327224 */ /* 0x140fe200078e0229 */
[----:B------:R-:W-:Y:S01]  /*1bc0*/  IADD3 R33, PT, PT, R9, R35, RZ ;  /* 0x0000002309217210 */ /* 0x000fe20007ffe0ff */
[----:B------:R-:W-:Y:S02]  /*1bd0*/  IMAD R52, R28, R23, R41 ;  /* 0x000000171c347224 */ /* 0x000fe400078e0229 */
[----:B------:R-:W-:Y:S01]  /*1be0*/  IMAD.WIDE R28, R29, 0x4, R16 ;  /* 0x000000041d1c7825 */ /* 0x000fe200078e0210 */
[----:B------:R-:W-:-:S03]  /*1bf0*/  IADD3 R23, PT, PT, R4, R15, RZ ;  /* 0x0000000f04177210 */ /* 0x000fc60007ffe0ff */
[--C-:B------:R-:W-:Y:S01]  /*1c00*/  IMAD.WIDE R32, R33, 0x4, R16.reuse ;  /* 0x0000000421207825 */ /* 0x100fe200078e0210 */
[----:B------:R-:W5:Y:S01]  /*1c10*/  LDG.E.CONSTANT R175, desc[UR6][R28.64] ;  /* 0x000000061caf7981 */ /* 0x000f62000c1e9900 */
[-C--:B------:R-:W-:Y:S02]  /*1c20*/  IADD3 R35, PT, PT, R5, R15.reuse, RZ ;  /* 0x0000000f05237210 */ /* 0x080fe40007ffe0ff */
[--C-:B0-----:R-:W-:Y:S01]  /*1c30*/  IMAD.WIDE R18, R23, 0x4, R16.reuse ;  /* 0x0000000417127825 */ /* 0x101fe200078e0210 */
[----:B------:R-:W5:Y:S01]  /*1c40*/  LDG.E.CONSTANT R176, desc[UR6][R32.64] ;  /* 0x0000000620b07981 */ /* 0x000f62000c1e9900 */
[-C--:B------:R-:W-:Y:S02]  /*1c50*/  IADD3 R37, PT, PT, R6, R15.reuse, RZ ;  /* 0x0000000f06257210 */ /* 0x080fe40007ffe0ff */
[--C-:B-1----:R-:W-:Y:S01]  /*1c60*/  IMAD.WIDE R26, R35, 0x4, R16.reuse ;  /* 0x00000004231a7825 */ /* 0x102fe200078e0210 */
[----:B------:R-:W5:Y:S03]  /*1c70*/  LDG.E.CONSTANT R177, desc[UR6][R18.64] ;  /* 0x0000000612b17981 */ /* 0x000f66000c1e9900 */
[----:B------:R-:W-:Y:S01]  /*1c80*/  IMAD.WIDE R30, R37, 0x4, R16 ;  /* 0x00000004251e7825 */ /* 0x000fe200078e0210 */
[----:B------:R-:W5:Y:S01]  /*1c90*/  LDG.E.CONSTANT R179, desc[UR6][R26.64] ;  /* 0x000000061ab37981 */ /* 0x000f62000c1e9900 */
[----:B------:R-:W-:-:S03]  /*1ca0*/  IADD3 R207, PT, PT, R9, R15, RZ ;  /* 0x0000000f09cf7210 */ /* 0x000fc60007ffe0ff */
[----:B------:R0:W5:Y:S01]  /*1cb0*/  LDG.E.CONSTANT R178, desc[UR6][R30.64] ;  /* 0x000000061eb27981 */ /* 0x000162000c1e9900 */
[----:B------:R-:W-:Y:S01]  /*1cc0*/  FMUL R24, R24, 0.5 ;  /* 0x3f00000018187820 */ /* 0x000fe20000400000 */
[-C--:B------:R-:W-:Y:S01]  /*1cd0*/  IADD3 R163, PT, PT, R4, R40.reuse, RZ ;  /* 0x0000002804a37210 */ /* 0x080fe20007ffe0ff */
[----:B------:R-:W-:Y:S01]  /*1ce0*/  IMAD.WIDE R206, R207, 0x4, R16 ;  /* 0x00000004cfce7825 */ /* 0x000fe200078e0210 */
[----:B------:R-:W-:-:S03]  /*1cf0*/  IADD3 R161, PT, PT, R5, R40, RZ ;  /* 0x0000002805a17210 */ /* 0x000fc60007ffe0ff */
[C---:B------:R-:W-:Y:S01]  /*1d00*/  FMUL R201, R24.reuse, R205 ;  /* 0x000000cd18c97220 */ /* 0x040fe20000400000 */
[C---:B------:R-:W-:Y:S01]  /*1d10*/  FMUL R43, R24.reuse, R25 ;  /* 0x00000019182b7220 */ /* 0x040fe20000400000 */
[----:B------:R-:W-:Y:S01]  /*1d20*/  FMUL R79, R24, R89 ;  /* 0x00000059184f7220 */ /* 0x000fe20000400000 */
[----:B------:R-:W-:-:S04]  /*1d30*/  IMAD.WIDE R162, R163, 0x4, R16 ;  /* 0x00000004a3a27825 */ /* 0x000fc800078e0210 */
[----:B0-----:R-:W-:Y:S02]  /*1d40*/  FMUL R31, R24, R83 ;  /* 0x00000053181f7220 */ /* 0x001fe40000400000 */
[----:B------:R-:W5:Y:S01]  /*1d50*/  LDG.E.CONSTANT R24, desc[UR6][R206.64] ;  /* 0x00000006ce187981 */ /* 0x000f62000c1e9900 */
[-C--:B------:R-:W-:Y:S01]  /*1d60*/  IADD3 R159, PT, PT, R6, R40.reuse, RZ ;  /* 0x00000028069f7210 */ /* 0x080fe20007ffe0ff */
[--C-:B------:R-:W-:Y:S02]  /*1d70*/  IMAD.WIDE R160, R161, 0x4, R16.reuse ;  /* 0x00000004a1a07825 */ /* 0x100fe400078e0210 */
[----:B------:R-:W5:Y:S01]  /*1d80*/  LDG.E.CONSTANT R26, desc[UR6][R162.64] ;  /* 0x00000006a21a7981 */ /* 0x000f62000c1e9900 */
[----:B------:R-:W-:Y:S01]  /*1d90*/  IADD3 R157, PT, PT, R9, R40, RZ ;  /* 0x00000028099d7210 */ /* 0x000fe20007ffe0ff */
[--C-:B------:R-:W-:Y:S02]  /*1da0*/  IMAD.WIDE R158, R159, 0x4, R16.reuse ;  /* 0x000000049f9e7825 */ /* 0x100fe400078e0210 */
[----:B------:R-:W5:Y:S01]  /*1db0*/  LDG.E.CONSTANT R28, desc[UR6][R160.64] ;  /* 0x00000006a01c7981 */ /* 0x000f62000c1e9900 */
[----:B------:R-:W-:Y:S01]  /*1dc0*/  IADD3 R155, PT, PT, R4, R42, RZ ;  /* 0x0000002a049b7210 */ /* 0x000fe20007ffe0ff */
[----:B------:R-:W-:-:S02]  /*1dd0*/  IMAD.WIDE R156, R157, 0x4, R16 ;  /* 0x000000049d9c7825 */ /* 0x000fc400078e0210 */
[----:B------:R-:W5:Y:S02]  /*1de0*/  LDG.E.CONSTANT R30, desc[UR6][R158.64] ;  /* 0x000000069e1e7981 */ /* 0x000f64000c1e9900 */
[----:B------:R-:W-:Y:S01]  /*1df0*/  FMUL.D2 R34, R13, -R13 ;  /* 0x8000000d0d227220 */ /* 0x000fe20000300000 */
[-C--:B------:R-:W-:Y:S01]  /*1e00*/  IADD3 R153, PT, PT, R5, R42.reuse, RZ ;  /* 0x0000002a05997210 */ /* 0x080fe20007ffe0ff */
[--C-:B------:R-:W-:Y:S01]  /*1e10*/  IMAD.WIDE R154, R155, 0x4, R16.reuse ;  /* 0x000000049b9a7825 */ /* 0x100fe200078e0210 */
[----:B------:R-:W5:Y:S03]  /*1e20*/  LDG.E.CONSTANT R32, desc[UR6][R156.64] ;  /* 0x000000069c207981 */ /* 0x000f66000c1e9900 */
[----:B------:R-:W-:Y:S01]  /*1e30*/  FMUL R36, R36, 0.5 ;  /* 0x3f00000024247820 */ /* 0x000fe20000400000 */
[----:B------:R-:W-:Y:S01]  /*1e40*/  FADD R38, R38, 1 ;  /* 0x3f80000026267421 */ /* 0x000fe20000000000 */
[-C--:B------:R-:W-:Y:S01]  /*1e50*/  IADD3 R151, PT, PT, R6, R42.reuse, RZ ;  /* 0x0000002a06977210 */ /* 0x080fe20007ffe0ff */
[C---:B------:R-:W-:Y:S01]  /*1e60*/  FMUL R199, R34.reuse, R205 ;  /* 0x000000cd22c77220 */ /* 0x040fe20000400000 */
[C---:B------:R-:W-:Y:S01]  /*1e70*/  FMUL R27, R34.reuse, R25 ;  /* 0x00000019221b7220 */ /* 0x040fe20000400000 */
[C---:B------:R-:W-:Y:S01]  /*1e80*/  FMUL R49, R34.reuse, R89 ;  /* 0x0000005922317220 */ /* 0x040fe20000400000 */
[----:B------:R-:W-:Y:S01]  /*1e90*/  FMUL R71, R34, R83 ;  /* 0x0000005322477220 */ /* 0x000fe20000400000 */
[--C-:B------:R-:W-:Y:S01]  /*1ea0*/  IMAD.WIDE R152, R153, 0x4, R16.reuse ;  /* 0x0000000499987825 */ /* 0x100fe200078e0210 */
[----:B------:R-:W5:Y:S03]  /*1eb0*/  LDG.E.CONSTANT R34, desc[UR6][R154.64] ;  /* 0x000000069a227981 */ /* 0x000f66000c1e9900 */
[----:B------:R-:W-:Y:S01]  /*1ec0*/  FMUL R38, R38, 0.5 ;  /* 0x3f00000026267820 */ /* 0x000fe20000400000 */
[----:B------:R-:W-:Y:S01]  /*1ed0*/  IADD3 R149, PT, PT, R9, R42, RZ ;  /* 0x0000002a09957210 */ /* 0x000fe20007ffe0ff */
[C---:B------:R-:W-:Y:S01]  /*1ee0*/  FMUL R203, R36.reuse, R205 ;  /* 0x000000cd24cb7220 */ /* 0x040fe20000400000 */
[C---:B------:R-:W-:Y:S01]  /*1ef0*/  FMUL R63, R36.reuse, R25 ;  /* 0x00000019243f7220 */ /* 0x040fe20000400000 */
[C---:B------:R-:W-:Y:S01]  /*1f00*/  FMUL R75, R36.reuse, R89 ;  /* 0x00000059244b7220 */ /* 0x040fe20000400000 */
[----:B------:R-:W-:Y:S01]  /*1f10*/  FMUL R57, R36, R83 ;  /* 0x0000005324397220 */ /* 0x000fe20000400000 */
[--C-:B------:R-:W-:Y:S01]  /*1f20*/  IMAD.WIDE R150, R151, 0x4, R16.reuse ;  /* 0x0000000497967825 */ /* 0x100fe200078e0210 */
[----:B------:R-:W5:Y:S03]  /*1f30*/  LDG.E.CONSTANT R36, desc[UR6][R152.64] ;  /* 0x0000000698247981 */ /* 0x000f66000c1e9900 */
[-C--:B------:R-:W-:Y:S01]  /*1f40*/  FMUL R195, R8, R205.reuse ;  /* 0x000000cd08c37220 */ /* 0x080fe20000400000 */
[-C--:B------:R-:W-:Y:S01]  /*1f50*/  FMUL R193, R10, R205.reuse ;  /* 0x000000cd0ac17220 */ /* 0x080fe20000400000 */
[-C--:B------:R-:W-:Y:S01]  /*1f60*/  FMUL R191, R12, R205.reuse ;  /* 0x000000cd0cbf7220 */ /* 0x080fe20000400000 */
[----:B------:R-:W-:Y:S01]  /*1f70*/  FMUL R189, R14, R205 ;  /* 0x000000cd0ebd7220 */ /* 0x000fe20000400000 */
        /* <DEDUP_REMOVED lines=12> */
[-C--:B------:R-:W-:Y:S01]  /*2040*/  IADD3 R147, PT, PT, R4, R44.reuse, RZ ;  /* 0x0000002c04937210 */ /* 0x080fe20007ffe0ff */
[C---:B------:R-:W-:Y:S01]  /*2050*/  FMUL R205, R38.reuse, R205 ;  /* 0x000000cd26cd7220 */ /* 0x040fe20000400000 */
[C---:B------:R-:W-:Y:S01]  /*2060*/  FMUL R25, R38.reuse, R25 ;  /* 0x0000001926197220 */ /* 0x040fe20000400000 */
[C---:B------:R-:W-:Y:S01]  /*2070*/  FMUL R89, R38.reuse, R89 ;  /* 0x0000005926597220 */ /* 0x040fe20000400000 */
[----:B------:R-:W-:Y:S01]  /*2080*/  FMUL R83, R38, R83 ;  /* 0x0000005326537220 */ /* 0x000fe20000400000 */
[----:B------:R-:W-:Y:S01]  /*2090*/  IMAD.WIDE R148, R149, 0x4, R16 ;  /* 0x0000000495947825 */ /* 0x000fe200078e0210 */
[----:B------:R-:W5:Y:S01]  /*20a0*/  LDG.E.CONSTANT R38, desc[UR6][R150.64] ;  /* 0x0000000696267981 */ /* 0x000f62000c1e9900 */
[----:B------:R-:W-:-:S02]  /*20b0*/  IADD3 R145, PT, PT, R5, R44, RZ ;  /* 0x0000002c05917210 */ /* 0x000fc40007ffe0ff */
[--C-:B------:R-:W-:Y:S01]  /*20c0*/  IMAD.WIDE R146, R147, 0x4, R16.reuse ;  /* 0x0000000493927825 */ /* 0x100fe200078e0210 */
[----:B------:R-:W5:Y:S01]  /*20d0*/  LDG.E.CONSTANT R40, desc[UR6][R148.64] ;  /* 0x0000000694287981 */ /* 0x000f62000c1e9900 */
[-C--:B------:R-:W-:Y:S02]  /*20e0*/  IADD3 R143, PT, PT, R6, R44.reuse, RZ ;  /* 0x0000002c068f7210 */ /* 0x080fe40007ffe0ff */
[--C-:B------:R-:W-:Y:S01]  /*20f0*/  IMAD.WIDE R144, R145, 0x4, R16.reuse ;  /* 0x0000000491907825 */ /* 0x100fe200078e0210 */
[----:B------:R-:W5:Y:S01]  /*2100*/  LDG.E.CONSTANT R42, desc[UR6][R146.64] ;  /* 0x00000006922a7981 */ /* 0x000f62000c1e9900 */
[----:B------:R-:W-:Y:S02]  /*2110*/  IADD3 R141, PT, PT, R9, R44, RZ ;  /* 0x0000002c098d7210 */ /* 0x000fe40007ffe0ff */
[----:B------:R-:W-:Y:S01]  /*2120*/  IMAD.WIDE R142, R143, 0x4, R16 ;  /* 0x000000048f8e7825 */ /* 0x000fe200078e0210 */
[----:B------:R-:W5:Y:S01]  /*2130*/  LDG.E.CONSTANT R44, desc[UR6][R144.64] ;  /* 0x00000006902c7981 */ /* 0x000f62000c1e9900 */
[----:B------:R-:W-:-:S02]  /*2140*/  IADD3 R139, PT, PT, R4, R46, RZ ;  /* 0x0000002e048b7210 */ /* 0x000fc40007ffe0ff */
[-C--:B------:R-:W-:Y:S01]  /*2150*/  IADD3 R137, PT, PT, R5, R46.reuse, RZ ;  /* 0x0000002e05897210 */ /* 0x080fe20007ffe0ff */
[--C-:B------:R-:W-:Y:S01]  /*2160*/  IMAD.WIDE R140, R141, 0x4, R16.reuse ;  /* 0x000000048d8c7825 */ /* 0x100fe200078e0210 */
[-C--:B------:R-:W-:Y:S02]  /*2170*/  IADD3 R135, PT, PT, R6, R46.reuse, RZ ;  /* 0x0000002e06877210 */ /* 0x080fe40007ffe0ff */
[----:B------:R-:W-:Y:S02]  /*2180*/  IADD3 R133, PT, PT, R9, R46, RZ ;  /* 0x0000002e09857210 */ /* 0x000fe40007ffe0ff */
[----:B------:R-:W5:Y:S01]  /*2190*/  LDG.E.CONSTANT R46, desc[UR6][R142.64] ;  /* 0x000000068e2e7981 */ /* 0x000f62000c1e9900 */
[-C--:B------:R-:W-:Y:S01]  /*21a0*/  IADD3 R131, PT, PT, R4, R48.reuse, RZ ;  /* 0x0000003004837210 */ /* 0x080fe20007ffe0ff */
[----:B------:R-:W-:Y:S01]  /*21b0*/  IMAD.WIDE R138, R139, 0x4, R16 ;  /* 0x000000048b8a7825 */ /* 0x000fe200078e0210 */
[-C--:B------:R-:W-:Y:S02]  /*21c0*/  IADD3 R129, PT, PT, R5, R48.reuse, RZ ;  /* 0x0000003005817210 */ /* 0x080fe40007ffe0ff */
[----:B------:R-:W-:-:S02]  /*21d0*/  IADD3 R127, PT, PT, R6, R48, RZ ;  /* 0x00000030067f7210 */ /* 0x000fc40007ffe0ff */
[----:B------:R-:W-:Y:S02]  /*21e0*/  IADD3 R125, PT, PT, R9, R48, RZ ;  /* 0x00000030097d7210 */ /* 0x000fe40007ffe0ff */
[----:B------:R-:W5:Y:S01]  /*21f0*/  LDG.E.CONSTANT R48, desc[UR6][R140.64] ;  /* 0x000000068c307981 */ /* 0x000f62000c1e9900 */
[-C--:B------:R-:W-:Y:S01]  /*2200*/  IADD3 R123, PT, PT, R4, R50.reuse, RZ ;  /* 0x00000032047b7210 */ /* 0x080fe20007ffe0ff */
[--C-:B------:R-:W-:Y:S01]  /*2210*/  IMAD.WIDE R136, R137, 0x4, R16.reuse ;  /* 0x0000000489887825 */ /* 0x100fe200078e0210 */
[-C--:B------:R-:W-:Y:S02]  /*2220*/  IADD3 R121, PT, PT, R5, R50.reuse, RZ ;  /* 0x0000003205797210 */ /* 0x080fe40007ffe0ff */
[-C--:B------:R-:W-:Y:S02]  /*2230*/  IADD3 R119, PT, PT, R6, R50.reuse, RZ ;  /* 0x0000003206777210 */ /* 0x080fe40007ffe0ff */
[----:B------:R-:W-:Y:S02]  /*2240*/  IADD3 R117, PT, PT, R9, R50, RZ ;  /* 0x0000003209757210 */ /* 0x000fe40007ffe0ff */
[----:B------:R-:W5:Y:S01]  /*2250*/  LDG.E.CONSTANT R50, desc[UR6][R138.64] ;  /* 0x000000068a327981 */ /* 0x000f62000c1e9900 */
[-C--:B------:R-:W-:Y:S01]  /*2260*/  IADD3 R115, PT, PT, R4, R52.reuse, RZ ;  /* 0x0000003404737210 */ /* 0x080fe20007ffe0ff */
[----:B------:R-:W-:Y:S01]  /*2270*/  IMAD.WIDE R134, R135, 0x4, R16 ;  /* 0x0000000487867825 */ /* 0x000fe200078e0210 */
[----:B------:R-:W-:-:S02]  /*2280*/  IADD3 R113, PT, PT, R5, R52, RZ ;  /* 0x0000003405717210 */ /* 0x000fc40007ffe0ff */
[-C--:B------:R-:W-:Y:S02]  /*2290*/  IADD3 R111, PT, PT, R6, R52.reuse, RZ ;  /* 0x00000034066f7210 */ /* 0x080fe40007ffe0ff */
[----:B------:R-:W-:Y:S02]  /*22a0*/  IADD3 R109, PT, PT, R9, R52, RZ ;  /* 0x00000034096d7210 */ /* 0x000fe40007ffe0ff */
[----:B------:R-:W5:Y:S01]  /*22b0*/  LDG.E.CONSTANT R52, desc[UR6][R136.64] ;  /* 0x0000000688347981 */ /* 0x000f62000c1e9900 */
[----:B------:R-:W-:Y:S01]  /*22c0*/  FADD R3, R3, 1 ;  /* 0x3f80000003037421 */ /* 0x000fe20000000000 */
[-C--:B------:R-:W-:Y:S01]  /*22d0*/  IADD3 R107, PT, PT, R4, R54.reuse, RZ ;  /* 0x00000036046b7210 */ /* 0x080fe20007ffe0ff */
[----:B------:R-:W-:Y:S01]  /*22e0*/  IMAD.WIDE R132, R133, 0x4, R16 ;  /* 0x0000000485847825 */ /* 0x000fe200078e0210 */
[-C--:B------:R-:W-:Y:S02]  /*22f0*/  IADD3 R105, PT, PT, R5, R54.reuse, RZ ;  /* 0x0000003605697210 */ /* 0x080fe40007ffe0ff */
[----:B------:R-:W-:-:S02]  /*2300*/  IADD3 R103, PT, PT, R6, R54, RZ ;  /* 0x0000003606677210 */ /* 0x000fc40007ffe0ff */
[----:B------:R-:W-:Y:S02]  /*2310*/  IADD3 R101, PT, PT, R9, R54, RZ ;  /* 0x0000003609657210 */ /* 0x000fe40007ffe0ff */
[----:B------:R-:W5:Y:S01]  /*2320*/  LDG.E.CONSTANT R54, desc[UR6][R134.64] ;  /* 0x0000000686367981 */ /* 0x000f62000c1e9900 */
[----:B------:R-:W-:Y:S01]  /*2330*/  FMUL.D2 R7, R7, -R7 ;  /* 0x8000000707077220 */ /* 0x000fe20000300000 */
[----:B------:R-:W-:Y:S01]  /*2340*/  FMUL R3, R3, 0.5 ;  /* 0x3f00000003037820 */ /* 0x000fe20000400000 */
[-C--:B------:R-:W-:Y:S01]  /*2350*/  IADD3 R99, PT, PT, R4, R56.reuse, RZ ;  /* 0x0000003804637210 */ /* 0x080fe20007ffe0ff */
[----:B------:R-:W-:Y:S01]  /*2360*/  IMAD.WIDE R130, R131, 0x4, R16 ;  /* 0x0000000483827825 */ /* 0x000fe200078e0210 */
[-C--:B------:R-:W-:Y:S02]  /*2370*/  IADD3 R97, PT, PT, R5, R56.reuse, RZ ;  /* 0x0000003805617210 */ /* 0x080fe40007ffe0ff */
[-C--:B------:R-:W-:Y:S02]  /*2380*/  IADD3 R95, PT, PT, R6, R56.reuse, RZ ;  /* 0x00000038065f7210 */ /* 0x080fe40007ffe0ff */
[----:B------:R-:W-:-:S02]  /*2390*/  IADD3 R93, PT, PT, R9, R56, RZ ;  /* 0x00000038095d7210 */ /* 0x000fc40007ffe0ff */
[----:B------:R-:W5:Y:S01]  /*23a0*/  LDG.E.CONSTANT R56, desc[UR6][R132.64] ;  /* 0x0000000684387981 */ /* 0x000f62000c1e9900 */
[----:B------:R-:W-:Y:S01]  /*23b0*/  FMUL R11, R11, 0.5 ;  /* 0x3f0000000b0b7820 */ /* 0x000fe20000400000 */
[C---:B------:R-:W-:Y:S01]  /*23c0*/  FMUL R187, R7.reuse, R8 ;  /* 0x0000000807bb7220 */ /* 0x040fe20000400000 */
[C---:B------:R-:W-:Y:S01]  /*23d0*/  FMUL R183, R7.reuse, R10 ;  /* 0x0000000a07b77220 */ /* 0x040fe20000400000 */
[C---:B------:R-:W-:Y:S01]  /*23e0*/  FMUL R185, R7.reuse, R12 ;  /* 0x0000000c07b97220 */ /* 0x040fe20000400000 */
[----:B------:R-:W-:Y:S01]  /*23f0*/  FMUL R197, R7, R14 ;  /* 0x0000000e07c57220 */ /* 0x000fe20000400000 */
[C---:B------:R-:W-:Y:S01]  /*2400*/  FMUL R47, R3.reuse, R8 ;  /* 0x00000008032f7220 */ /* 0x040fe20000400000 */
[C---:B------:R-:W-:Y:S01]  /*2410*/  FMUL R85, R3.reuse, R10 ;  /* 0x0000000a03557220 */ /* 0x040fe20000400000 */
[C---:B------:R-:W-:Y:S01]  /*2420*/  FMUL R91, R3.reuse, R12 ;  /* 0x0000000c035b7220 */ /* 0x040fe20000400000 */
[----:B------:R-:W-:Y:S01]  /*2430*/  FMUL R81, R3, R14 ;  /* 0x0000000e03517220 */ /* 0x000fe20000400000 */
[-C--:B------:R-:W-:Y:S01]  /*2440*/  IADD3 R3, PT, PT, R4, R58.reuse, RZ ;  /* 0x0000003a04037210 */ /* 0x080fe20007ffe0ff */
[----:B------:R-:W-:Y:S01]  /*2450*/  IMAD.WIDE R128, R129, 0x4, R16 ;  /* 0x0000000481807825 */ /* 0x000fe200078e0210 */
[----:B------:R-:W-:-:S02]  /*2460*/  IADD3 R7, PT, PT, R5, R58, RZ ;  /* 0x0000003a05077210 */ /* 0x000fc40007ffe0ff */
[-C--:B------:R-:W-:Y:S02]  /*2470*/  IADD3 R19, PT, PT, R6, R58.reuse, RZ ;  /* 0x0000003a06137210 */ /* 0x080fe40007ffe0ff */
[----:B------:R-:W-:Y:S02]  /*2480*/  IADD3 R15, PT, PT, R9, R58, RZ ;  /* 0x0000003a090f7210 */ /* 0x000fe40007ffe0ff */
[----:B------:R-:W5:Y:S01]  /*2490*/  LDG.E.CONSTANT R58, desc[UR6][R130.64] ;  /* 0x00000006823a7981 */ /* 0x000f62000c1e9900 */
        /* <DEDUP_REMOVED lines=8> */
[----:B------:R-:W-:Y:S01]  /*2520*/  IADD3 R211, PT, PT, R9, R60, RZ ;  /* 0x0000003c09d37210 */ /* 0x000fe20007ffe0ff */
[--C-:B------:R-:W-:Y:S01]  /*2530*/  IMAD.WIDE R124, R125, 0x4, R16.reuse ;  /* 0x000000047d7c7825 */ /* 0x100fe200078e0210 */
[----:B------:R-:W5:Y:S04]  /*2540*/  LDG.E.CONSTANT R60, desc[UR6][R128.64] ;  /* 0x00000006803c7981 */ /* 0x000f68000c1e9900 */
[----:B------:R-:W5:Y:S01]  /*2550*/  LDG.E.CONSTANT R62, desc[UR6][R126.64] ;  /* 0x000000067e3e7981 */ /* 0x000f62000c1e9900 */
[----:B------:R-:W-:-:S03]  /*2560*/  IMAD.WIDE R122, R123, 0x4, R16 ;  /* 0x000000047b7a7825 */ /* 0x000fc600078e0210 */
        /* <DEDUP_REMOVED lines=14> */
[----:B------:R0:W5:Y:S01]  /*2650*/  LDG.E.CONSTANT R78, desc[UR6][R110.64] ;  /* 0x000000066e4e7981 */ /* 0x000162000c1e9900 */
        /* <DEDUP_REMOVED lines=18> */
[----:B------:R-:W-:-:S04]  /*2780*/  IMAD.WIDE R6, R7, 0x4, R16 ;  /* 0x0000000407067825 */ /* 0x000fc800078e0210 */
[----:B------:R-:W-:Y:S01]  /*2790*/  FMUL R39, R228, 0.5 ;  /* 0x3f000000e4277820 */ /* 0x000fe20000400000 */
[----:B------:R2:W5:Y:S01]  /*27a0*/  LDG.E.CONSTANT R4, desc[UR6][R4.64] ;  /* 0x0000000604047981 */ /* 0x000562000c1e9900 */
[----:B------:R-:W-:-:S04]  /*27b0*/  IMAD.WIDE R18, R19, 0x4, R16 ;  /* 0x0000000413127825 */ /* 0x000fc800078e0210 */
[C---:B------:R-:W-:Y:S01]  /*27c0*/  FMUL R23, R39.reuse, R8 ;  /* 0x0000000827177220 */ /* 0x040fe20000400000 */
[C---:B------:R-:W-:Y:S01]  /*27d0*/  FMUL R51, R39.reuse, R10 ;  /* 0x0000000a27337220 */ /* 0x040fe20000400000 */
[C---:B------:R-:W-:Y:S01]  /*27e0*/  FMUL R41, R39.reuse, R12 ;  /* 0x0000000c27297220 */ /* 0x040fe20000400000 */
[----:B------:R3:W5:Y:S01]  /*27f0*/  LDG.E.CONSTANT R6, desc[UR6][R6.64] ;  /* 0x0000000606067981 */ /* 0x000762000c1e9900 */
[----:B------:R-:W-:Y:S01]  /*2800*/  FMUL R39, R39, R14 ;  /* 0x0000000e27277220 */ /* 0x000fe20000400000 */
[--C-:B------:R-:W-:Y:S02]  /*2810*/  IMAD.WIDE R14, R15, 0x4, R16.reuse ;  /* 0x000000040f0e7825 */ /* 0x100fe400078e0210 */
[----:B------:R4:W5:Y:S02]  /*2820*/  LDG.E.CONSTANT R18, desc[UR6][R18.64] ;  /* 0x0000000612127981 */ /* 0x000964000c1e9900 */
[--C-:B------:R-:W-:Y:S02]  /*2830*/  IMAD.WIDE R8, R11, 0x4, R16.reuse ;  /* 0x000000040b087825 */ /* 0x100fe400078e0210 */
[----:B------:R-:W5:Y:S02]  /*2840*/  LDG.E.CONSTANT R14, desc[UR6][R14.64] ;  /* 0x000000060e0e7981 */ /* 0x000f64000c1e9900 */
[----:B------:R-:W-:-:S02]  /*2850*/  IMAD.WIDE R10, R13, 0x4, R16 ;  /* 0x000000040d0a7825 */ /* 0x000fc400078e0210 */
[----:B------:R4:W5:Y:S02]  /*2860*/  LDG.E.CONSTANT R8, desc[UR6][R8.64] ;  /* 0x0000000608087981 */ /* 0x000964000c1e9900 */
[--C-:B------:R-:W-:Y:S02]  /*2870*/  IMAD.WIDE R12, R209, 0x4, R16.reuse ;  /* 0x00000004d10c7825 */ /* 0x100fe400078e0210 */
[----:B------:R5:W5:Y:S02]  /*2880*/  LDG.E.CONSTANT R10, desc[UR6][R10.64] ;  /* 0x000000060a0a7981 */ /* 0x000b64000c1e9900 */
[----:B------:R-:W-:Y:S02]  /*2890*/  IMAD.WIDE R16, R211, 0x4, R16 ;  /* 0x00000004d3107825 */ /* 0x000fe400078e0210 */
[----:B------:R-:W5:Y:S04]  /*28a0*/  LDG.E.CONSTANT R12, desc[UR6][R12.64] ;  /* 0x000000060c0c7981 */ /* 0x000f68000c1e9900 */
[----:B------:R5:W5:Y:S01]  /*28b0*/  LDG.E.CONSTANT R16, desc[UR6][R16.64] ;  /* 0x0000000610107981 */ /* 0x000b62000c1e9900 */
[----:B0-----:R-:W-:Y:S01]  /*28c0*/  FMUL.D2 R110, R84, -R84 ;  /* 0x80000054546e7220 */ /* 0x001fe20000300000 */
[-C--:B------:R-:W-:Y:S01]  /*28d0*/  FMUL R3, R195, R2.reuse ;  /* 0x00000002c3037220 */ /* 0x080fe20000400000 */
[-C--:B-1----:R-:W-:Y:S01]  /*28e0*/  FMUL R93, R187, R2.reuse ;  /* 0x00000002bb5d7220 */ /* 0x082fe20000400000 */
[----:B--2---:R-:W-:Y:S01]  /*28f0*/  FMUL R5, R199, R2 ;  /* 0x00000002c7057220 */ /* 0x004fe20000400000 */
[----:B---3--:R-:W-:Y:S01]  /*2900*/  FMUL R7, R110, R195 ;  /* 0x000000c36e077220 */ /* 0x008fe20000400000 */
[----:B------:R-:W-:Y:S01]  /*2910*/  FMUL R108, R221, 0.5 ;  /* 0x3f000000dd6c7820 */ /* 0x000fe20000400000 */
[C---:B------:R-:W-:Y:S01]  /*2920*/  FFMA R93, R0.reuse, R93, RZ ;  /* 0x0000005d005d7223 */ /* 0x040fe200000000ff */
[C---:B------:R-:W-:Y:S01]  /*2930*/  FFMA R5, R0.reuse, R5, RZ ;  /* 0x0000000500057223 */ /* 0x040fe200000000ff */
[C---:B------:R-:W-:Y:S01]  /*2940*/  FFMA R3, R0.reuse, R3, RZ ;  /* 0x0000000300037223 */ /* 0x040fe200000000ff */
[----:B------:R-:W-:Y:S01]  /*2950*/  FFMA R7, R0, R7, RZ ;  /* 0x0000000700077223 */ /* 0x000fe200000000ff */
[-C--:B----4-:R-:W-:Y:S01]  /*2960*/  FMUL R19, R187, R20.reuse ;  /* 0x00000014bb137220 */ /* 0x090fe20000400000 */
[-C--:B------:R-:W-:Y:S01]  /*2970*/  FMUL R9, R199, R20.reuse ;  /* 0x00000014c7097220 */ /* 0x080fe20000400000 */
[----:B------:R-:W-:Y:S01]  /*2980*/  FMUL R0, R195, R20 ;  /* 0x00000014c3007220 */ /* 0x000fe20000400000 */
[----:B------:R-:W-:Y:S01]  /*2990*/  FMUL R112, R108, R195 ;  /* 0x000000c36c707220 */ /* 0x000fe20000400000 */
[----:B------:R-:W-:Y:S01]  /*29a0*/  FADD R84, R164, 1 ;  /* 0x3f800000a4547421 */ /* 0x000fe20000000000 */
[C---:B------:R-:W-:Y:S01]  /*29b0*/  FFMA R19, R86.reuse, R19, R93 ;  /* 0x0000001356137223 */ /* 0x040fe2000000005d */
[C---:B------:R-:W-:Y:S01]  /*29c0*/  FFMA R5, R86.reuse, R9, R5 ;  /* 0x0000000956057223 */ /* 0x040fe20000000005 */
[C---:B------:R-:W-:Y:S01]  /*29d0*/  FFMA R3, R86.reuse, R0, R3 ;  /* 0x0000000056037223 */ /* 0x040fe20000000003 */
[----:B------:R-:W-:Y:S01]  /*29e0*/  FFMA R7, R86, R112, R7 ;  /* 0x0000007056077223 */ /* 0x000fe20000000007 */
[----:B------:R-:W-:Y:S01]  /*29f0*/  FMUL R84, R84, 0.5 ;  /* 0x3f00000054547820 */ /* 0x000fe20000400000 */
[-C--:B------:R-:W-:Y:S01]  /*2a00*/  FMUL R86, R199, R21.reuse ;  /* 0x00000015c7567220 */ /* 0x080fe20000400000 */
[-C--:B------:R-:W-:Y:S01]  /*2a10*/  FMUL R9, R187, R21.reuse ;  /* 0x00000015bb097220 */ /* 0x080fe20000400000 */
[----:B------:R-:W-:Y:S01]  /*2a20*/  FMUL R0, R195, R21 ;  /* 0x00000015c3007220 */ /* 0x000fe20000400000 */
[----:B------:R-:W-:Y:S01]  /*2a30*/  FMUL R112, R84, R195 ;  /* 0x000000c354707220 */ /* 0x000fe20000400000 */
[----:B------:R-:W-:Y:S01]  /*2a40*/  FFMA R5, R88, R86, R5 ;  /* 0x0000005658057223 */ /* 0x000fe20000000005 */
[----:B------:R-:W-:Y:S01]  /*2a50*/  FMUL R86, R82, 0.5 ;  /* 0x3f00000052567820 */ /* 0x000fe20000400000 */
[C---:B------:R-:W-:Y:S01]  /*2a60*/  FFMA R9, R88.reuse, R9, R19 ;  /* 0x0000000958097223 */ /* 0x040fe20000000013 */
[C---:B------:R-:W-:Y:S01]  /*2a70*/  FFMA R7, R88.reuse, R112, R7 ;  /* 0x0000007058077223 */ /* 0x040fe20000000007 */
[----:B------:R-:W-:Y:S01]  /*2a80*/  FFMA R3, R88, R0, R3 ;  /* 0x0000000058037223 */ /* 0x000fe20000000003 */
[----:B------:R-:W-:Y:S01]  /*2a90*/  FMUL R112, R86, R195 ;  /* 0x000000c356707220 */ /* 0x000fe20000400000 */
[-C--:B------:R-:W-:Y:S01]  /*2aa0*/  FMUL R88, R199, R22.reuse ;  /* 0x00000016c7587220 */ /* 0x080fe20000400000 */
[-C--:B------:R-:W-:Y:S01]  /*2ab0*/  FMUL R0, R195, R22.reuse ;  /* 0x00000016c3007220 */ /* 0x080fe20000400000 */
[----:B------:R-:W-:Y:S01]  /*2ac0*/  FMUL R187, R187, R22 ;  /* 0x00000016bbbb7220 */ /* 0x000fe20000400000 */
[C---:B-----5:R-:W-:Y:S01]  /*2ad0*/  FFMA R112, R90.reuse, R112, R7 ;  /* 0x000000705a707223 */ /* 0x060fe20000000007 */
[C---:B------:R-:W-:Y:S01]  /*2ae0*/  FFMA R88, R90.reuse, R88, R5 ;  /* 0x000000585a587223 */ /* 0x040fe20000000005 */
[C---:B------:R-:W-:Y:S01]  /*2af0*/  FFMA R0, R90.reuse, R0, R3 ;  /* 0x000000005a007223 */ /* 0x040fe20000000003 */
[-C--:B------:R-:W-:Y:S01]  /*2b00*/  FMUL R7, R203, R2.reuse ;  /* 0x00000002cb077220 */ /* 0x080fe20000400000 */
[-C--:B------:R-:W-:Y:S01]  /*2b10*/  FMUL R3, R193, R2.reuse ;  /* 0x00000002c1037220 */ /* 0x080fe20000400000 */
[----:B------:R-:W-:Y:S01]  /*2b20*/  FFMA R82, R90, R187, R9 ;  /* 0x000000bb5a527223 */ /* 0x000fe20000000009 */
[----:B------:R-:W-:Y:S01]  /*2b30*/  FMUL R5, R183, R2 ;  /* 0x00000002b7057220 */ /* 0x000fe20000400000 */
[C---:B------:R-:W-:Y:S01]  /*2b40*/  FFMA R7, R165.reuse, R7, R88 ;  /* 0x00000007a5077223 */ /* 0x040fe20000000058 */
[----:B------:R-:W-:Y:S01]  /*2b50*/  FMUL R9, R110, R193 ;  /* 0x000000c16e097220 */ /* 0x000fe20000400000 */
[----:B------:R-:W-:Y:S01]  /*2b60*/  FFMA R3, R165, R3, R0 ;  /* 0x00000003a5037223 */ /* 0x000fe20000000000 */
[-C--:B------:R-:W-:Y:S01]  /*2b70*/  FMUL R88, R203, R20.reuse ;  /* 0x00000014cb587220 */ /* 0x080fe20000400000 */
[----:B------:R-:W-:Y:S01]  /*2b80*/  FMUL R0, R193, R20 ;  /* 0x00000014c1007220 */ /* 0x000fe20000400000 */
[C---:B------:R-:W-:Y:S01]  /*2b90*/  FFMA R5, R165.reuse, R5, R82 ;  /* 0x00000005a5057223 */ /* 0x040fe20000000052 */
[----:B------:R-:W-:Y:S01]  /*2ba0*/  FFMA R9, R165, R9, R112 ;  /* 0x00000009a5097223 */ /* 0x000fe20000000070 */
[----:B------:R-:W-:Y:S01]  /*2bb0*/  FMUL R90, R108, R193 ;  /* 0x000000c16c5a7220 */ /* 0x000fe20000400000 */
[C---:B------:R-:W-:Y:S01]  /*2bc0*/  FFMA R88, R166.reuse, R88, R7 ;  /* 0x00000058a6587223 */ /* 0x040fe20000000007 */
[----:B------:R-:W-:Y:S01]  /*2bd0*/  FMUL R82, R183, R20 ;  /* 0x00000014b7527220 */ /* 0x000fe20000400000 */
[C---:B------:R-:W-:Y:S01]  /*2be0*/  FFMA R0, R166.reuse, R0, R3 ;  /* 0x00000000a6007223 */ /* 0x040fe20000000003 */
[-C--:B------:R-:W-:Y:S01]  /*2bf0*/  FMUL R7, R203, R21.reuse ;  /* 0x00000015cb077220 */ /* 0x080fe20000400000 */
[----:B------:R-:W-:Y:S01]  /*2c00*/  FMUL R3, R193, R21 ;  /* 0x00000015c1037220 */ /* 0x000fe20000400000 */
[C---:B------:R-:W-:Y:S01]  /*2c10*/  FFMA R90, R166.reuse, R90, R9 ;  /* 0x0000005aa65a7223 */ /* 0x040fe20000000009 */
[----:B------:R-:W-:Y:S01]  /*2c20*/  FFMA R82, R166, R82, R5 ;  /* 0x00000052a6527223 */ /* 0x000fe20000000005 */
[----:B------:R-:W-:Y:S01]  /*2c30*/  FMUL R9, R84, R193 ;  /* 0x000000c154097220 */ /* 0x000fe20000400000 */
[----:B------:R-:W-:Y:S01]  /*2c40*/  FFMA R7, R167, R7, R88 ;  /* 0x00000007a7077223 */ /* 0x000fe20000000058 */
[----:B------:R-:W-:Y:S01]  /*2c50*/  FMUL R5, R183, R21 ;  /* 0x00000015b7057220 */ /* 0x000fe20000400000 */
[----:B------:R-:W-:Y:S01]  /*2c60*/  FFMA R3, R167, R3, R0 ;  /* 0x00000003a7037223 */ /* 0x000fe20000000000 */
[-C--:B------:R-:W-:Y:S01]  /*2c70*/  FMUL R88, R203, R22.reuse ;  /* 0x00000016cb587220 */ /* 0x080fe20000400000 */
[-C--:B------:R-:W-:Y:S01]  /*2c80*/  FMUL R0, R193, R22.reuse ;  /* 0x00000016c1007220 */ /* 0x080fe20000400000 */
[C---:B------:R-:W-:Y:S01]  /*2c90*/  FFMA R9, R167.reuse, R9, R90 ;  /* 0x00000009a7097223 */ /* 0x040fe2000000005a */
[----:B------:R-:W-:Y:S01]  /*2ca0*/  FFMA R5, R167, R5, R82 ;  /* 0x00000005a7057223 */ /* 0x000fe20000000052 */
[----:B------:R-:W-:Y:S01]  /*2cb0*/  FMUL R183, R183, R22 ;  /* 0x00000016b7b77220 */ /* 0x000fe20000400000 */
[----:B------:R-:W-:Y:S01]  /*2cc0*/  FMUL R90, R86, R193 ;  /* 0x000000c1565a7220 */ /* 0x000fe20000400000 */
[C---:B------:R-:W-:Y:S01]  /*2cd0*/  FFMA R88, R168.reuse, R88, R7 ;  /* 0x00000058a8587223 */ /* 0x040fe20000000007 */
[C---:B------:R-:W-:Y:S01]  /*2ce0*/  FFMA R0, R168.reuse, R0, R3 ;  /* 0x00000000a8007223 */ /* 0x040fe20000000003 */
[-C--:B------:R-:W-:Y:S01]  /*2cf0*/  FMUL R7, R205, R2.reuse ;  /* 0x00000002cd077220 */ /* 0x080fe20000400000 */
[----:B------:R-:W-:Y:S01]  /*2d00*/  FMUL R3, R191, R2 ;  /* 0x00000002bf037220 */ /* 0x000fe20000400000 */
[C---:B------:R-:W-:Y:S01]  /*2d10*/  FFMA R82, R168.reuse, R183, R5 ;  /* 0x000000b7a8527223 */ /* 0x040fe20000000005 */
[----:B------:R-:W-:Y:S01]  /*2d20*/  FFMA R90, R168, R90, R9 ;  /* 0x0000005aa85a7223 */ /* 0x000fe20000000009 */
[----:B------:R-:W-:Y:S01]  /*2d30*/  FMUL R5, R185, R2 ;  /* 0x00000002b9057220 */ /* 0x000fe20000400000 */
[----:B------:R-:W-:Y:S01]  /*2d40*/  FMUL R9, R110, R191 ;  /* 0x000000bf6e097220 */ /* 0x000fe20000400000 */
[C---:B------:R-:W-:Y:S01]  /*2d50*/  FFMA R7, R169.reuse, R7, R88 ;  /* 0x00000007a9077223 */ /* 0x040fe20000000058 */
        /* <DEDUP_REMOVED lines=10> */
[-C--:B------:R-:W-:Y:S01]  /*2e00*/  FMUL R3, R191, R21.reuse ;  /* 0x00000015bf037220 */ /* 0x080fe20000400000 */
        /* <DEDUP_REMOVED lines=40> */
[----:B------:R-:W-:Y:S01]  /*3090*/  FFMA R5, R175, R5, R82 ;  /* 0x00000005af057223 */ /* 0x000fe20000000052 */
[----:B------:R-:W-:Y:S01]  /*30a0*/  FMUL R197, R197, R22 ;  /* 0x00000016c5c57220 */ /* 0x000fe20000400000 */
[----:B------:R-:W-:Y:S01]  /*30b0*/  FFMA R9, R175, R9, R90 ;  /* 0x00000009af097223 */ /* 0x000fe2000000005a */
[----:B------:R-:W-:Y:S01]  /*30c0*/  FMUL R90, R86, R189 ;  /* 0x000000bd565a7220 */ /* 0x000fe20000400000 */
[C---:B------:R-:W-:Y:S01]  /*30d0*/  FFMA R88, R176.reuse, R88, R7 ;  /* 0x00000058b0587223 */ /* 0x040fe20000000007 */
[C---:B------:R-:W-:Y:S01]  /*30e0*/  FFMA R0, R176.reuse, R0, R3 ;  /* 0x00000000b0007223 */ /* 0x040fe20000000003 */
[-C--:B------:R-:W-:Y:S01]  /*30f0*/  FMUL R7, R27, R2.reuse ;  /* 0x000000021b077220 */ /* 0x080fe20000400000 */
[C---:B------:R-:W-:Y:S01]  /*3100*/  FFMA R82, R176.reuse, R197, R5 ;  /* 0x000000c5b0527223 */ /* 0x040fe20000000005 */
[-C--:B------:R-:W-:Y:S01]  /*3110*/  FMUL R3, R181, R2.reuse ;  /* 0x00000002b5037220 */ /* 0x080fe20000400000 */
[----:B------:R-:W-:Y:S01]  /*3120*/  FMUL R5, R23, R2 ;  /* 0x0000000217057220 */ /* 0x000fe20000400000 */
[----:B------:R-:W-:Y:S01]  /*3130*/  FFMA R90, R176, R90, R9 ;  /* 0x0000005ab05a7223 */ /* 0x000fe20000000009 */
[----:B------:R-:W-:Y:S01]  /*3140*/  FMUL R9, R110, R181 ;  /* 0x000000b56e097220 */ /* 0x000fe20000400000 */
[C---:B------:R-:W-:Y:S01]  /*3150*/  FFMA R88, R177.reuse, R7, R88 ;  /* 0x00000007b1587223 */ /* 0x040fe20000000058 */
[----:B------:R-:W-:Y:S01]  /*3160*/  FFMA R0, R177, R3, R0 ;  /* 0x00000003b1007223 */ /* 0x000fe20000000000 */
[-C--:B------:R-:W-:Y:S01]  /*3170*/  FMUL R7, R27, R20.reuse ;  /* 0x000000141b077220 */ /* 0x080fe20000400000 */
[----:B------:R-:W-:Y:S01]  /*3180*/  FFMA R82, R177, R5, R82 ;  /* 0x00000005b1527223 */ /* 0x000fe20000000052 */
[-C--:B------:R-:W-:Y:S01]  /*3190*/  FMUL R3, R181, R20.reuse ;  /* 0x00000014b5037220 */ /* 0x080fe20000400000 */
[----:B------:R-:W-:Y:S01]  /*31a0*/  FMUL R5, R23, R20 ;  /* 0x0000001417057220 */ /* 0x000fe20000400000 */
[----:B------:R-:W-:Y:S01]  /*31b0*/  FFMA R90, R177, R9, R90 ;  /* 0x00000009b15a7223 */ /* 0x000fe2000000005a */
[C---:B------:R-:W-:Y:S01]  /*31c0*/  FFMA R9, R179.reuse, R7, R88 ;  /* 0x00000007b3097223 */ /* 0x040fe20000000058 */
[----:B------:R-:W-:Y:S01]  /*31d0*/  FFMA R3, R179, R3, R0 ;  /* 0x00000003b3037223 */ /* 0x000fe20000000000 */
[----:B------:R-:W-:Y:S01]  /*31e0*/  FMUL R7, R181, R21 ;  /* 0x00000015b5077220 */ /* 0x000fe20000400000 */
[----:B------:R-:W-:Y:S01]  /*31f0*/  FFMA R5, R179, R5, R82 ;  /* 0x00000005b3057223 */ /* 0x000fe20000000052 */
[-C--:B------:R-:W-:Y:S01]  /*3200*/  FMUL R0, R23, R21.reuse ;  /* 0x0000001517007220 */ /* 0x080fe20000400000 */
[----:B------:R-:W-:Y:S01]  /*3210*/  FMUL R82, R27, R21 ;  /* 0x000000151b527220 */ /* 0x000fe20000400000 */
[----:B------:R-:W-:Y:S01]  /*3220*/  FMUL R11, R108, R181 ;  /* 0x000000b56c0b7220 */ /* 0x000fe20000400000 */
[C---:B------:R-:W-:Y:S01]  /*3230*/  FFMA R7, R178.reuse, R7, R3 ;  /* 0x00000007b2077223 */ /* 0x040fe20000000003 */
[C---:B------:R-:W-:Y:S01]  /*3240*/  FFMA R3, R178.reuse, R0, R5 ;  /* 0x00000000b2037223 */ /* 0x040fe20000000005 */
[----:B------:R-:W-:Y:S01]  /*3250*/  FFMA R5, R178, R82, R9 ;  /* 0x00000052b2057223 */ /* 0x000fe20000000009 */
[----:B------:R-:W-:Y:S01]  /*3260*/  FFMA R11, R179, R11, R90 ;  /* 0x0000000bb30b7223 */ /* 0x000fe2000000005a */
[-C--:B------:R-:W-:Y:S01]  /*3270*/  FMUL R88, R84, R181.reuse ;  /* 0x000000b554587220 */ /* 0x080fe20000400000 */
[----:B------:R-:W-:Y:S01]  /*3280*/  FMUL R0, R181, R22 ;  /* 0x00000016b5007220 */ /* 0x000fe20000400000 */
[----:B------:R-:W-:Y:S01]  /*3290*/  FMUL R82, R86, R181 ;  /* 0x000000b556527220 */ /* 0x000fe20000400000 */
[C---:B------:R-:W-:Y:S01]  /*32a0*/  FMUL R95, R110.reuse, R35 ;  /* 0x000000236e5f7220 */ /* 0x040fe20000400000 */
        /* <DEDUP_REMOVED lines=21> */
[CC--:B------:R-:W-:Y:S01]  /*3400*/  FMUL R231, R35.reuse, R21.reuse ;  /* 0x0000001523e77220 */ /* 0x0c0fe20000400000 */
        /* <DEDUP_REMOVED lines=35> */
[C---:B------:R-:W-:Y:S01]  /*3640*/  FMUL R135, R55.reuse, R21 ;  /* 0x0000001537877220 */ /* 0x040fe20000400000 */
[-C--:B------:R-:W-:Y:S01]  /*3650*/  FMUL R133, R55, R22.reuse ;  /* 0x0000001637857220 */ /* 0x080fe20000400000 */
        /* <DEDUP_REMOVED lines=21> */
[-C--:B------:R-:W-:Y:S01]  /*37b0*/  FMUL R84, R27, R22.reuse ;  /* 0x000000161b547220 */ /* 0x080fe20000400000 */
[----:B------:R-:W-:Y:S01]  /*37c0*/  FMUL R212, R23, R22 ;  /* 0x0000001617d47220 */ /* 0x000fe20000400000 */
[----:B------:R-:W-:Y:S01]  /*37d0*/  FFMA R9, R178, R88, R11 ;  /* 0x00000058b2097223 */ /* 0x000fe2000000000b */
[-C--:B------:R-:W-:Y:S01]  /*37e0*/  FMUL R144, R51, R2.reuse ;  /* 0x0000000233907220 */ /* 0x080fe20000400000 */
[----:B------:R-:W-:Y:S01]  /*37f0*/  FMUL R150, R63, R2 ;  /* 0x000000023f967220 */ /* 0x000fe20000400000 */
[C---:B------:R-:W-:Y:S01]  /*3800*/  FFMA R7, R24.reuse, R0, R7 ;  /* 0x0000000018077223 */ /* 0x040fe20000000007 */
[C---:B------:R-:W-:Y:S01]  /*3810*/  FFMA R3, R24.reuse, R212, R3 ;  /* 0x000000d418037223 */ /* 0x040fe20000000003 */
[C---:B------:R-:W-:Y:S01]  /*3820*/  FFMA R5, R24.reuse, R84, R5 ;  /* 0x0000005418057223 */ /* 0x040fe20000000005 */
        /* <DEDUP_REMOVED lines=139> */
[----:B------:R-:W-:Y:S01]  /*40e0*/  FMUL R11, R86, R29 ;  /* 0x0000001d560b7220 */ /* 0x000fe20000400000 */
        /* <DEDUP_REMOVED lines=75> */
[-C--:B------:R-:W-:Y:S01]  /*45a0*/  FMUL R126, R45, R2.reuse ;  /* 0x000000022d7e7220 */ /* 0x080fe20000400000 */
[-C--:B------:R-:W-:Y:S01]  /*45b0*/  FMUL R132, R33, R2.reuse ;  /* 0x0000000221847220 */ /* 0x080fe20000400000 */
        /* <DEDUP_REMOVED lines=15> */
[CC--:B------:R-:W-:Y:S01]  /*46b0*/  FMUL R59, R45.reuse, R21.reuse ;  /* 0x000000152d3b7220 */ /* 0x0c0fe20000400000 */
[----:B------:R-:W-:Y:S01]  /*46c0*/  FMUL R134, R45, R22 ;  /* 0x000000162d867220 */ /* 0x000fe20000400000 */
[-C--:B------:R-:W-:Y:S01]  /*46d0*/  FMUL R127, R29, R21.reuse ;  /* 0x000000151d7f7220 */ /* 0x080fe20000400000 */
[-C--:B------:R-:W-:Y:S01]  /*46e0*/  FMUL R45, R33, R21.reuse ;  /* 0x00000015212d7220 */ /* 0x080fe20000400000 */
[-C--:B------:R-:W-:Y:S01]  /*46f0*/  FMUL R136, R31, R21.reuse ;  /* 0x000000151f887220 */ /* 0x080fe20000400000 */
[C---:B------:R-:W-:Y:S01]  /*4700*/  FMUL R21, R83.reuse, R21 ;  /* 0x0000001553157220 */ /* 0x040fe20000400000 */
[C---:B------:R-:W-:Y:S01]  /*4710*/  FFMA R7, R6.reuse, R139, R7 ;  /* 0x0000008b06077223 */ /* 0x040fe20000000007 */
[C---:B------:R-:W-:Y:S01]  /*4720*/  FFMA R124, R6.reuse, R124, R71 ;  /* 0x0000007c067c7223 */ /* 0x040fe20000000047 */
[C---:B------:R-:W-:Y:S01]  /*4730*/  FFMA R20, R6.reuse, R20, R57 ;  /* 0x0000001406147223 */ /* 0x040fe20000000039 */
[----:B------:R-:W-:Y:S01]  /*4740*/  FFMA R82, R6, R137, R82 ;  /* 0x0000008906527223 */ /* 0x000fe20000000052 */
[----:B------:R-:W-:Y:S01]  /*4750*/  FMUL R83, R83, R22 ;  /* 0x0000001653537220 */ /* 0x000fe20000400000 */
[C---:B------:R-:W-:Y:S01]  /*4760*/  FFMA R7, R18.reuse, R135, R7 ;  /* 0x0000008712077223 */ /* 0x040fe20000000007 */
[C---:B------:R-:W-:Y:S01]  /*4770*/  FFMA R59, R18.reuse, R59, R124 ;  /* 0x0000003b123b7223 */ /* 0x040fe2000000007c */
[C---:B------:R-:W-:Y:S01]  /*4780*/  FFMA R20, R18.reuse, R21, R20 ;  /* 0x0000001512147223 */ /* 0x040fe20000000014 */
[----:B------:R-:W-:Y:S01]  /*4790*/  FFMA R82, R18, R55, R82 ;  /* 0x0000003712527223 */ /* 0x000fe20000000052 */
        /* <DEDUP_REMOVED lines=15> */
[-C--:B------:R-:W-:Y:S01]  /*4890*/  FMUL R29, R29, R22.reuse ;  /* 0x000000161d1d7220 */ /* 0x080fe20000400000 */
[-C--:B------:R-:W-:Y:S01]  /*48a0*/  FMUL R33, R33, R22.reuse ;  /* 0x0000001621217220 */ /* 0x080fe20000400000 */
[----:B------:R-:W-:Y:S01]  /*48b0*/  FMUL R31, R31, R22 ;  /* 0x000000161f1f7220 */ /* 0x000fe20000400000 */
[----:B------:R-:W-:Y:S01]  /*48c0*/  FFMA R12, R12, R239, R82 ;  /* 0x000000ef0c0c7223 */ /* 0x000fe20000000052 */
[C---:B------:R-:W-:Y:S01]  /*48d0*/  FFMA R15, R16.reuse, R29, R7 ;  /* 0x0000001d100f7223 */ /* 0x040fe20000000007 */
[C---:B------:R-:W-:Y:S01]  /*48e0*/  FFMA R14, R16.reuse, R33, R130 ;  /* 0x00000021100e7223 */ /* 0x040fe20000000082 */
[C---:B------:R-:W-:Y:S01]  /*48f0*/  FFMA R17, R16.reuse, R31, R136 ;  /* 0x0000001f10117223 */ /* 0x040fe20000000088 */
[----:B------:R-:W-:Y:S01]  /*4900*/  FFMA R12, R16, R11, R12 ;  /* 0x0000000b100c7223 */ /* 0x000fe2000000000c */
[----:B------:R-:W-:Y:S06]  /*4910*/  BRA `(.L_x_34) ;  /* 0x0000005000847947 */ /* 0x000fec0003800000 */
.L_x_8:
[----:B------:R-:W0:Y:S02]  /*4920*/  LDCU.64 UR10, c[0x0][0x3c8] ;  /* 0x00007900ff0a77ac */ /* 0x000e240008000a00 */
[----:B0-----:R-:W-:-:S04]  /*4930*/  UISETP.NE.U32.AND UP0, UPT, UR10, URZ, UPT ;  /* 0x000000ff0a00728c */ /* 0x001fc8000bf05070 */
[----:B------:R-:W-:-:S09]  /*4940*/  UISETP.NE.AND.EX UP0, UPT, UR11, URZ, UPT, UP0 ;  /* 0x000000ff0b00728c */ /* 0x000fd2000bf05300 */
[----:B------:R-:W-:Y:S05]  /*4950*/  BRA.U !UP0, `(.L_x_9) ;  /* 0x0000004d08b87547 */ /* 0x000fea000b800000 */
[----:B------:R-:W0:Y:S01]  /*4960*/  LDC.64 R34, c[0x0][0x3c8] ;  /* 0x0000f200ff227b82 */ /* 0x000e220000000a00 */
[----:B------:R-:W-:Y:S01]  /*4970*/  IMAD R0, R28, R31, RZ ;  /* 0x0000001f1c007224 */ /* 0x000fe200078e02ff */
[----:B------:R-:W-:-:S03]  /*4980*/  LEA R2, R85, R30, 0x1 ;  /* 0x0000001e55027211 */ /* 0x000fc600078e08ff */
[----:B------:R-:W-:Y:S02]  /*4990*/  IMAD R0, R30, R29, R0 ;  /* 0x0000001d1e007224 */ /* 0x000fe400078e0200 */
[----:B------:R-:W-:-:S03]  /*49a0*/  IMAD R2, R32, R2, R31 ;  /* 0x0000000220027224 */ /* 0x000fc600078e021f */
[----:B------:R-:W-:Y:S01]  /*49b0*/  IADD3 R0, PT, PT, R33, R0, RZ ;  /* 0x0000000021007210 */ /* 0x000fe20007ffe0ff */
[----:B------:R-:W-:-:S03]  /*49c0*/  IMAD R2, R28, R2, R33 ;  /* 0x000000021c027224 */ /* 0x000fc600078e0221 */
[----:B------:R-:W-:Y:S01]  /*49d0*/  IADD3 R21, PT, PT, R29, R0, RZ ;  /* 0x000000001d157210 */ /* 0x000fe20007ffe0ff */
[----:B------:R-:W-:Y:S01]  /*49e0*/  IMAD R84, R85, R29, RZ ;  /* 0x0000001d55547224 */ /* 0x000fe200078e02ff */
[----:B------:R-:W-:Y:S01]  /*49f0*/  IADD3 R113, PT, PT, R29, R2, RZ ;  /* 0x000000021d717210 */ /* 0x000fe20007ffe0ff */
[----:B0-----:R-:W-:-:S04]  /*4a00*/  IMAD.WIDE R14, R0, 0x4, R34 ;  /* 0x00000004000e7825 */ /* 0x001fc800078e0222 */
[--C-:B------:R-:W-:Y:S01]  /*4a10*/  IMAD.WIDE R20, R21, 0x4, R34.reuse ;  /* 0x0000000415147825 */ /* 0x100fe200078e0222 */
[----:B------:R-:W2:Y:S03]  /*4a20*/  LDG.E.CONSTANT R4, desc[UR6][R14.64] ;  /* 0x000000060e047981 */ /* 0x000ea6000c1e9900 */
[----:B------:R-:W-:Y:S01]  /*4a30*/  IMAD.WIDE R86, R2, 0x4, R34 ;  /* 0x0000000402567825 */ /* 0x000fe200078e0222 */
[----:B------:R-:W3:Y:S03]  /*4a40*/  LDG.E.CONSTANT R8, desc[UR6][R14.64+0x4] ;  /* 0x000004060e087981 */ /* 0x000ee6000c1e9900 */
[C---:B------:R-:W-:Y:S01]  /*4a50*/  IMAD.WIDE R36, R84.reuse, 0x4, R14 ;  /* 0x0000000454247825 */ /* 0x040fe200078e020e */
[----:B------:R-:W2:Y:S03]  /*4a60*/  LDG.E.CONSTANT R5, desc[UR6][R20.64] ;  /* 0x0000000614057981 */ /* 0x000ea6000c1e9900 */
[----:B------:R-:W-:Y:S01]  /*4a70*/  IMAD.WIDE R112, R113, 0x4, R34 ;  /* 0x0000000471707825 */ /* 0x000fe200078e0222 */
[----:B------:R-:W3:Y:S03]  /*4a80*/  LDG.E.CONSTANT R9, desc[UR6][R20.64+0x4] ;  /* 0x0000040614097981 */ /* 0x000ee6000c1e9900 */
[----:B------:R-:W-:Y:S01]  /*4a90*/  IMAD.WIDE R38, R84, 0x4, R20 ;  /* 0x0000000454267825 */ /* 0x000fe200078e0214 */
[----:B------:R-:W4:Y:S03]  /*4aa0*/  LDG.E.CONSTANT R16, desc[UR6][R36.64+0x4] ;  /* 0x0000040624107981 */ /* 0x000f26000c1e9900 */
[C---:B------:R-:W-:Y:S01]  /*4ab0*/  IMAD.WIDE R12, R28.reuse, 0x4, R14 ;  /* 0x000000041c0c7825 */ /* 0x040fe200078e020e */
[----:B------:R-:W4:Y:S03]  /*4ac0*/  LDG.E.CONSTANT R17, desc[UR6][R38.64+0x4] ;  /* 0x0000040626117981 */ /* 0x000f26000c1e9900 */
[C---:B------:R-:W-:Y:S01]  /*4ad0*/  IMAD.WIDE R18, R28.reuse, 0x4, R86 ;  /* 0x000000041c127825 */ /* 0x040fe200078e0256 */
[----:B------:R-:W2:Y:S03]  /*4ae0*/  LDG.E.CONSTANT R6, desc[UR6][R12.64] ;  /* 0x000000060c067981 */ /* 0x000ea6000c1e9900 */
[C---:B------:R-:W-:Y:S01]  /*4af0*/  IMAD.WIDE R24, R28.reuse, 0x4, R20 ;  /* 0x000000041c187825 */ /* 0x040fe200078e0214 */
[----:B------:R-:W3:Y:S03]  /*4b00*/  LDG.E.CONSTANT R10, desc[UR6][R12.64+0x4] ;  /* 0x000004060c0a7981 */ /* 0x000ee6000c1e9900 */
[C---:B------:R-:W-:Y:S01]  /*4b10*/  IMAD.WIDE R40, R28.reuse, 0x4, R36 ;  /* 0x000000041c287825 */ /* 0x040fe200078e0224 */
[----:B------:R-:W5:Y:S03]  /*4b20*/  LDG.E.CONSTANT R22, desc[UR6][R18.64] ;  /* 0x0000000612167981 */ /* 0x000f66000c1e9900 */
[C---:B------:R-:W-:Y:S01]  /*4b30*/  IMAD.WIDE R44, R28.reuse, 0x4, R112 ;  /* 0x000000041c2c7825 */ /* 0x040fe200078e0270 */
[----:B------:R-:W5:Y:S03]  /*4b40*/  LDG.E.CONSTANT R26, desc[UR6][R18.64+0x4] ;  /* 0x00000406121a7981 */ /* 0x000f66000c1e9900 */
[----:B------:R-:W-:Y:S01]  /*4b50*/  IMAD.WIDE R42, R28, 0x4, R38 ;  /* 0x000000041c2a7825 */ /* 0x000fe200078e0226 */
[----:B------:R-:W2:Y:S04]  /*4b60*/  LDG.E.CONSTANT R7, desc[UR6][R24.64] ;  /* 0x0000000618077981 */ /* 0x000ea8000c1e9900 */
[----:B------:R-:W3:Y:S04]  /*4b70*/  LDG.E.CONSTANT R11, desc[UR6][R24.64+0x4] ;  /* 0x00000406180b7981 */ /* 0x000ee8000c1e9900 */
[----:B------:R-:W4:Y:S04]  /*4b80*/  LDG.E.CONSTANT R12, desc[UR6][R36.64] ;  /* 0x00000006240c7981 */ /* 0x000f28000c1e9900 */
[----:B------:R-:W4:Y:S04]  /*4b90*/  LDG.E.CONSTANT R14, desc[UR6][R40.64] ;  /* 0x00000006280e7981 */ /* 0x000f28000c1e9900 */
[----:B------:R-:W5:Y:S04]  /*4ba0*/  LDG.E.CONSTANT R18, desc[UR6][R40.64+0x4] ;  /* 0x0000040628127981 */ /* 0x000f68000c1e9900 */
[----:B------:R-:W4:Y:S04]  /*4bb0*/  LDG.E.CONSTANT R13, desc[UR6][R38.64] ;  /* 0x00000006260d7981 */ /* 0x000f28000c1e9900 */
[----:B------:R-:W5:Y:S04]  /*4bc0*/  LDG.E.CONSTANT R23, desc[UR6][R44.64] ;  /* 0x000000062c177981 */ /* 0x000f68000c1e9900 */
[----:B------:R-:W5:Y:S04]  /*4bd0*/  LDG.E.CONSTANT R27, desc[UR6][R44.64+0x4] ;  /* 0x000004062c1b7981 */ /* 0x000f68000c1e9900 */
[----:B------:R-:W4:Y:S04]  /*4be0*/  LDG.E.CONSTANT R15, desc[UR6][R42.64] ;  /* 0x000000062a0f7981 */ /* 0x000f28000c1e9900 */
[----:B------:R-:W5:Y:S04]  /*4bf0*/  LDG.E.CONSTANT R19, desc[UR6][R42.64+0x4] ;  /* 0x000004062a137981 */ /* 0x000f68000c1e9900 */
[----:B------:R-:W5:Y:S04]  /*4c00*/  LDG.E.CONSTANT R20, desc[UR6][R86.64] ;  /* 0x0000000656147981 */ /* 0x000f68000c1e9900 */
[----:B------:R-:W5:Y:S04]  /*4c10*/  LDG.E.CONSTANT R24, desc[UR6][R86.64+0x4] ;  /* 0x0000040656187981 */ /* 0x000f68000c1e9900 */
[----:B------:R-:W5:Y:S04]  /*4c20*/  LDG.E.CONSTANT R21, desc[UR6][R112.64] ;  /* 0x0000000670157981 */ /* 0x000f68000c1e9900 */
[----:B------:R-:W5:Y:S01]  /*4c30*/  LDG.E.CONSTANT R25, desc[UR6][R112.64+0x4] ;  /* 0x0000040670197981 */ /* 0x000f62000c1e9900 */
[----:B------:R-:W-:Y:S01]  /*4c40*/  HFMA2 R0, -RZ, RZ, 0, 1.1920928955078125e-07 ;  /* 0x00000002ff007431 */ /* 0x000fe200000001ff */
[----:B------:R-:W-:-:S02]  /*4c50*/  IADD3 R2, PT, PT, R1, 0x40, RZ ;  /* 0x0000004001027810 */ /* 0x000fc40007ffe0ff */
[----:B--2---:R0:W-:Y:S04]  /*4c60*/  STL.128 [R1], R4 ;  /* 0x0000000401007387 */ /* 0x0041e80000100c00 */
[----:B---3--:R0:W-:Y:S04]  /*4c70*/  STL.128 [R1+0x10], R8 ;  /* 0x0000100801007387 */ /* 0x0081e80000100c00 */
[----:B----4-:R0:W-:Y:S04]  /*4c80*/  STL.128 [R1+0x20], R12 ;  /* 0x0000200c01007387 */ /* 0x0101e80000100c00 */
[----:B-----5:R0:W-:Y:S04]  /*4c90*/  STL.128 [R1+0x30], R16 ;  /* 0x0000301001007387 */ /* 0x0201e80000100c00 */
[----:B------:R0:W-:Y:S04]  /*4ca0*/  STL.128 [R1+0x40], R20 ;  /* 0x0000401401007387 */ /* 0x0001e80000100c00 */
[----:B------:R0:W-:Y:S02]  /*4cb0*/  STL.128 [R1+0x50], R24 ;  /* 0x0000501801007387 */ /* 0x0001e40000100c00 */
.L_x_35:
[----:B------:R-:W-:Y:S01]  /*4cc0*/  IMAD.WIDE R112, R84, 0x4, R112 ;  /* 0x0000000454707825 */ /* 0x000fe200078e0270 */
[C---:B-1----:R-:W-:Y:S02]  /*4cd0*/  IADD3 R126, PT, PT, R0.reuse, 0x2, RZ ;  /* 0x00000002007e7810 */ /* 0x042fe40007ffe0ff */
[----:B------:R-:W-:Y:S01]  /*4ce0*/  IADD3 R130, PT, PT, R0, 0xa, RZ ;  /* 0x0000000a00827810 */ /* 0x000fe20007ffe0ff */
[----:B------:R-:W-:Y:S01]  /*4cf0*/  IMAD.WIDE R86, R84, 0x4, R86 ;  /* 0x0000000454567825 */ /* 0x000fe200078e0256 */
[----:B------:R-:W-:Y:S01]  /*4d00*/  IADD3 R127, PT, PT, R0, 0x4, RZ ;  /* 0x00000004007f7810 */ /* 0x000fe20007ffe0ff */
[----:B0-----:R-:W2:Y:S02]  /*4d10*/  LDG.E.CONSTANT R5, desc[UR6][R112.64] ;  /* 0x0000000670057981 */ /* 0x001ea4000c1e9900 */
[----:B------:R-:W-:Y:S02]  /*4d20*/  IMAD R7, R85, R126, R30 ;  /* 0x0000007e55077224 */ /* 0x000fe400078e021e */
[----:B------:R-:W-:Y:S01]  /*4d30*/  IMAD.WIDE R14, R28, 0x4, R112 ;  /* 0x000000041c0e7825 */ /* 0x000fe200078e0270 */
[----:B------:R-:W-:Y:S01]  /*4d40*/  IADD3 R128, PT, PT, R0, 0x6, RZ ;  /* 0x0000000600807810 */ /* 0x000fe20007ffe0ff */
[----:B------:R-:W2:Y:S02]  /*4d50*/  LDG.E.CONSTANT R4, desc[UR6][R86.64] ;  /* 0x0000000656047981 */ /* 0x000ea4000c1e9900 */
[----:B------:R-:W-:-:S02]  /*4d60*/  IMAD R19, R32, R7, R31 ;  /* 0x0000000720137224 */ /* 0x000fc400078e021f */
[----:B------:R-:W2:Y:S01]  /*4d70*/  LDG.E.CONSTANT R7, desc[UR6][R14.64] ;  /* 0x000000060e077981 */ /* 0x000ea2000c1e9900 */
[----:B------:R-:W-:-:S03]  /*4d80*/  IMAD R16, R85, R127, R30 ;  /* 0x0000007f55107224 */ /* 0x000fc600078e021e */
[----:B------:R0:W3:Y:S01]  /*4d90*/  LDG.E.CONSTANT R11, desc[UR6][R14.64+0x4] ;  /* 0x000004060e0b7981 */ /* 0x0000e2000c1e9900 */
[----:B------:R-:W-:Y:S01]  /*4da0*/  IMAD R17, R85, R128, R30 ;  /* 0x0000008055117224 */ /* 0x000fe200078e021e */
[----:B------:R-:W-:Y:S01]  /*4db0*/  IADD3 R129, PT, PT, R0, 0x8, RZ ;  /* 0x0000000800817810 */ /* 0x000fe20007ffe0ff */
[----:B------:R-:W-:Y:S01]  /*4dc0*/  IMAD R16, R32, R16, R31 ;  /* 0x0000001020107224 */ /* 0x000fe200078e021f */
[----:B------:R-:W3:Y:S01]  /*4dd0*/  LDG.E.CONSTANT R8, desc[UR6][R86.64+0x4] ;  /* 0x0000040656087981 */ /* 0x000ee2000c1e9900 */
[----:B------:R-:W-:-:S03]  /*4de0*/  IMAD.WIDE R12, R28, 0x4, R86 ;  /* 0x000000041c0c7825 */ /* 0x000fc600078e0256 */
[----:B------:R1:W3:Y:S01]  /*4df0*/  LDG.E.CONSTANT R9, desc[UR6][R112.64+0x4] ;  /* 0x0000040670097981 */ /* 0x0002e2000c1e9900 */
[----:B0-----:R-:W-:Y:S02]  /*4e00*/  IMAD R15, R85, R130, R30 ;  /* 0x00000082550f7224 */ /* 0x001fe400078e021e */
[----:B------:R-:W-:Y:S01]  /*4e10*/  IMAD R19, R28, R19, R33 ;  /* 0x000000131c137224 */ /* 0x000fe200078e0221 */
[----:B------:R-:W2:Y:S01]  /*4e20*/  LDG.E.CONSTANT R6, desc[UR6][R12.64] ;  /* 0x000000060c067981 */ /* 0x000ea2000c1e9900 */
[C-C-:B------:R-:W-:Y:S02]  /*4e30*/  IMAD R15, R32.reuse, R15, R31.reuse ;  /* 0x0000000f200f7224 */ /* 0x140fe400078e021f */
[----:B------:R-:W-:Y:S01]  /*4e40*/  IMAD R17, R32, R17, R31 ;  /* 0x0000001120117224 */ /* 0x000fe200078e021f */
[----:B------:R-:W3:Y:S01]  /*4e50*/  LDG.E.CONSTANT R10, desc[UR6][R12.64+0x4] ;  /* 0x000004060c0a7981 */ /* 0x000ee2000c1e9900 */
[C-C-:B------:R-:W-:Y:S02]  /*4e60*/  IMAD R45, R28.reuse, R15, R33.reuse ;  /* 0x0000000f1c2d7224 */ /* 0x140fe400078e0221 */
[----:B------:R-:W-:-:S02]  /*4e70*/  IMAD R23, R28, R16, R33 ;  /* 0x000000101c177224 */ /* 0x000fc400078e0221 */
[----:B------:R-:W-:Y:S02]  /*4e80*/  IMAD R16, R85, R129, R30 ;  /* 0x0000008155107224 */ /* 0x000fe400078e021e */
[----:B------:R-:W-:-:S04]  /*4e90*/  IMAD.WIDE R20, R19, 0x4, R34 ;  /* 0x0000000413147825 */ /* 0x000fc800078e0222 */
[----:B------:R-:W-:Y:S02]  /*4ea0*/  IMAD R39, R28, R17, R33 ;  /* 0x000000111c277224 */ /* 0x000fe400078e0221 */
[----:B------:R-:W-:Y:S01]  /*4eb0*/  IMAD.WIDE R102, R45, 0x4, R34 ;  /* 0x000000042d667825 */ /* 0x000fe200078e0222 */
[----:B------:R-:W-:-:S03]  /*4ec0*/  IADD3 R107, PT, PT, R29, R19, RZ ;  /* 0x000000131d6b7210 */ /* 0x000fc60007ffe0ff */
[----:B------:R-:W-:Y:S02]  /*4ed0*/  IMAD R43, R32, R16, R31 ;  /* 0x00000010202b7224 */ /* 0x000fe400078e021f */
[----:B------:R-:W-:Y:S01]  /*4ee0*/  IMAD.WIDE R74, R39, 0x4, R34 ;  /* 0x00000004274a7825 */ /* 0x000fe200078e0222 */
[----:B------:R-:W-:-:S03]  /*4ef0*/  IADD3 R109, PT, PT, R29, R23, RZ ;  /* 0x000000171d6d7210 */ /* 0x000fc60007ffe0ff */
[----:B------:R-:W-:-:S04]  /*4f00*/  IMAD.WIDE R56, R23, 0x4, R34 ;  /* 0x0000000417387825 */ /* 0x000fc800078e0222 */
[----:B------:R-:W-:Y:S02]  /*4f10*/  IMAD R43, R28, R43, R33 ;  /* 0x0000002b1c2b7224 */ /* 0x000fe400078e0221 */
[----:B------:R-:W-:-:S04]  /*4f20*/  IMAD.WIDE R24, R84, 0x4, R20 ;  /* 0x0000000454187825 */ /* 0x000fc800078e0214 */
[C---:B------:R-:W-:Y:S01]  /*4f30*/  IMAD.WIDE R64, R28.reuse, 0x4, R102 ;  /* 0x000000041c407825 */ /* 0x040fe200078e0266 */
[C---:B-1----:R-:W-:Y:S01]  /*4f40*/  IADD3 R113, PT, PT, R29.reuse, R39, RZ ;  /* 0x000000271d717210 */ /* 0x042fe20007ffe0ff */
[----:B------:R-:W4:Y:S02]  /*4f50*/  LDG.E.CONSTANT R52, desc[UR6][R24.64] ;  /* 0x0000000618347981 */ /* 0x000f24000c1e9900 */
[----:B------:R-:W-:Y:S01]  /*4f60*/  IMAD.WIDE R36, R28, 0x4, R74 ;  /* 0x000000041c247825 */ /* 0x000fe200078e024a */
[----:B------:R-:W-:Y:S01]  /*4f70*/  IADD3 R119, PT, PT, R29, R43, RZ ;  /* 0x0000002b1d777210 */ /* 0x000fe20007ffe0ff */
[----:B------:R-:W5:Y:S02]  /*4f80*/  LDG.E.CONSTANT R66, desc[UR6][R64.64] ;  /* 0x0000000640427981 */ /* 0x000f64000c1e9900 */
[--C-:B------:R-:W-:Y:S02]  /*4f90*/  IMAD.WIDE R90, R43, 0x4, R34.reuse ;  /* 0x000000042b5a7825 */ /* 0x100fe400078e0222 */
[----:B------:R0:W5:Y:S02]  /*4fa0*/  LDG.E.CONSTANT R62, desc[UR6][R64.64+0x4] ;  /* 0x00000406403e7981 */ /* 0x000164000c1e9900 */
[--C-:B------:R-:W-:Y:S01]  /*4fb0*/  IMAD.WIDE R106, R107, 0x4, R34.reuse ;  /* 0x000000046b6a7825 */ /* 0x100fe200078e0222 */
[----:B------:R-:W-:Y:S01]  /*4fc0*/  IADD3 R125, PT, PT, R29, R45, RZ ;  /* 0x0000002d1d7d7210 */ /* 0x000fe20007ffe0ff */
[----:B------:R-:W5:Y:S02]  /*4fd0*/  LDG.E.CONSTANT R38, desc[UR6][R36.64] ;  /* 0x0000000624267981 */ /* 0x000f64000c1e9900 */
[----:B------:R-:W-:Y:S01]  /*4fe0*/  IMAD.WIDE R108, R109, 0x4, R34 ;  /* 0x000000046d6c7825 */ /* 0x000fe200078e0222 */
[----:B------:R-:W-:Y:S01]  /*4ff0*/  IADD3 R0, PT, PT, R0, 0xc, RZ ;  /* 0x0000000c00007810 */ /* 0x000fe20007ffe0ff */
[----:B------:R1:W5:Y:S02]  /*5000*/  LDG.E.CONSTANT R42, desc[UR6][R36.64+0x4] ;  /* 0x00000406242a7981 */ /* 0x000364000c1e9900 */
[----:B------:R-:W-:-:S02]  /*5010*/  IMAD.WIDE R86, R84, 0x4, R74 ;  /* 0x0000000454567825 */ /* 0x000fc400078e024a */
[----:B------:R-:W5:Y:S02]  /*5020*/  LDG.E.CONSTANT R44, desc[UR6][R24.64+0x4] ;  /* 0x00000406182c7981 */ /* 0x000f64000c1e9900 */
[----:B------:R-:W-:Y:S02]  /*5030*/  IMAD.WIDE R48, R28, 0x4, R24 ;  /* 0x000000041c307825 */ /* 0x000fe400078e0218 */
[----:B------:R-:W5:Y:S02]  /*5040*/  LDG.E.CONSTANT R80, desc[UR6][R86.64] ;  /* 0x0000000656507981 */ /* 0x000f64000c1e9900 */
[----:B0-----:R-:W-:Y:S02]  /*5050*/  IMAD.WIDE R64, R84, 0x4, R56 ;  /* 0x0000000454407825 */ /* 0x001fe400078e0238 */
[----:B------:R-:W4:Y:S02]  /*5060*/  LDG.E.CONSTANT R54, desc[UR6][R48.64] ;  /* 0x0000000630367981 */ /* 0x000f24000c1e9900 */
[----:B------:R-:W-:-:S02]  /*5070*/  IMAD.WIDE R12, R28, 0x4, R20 ;  /* 0x000000041c0c7825 */ /* 0x000fc400078e0214 */
[----:B------:R0:W5:Y:S02]  /*5080*/  LDG.E.CONSTANT R46, desc[UR6][R48.64+0x4] ;  /* 0x00000406302e7981 */ /* 0x000164000c1e9900 */
[C---:B------:R-:W-:Y:S02]  /*5090*/  IMAD.WIDE R40, R28.reuse, 0x4, R90 ;  /* 0x000000041c287825 */ /* 0x040fe400078e025a */
[----:B------:R0:W5:Y:S02]  /*50a0*/  LDG.E.CONSTANT R76, desc[UR6][R86.64+0x4] ;  /* 0x00000406564c7981 */ /* 0x000164000c1e9900 */
[C---:B-1----:R-:W-:Y:S02]  /*50b0*/  IMAD.WIDE R36, R28.reuse, 0x4, R106 ;  /* 0x000000041c247825 */ /* 0x042fe400078e026a */
[----:B------:R-:W5:Y:S02]  /*50c0*/  LDG.E.CONSTANT R14, desc[UR6][R12.64] ;  /* 0x000000060c0e7981 */ /* 0x000f64000c1e9900 */
[----:B------:R-:W-:-:S02]  /*50d0*/  IMAD.WIDE R60, R28, 0x4, R108 ;  /* 0x000000041c3c7825 */ /* 0x000fc400078e026c */
[----:B------:R1:W5:Y:S02]  /*50e0*/  LDG.E.CONSTANT R18, desc[UR6][R12.64+0x4] ;  /* 0x000004060c127981 */ /* 0x000364000c1e9900 */
[--C-:B------:R-:W-:Y:S02]  /*50f0*/  IMAD.WIDE R112, R113, 0x4, R34.reuse ;  /* 0x0000000471707825 */ /* 0x100fe400078e0222 */
[----:B------:R-:W5:Y:S02]  /*5100*/  LDG.E.CONSTANT R58, desc[UR6][R40.64] ;  /* 0x00000006283a7981 */ /* 0x000f64000c1e9900 */
[----:B------:R-:W-:Y:S02]  /*5110*/  IMAD.WIDE R118, R119, 0x4, R34 ;  /* 0x0000000477767825 */ /* 0x000fe400078e0222 */
[----:B------:R-:W5:Y:S02]  /*5120*/  LDG.E.CONSTANT R50, desc[UR6][R40.64+0x4] ;  /* 0x0000040628327981 */ /* 0x000f64000c1e9900 */
[----:B------:R-:W-:-:S02]  /*5130*/  IMAD.WIDE R88, R28, 0x4, R86 ;  /* 0x000000041c587825 */ /* 0x000fc400078e0256 */
[----:B------:R-:W5:Y:S02]  /*5140*/  LDG.E.CONSTANT R15, desc[UR6][R36.64] ;  /* 0x00000006240f7981 */ /* 0x000f64000c1e9900 */
[----:B0-----:R-:W-:Y:S02]  /*5150*/  IMAD.WIDE R48, R28, 0x4, R64 ;  /* 0x000000041c307825 */ /* 0x001fe400078e0240 */
[----:B------:R-:W5:Y:S02]  /*5160*/  LDG.E.CONSTANT R19, desc[UR6][R36.64+0x4] ;  /* 0x0000040624137981 */ /* 0x000f64000c1e9900 */
[----:B------:R-:W-:Y:S02]  /*5170*/  IMAD.WIDE R86, R84, 0x4, R102 ;  /* 0x0000000454567825 */ /* 0x000fe400078e0266 */
[----:B------:R-:W5:Y:S02]  /*5180*/  LDG.E.CONSTANT R23, desc[UR6][R60.64] ;  /* 0x000000063c177981 */ /* 0x000f64000c1e9900 */
[----:B------:R-:W-:-:S02]  /*5190*/  IMAD.WIDE R124, R125, 0x4, R34 ;  /* 0x000000047d7c7825 */ /* 0x000fc400078e0222 */
[----:B------:R0:W5:Y:S02]  /*51a0*/  LDG.E.CONSTANT R27, desc[UR6][R60.64+0x4] ;  /* 0x000004063c1b7981 */ /* 0x000164000c1e9900 */
[----:B-1----:R-:W-:Y:S02]  /*51b0*/  IMAD R13, R85, R0, R30 ;  /* 0x00000000550d7224 */ /* 0x002fe400078e021e */
[----:B------:R-:W5:Y:S01]  /*51c0*/  LDG.E.CONSTANT R36, desc[UR6][R74.64] ;  /* 0x000000064a247981 */ /* 0x000f62000c1e9900 */
[----:B------:R-:W-:-:S03]  /*51d0*/  IMAD.WIDE R98, R84, 0x4, R90 ;  /* 0x0000000454627825 */ /* 0x000fc600078e025a */
[----:B------:R-:W5:Y:S01]  /*51e0*/  LDG.E.CONSTANT R40, desc[UR6][R74.64+0x4] ;  /* 0x000004064a287981 */ /* 0x000f62000c1e9900 */
[----:B------:R-:W-:-:S03]  /*51f0*/  IMAD.WIDE R92, R28, 0x4, R118 ;  /* 0x000000041c5c7825 */ /* 0x000fc600078e0276 */
[----:B------:R-:W5:Y:S01]  /*5200*/  LDG.E.CONSTANT R70, desc[UR6][R48.64] ;  /* 0x0000000630467981 */ /* 0x000f62000c1e9900 */
[----:B0-----:R-:W-:-:S03]  /*5210*/  IMAD.WIDE R60, R28, 0x4, R112 ;  /* 0x000000041c3c7825 */ /* 0x001fc600078e0270 */
[----:B------:R-:W5:Y:S01]  /*5220*/  LDG.E.CONSTANT R96, desc[UR6][R86.64] ;  /* 0x0000000656607981 */ /* 0x000f62000c1e9900 */
[----:B------:R-:W-:-:S03]  /*5230*/  IMAD.WIDE R16, R28, 0x4, R56 ;  /* 0x000000041c107825 */ /* 0x000fc600078e0238 */
[----:B------:R0:W5:Y:S01]  /*5240*/  LDG.E.CONSTANT R74, desc[UR6][R48.64+0x4] ;  /* 0x00000406304a7981 */ /* 0x000162000c1e9900 */
[----:B------:R-:W-:-:S03]  /*5250*/  IMAD.WIDE R104, R28, 0x4, R86 ;  /* 0x000000041c687825 */ /* 0x000fc600078e0256 */
[----:B------:R1:W5:Y:S01]  /*5260*/  LDG.E.CONSTANT R100, desc[UR6][R86.64+0x4] ;  /* 0x0000040656647981 */ /* 0x000362000c1e9900 */
[----:B------:R-:W-:-:S03]  /*5270*/  IMAD.WIDE R114, R28, 0x4, R124 ;  /* 0x000000041c727825 */ /* 0x000fc600078e027c */
[----:B------:R-:W5:Y:S01]  /*5280*/  LDG.E.CONSTANT R68, desc[UR6][R64.64] ;  /* 0x0000000640447981 */ /* 0x000f62000c1e9900 */
[----:B0-----:R-:W-:-:S03]  /*5290*/  IMAD R49, R32, R13, R31 ;  /* 0x0000000d20317224 */ /* 0x001fc600078e021f */
[----:B------:R-:W5:Y:S01]  /*52a0*/  LDG.E.CONSTANT R72, desc[UR6][R64.64+0x4] ;  /* 0x0000040640487981 */ /* 0x000f62000c1e9900 */
[----:B-1----:R-:W-:-:S03]  /*52b0*/  IMAD.WIDE R86, R84, 0x4, R106 ;  /* 0x0000000454567825 */ /* 0x002fc600078e026a */
[----:B------:R-:W5:Y:S01]  /*52c0*/  LDG.E.CONSTANT R39, desc[UR6][R60.64] ;  /* 0x000000063c277981 */ /* 0x000f62000c1e9900 */
[----:B------:R-:W-:-:S03]  /*52d0*/  IMAD.WIDE R110, R28, 0x4, R98 ;  /* 0x000000041c6e7825 */ /* 0x000fc600078e0262 */
[----:B------:R-:W5:Y:S01]  /*52e0*/  LDG.E.CONSTANT R43, desc[UR6][R60.64+0x4] ;  /* 0x000004063c2b7981 */ /* 0x000f62000c1e9900 */
[----:B------:R-:W-:-:S03]  /*52f0*/  IMAD R49, R28, R49, R33 ;  /* 0x000000311c317224 */ /* 0x000fc600078e0221 */
[----:B------:R-:W5:Y:S04]  /*5300*/  LDG.E.CONSTANT R82, desc[UR6][R88.64] ;  /* 0x0000000658527981 */ /* 0x000f68000c1e9900 */
        /* <DEDUP_REMOVED lines=12> */
[----:B------:R0:W5:Y:S04]  /*53d0*/  LDG.E.CONSTANT R102, desc[UR6][R104.64+0x4] ;  /* 0x0000040668667981 */ /* 0x000168000c1e9900 */
[----:B------:R-:W5:Y:S04]  /*53e0*/  LDG.E.CONSTANT R20, desc[UR6][R56.64] ;  /* 0x0000000638147981 */ /* 0x000f68000c1e9900 */
[----:B------:R-:W5:Y:S01]  /*53f0*/  LDG.E.CONSTANT R24, desc[UR6][R56.64+0x4] ;  /* 0x0000040638187981 */ /* 0x000f62000c1e9900 */
[----:B0-----:R-:W-:-:S03]  /*5400*/  IMAD.WIDE R104, R28, 0x4, R86 ;  /* 0x000000041c687825 */ /* 0x001fc600078e0256 */
[----:B------:R-:W5:Y:S04]  /*5410*/  LDG.E.CONSTANT R67, desc[UR6][R114.64] ;  /* 0x0000000672437981 */ /* 0x000f68000c1e9900 */
[----:B------:R0:W5:Y:S04]  /*5420*/  LDG.E.CONSTANT R63, desc[UR6][R114.64+0x4] ;  /* 0x00000406723f7981 */ /* 0x000168000c1e9900 */
[----:B------:R-:W5:Y:S04]  /*5430*/  LDG.E.CONSTANT R56, desc[UR6][R90.64] ;  /* 0x000000065a387981 */ /* 0x000f68000c1e9900 */
[----:B------:R-:W5:Y:S01]  /*5440*/  LDG.E.CONSTANT R48, desc[UR6][R90.64+0x4] ;  /* 0x000004065a307981 */ /* 0x000f62000c1e9900 */
[----:B0-----:R-:W-:-:S03]  /*5450*/  IMAD.WIDE R114, R84, 0x4, R112 ;  /* 0x0000000454727825 */ /* 0x001fc600078e0270 */
[----:B------:R-:W5:Y:S04]  /*5460*/  LDG.E.CONSTANT R37, desc[UR6][R112.64] ;  /* 0x0000000670257981 */ /* 0x000f68000c1e9900 */
[----:B------:R0:W5:Y:S01]  /*5470*/  LDG.E.CONSTANT R41, desc[UR6][R112.64+0x4] ;  /* 0x0000040670297981 */ /* 0x000162000c1e9900 */
[----:B------:R-:W-:-:S03]  /*5480*/  IMAD.WIDE R120, R84, 0x4, R118 ;  /* 0x0000000454787825 */ /* 0x000fc600078e0276 */
[----:B------:R-:W5:Y:S04]  /*5490*/  LDG.E.CONSTANT R90, desc[UR6][R110.64] ;  /* 0x000000066e5a7981 */ /* 0x000f68000c1e9900 */
[----:B------:R1:W5:Y:S01]  /*54a0*/  LDG.E.CONSTANT R94, desc[UR6][R110.64+0x4] ;  /* 0x000004066e5e7981 */ /* 0x000362000c1e9900 */
[----:B0-----:R-:W-:-:S03]  /*54b0*/  IADD3 R113, PT, PT, R29, R49, RZ ;  /* 0x000000311d717210 */ /* 0x001fc60007ffe0ff */
[----:B------:R-:W4:Y:S04]  /*54c0*/  LDG.E.CONSTANT R55, desc[UR6][R104.64] ;  /* 0x0000000668377981 */ /* 0x000f28000c1e9900 */
[----:B------:R0:W5:Y:S01]  /*54d0*/  LDG.E.CONSTANT R47, desc[UR6][R104.64+0x4] ;  /* 0x00000406682f7981 */ /* 0x000162000c1e9900 */
[----:B-1----:R-:W-:-:S03]  /*54e0*/  IMAD.WIDE R110, R84, 0x4, R108 ;  /* 0x00000004546e7825 */ /* 0x002fc600078e026c */
[----:B------:R-:W4:Y:S01]  /*54f0*/  LDG.E.CONSTANT R53, desc[UR6][R86.64] ;  /* 0x0000000656357981 */ /* 0x000f22000c1e9900 */
[----:B------:R-:W-:-:S03]  /*5500*/  IMAD.WIDE R112, R113, 0x4, R34 ;  /* 0x0000000471707825 */ /* 0x000fc600078e0222 */
[----:B------:R1:W5:Y:S01]  /*5510*/  LDG.E.CONSTANT R45, desc[UR6][R86.64+0x4] ;  /* 0x00000406562d7981 */ /* 0x000362000c1e9900 */
[----:B0-----:R-:W-:-:S03]  /*5520*/  IMAD.WIDE R104, R84, 0x4, R124 ;  /* 0x0000000454687825 */ /* 0x001fc600078e027c */
[----:B------:R-:W5:Y:S04]  /*5530*/  LDG.E.CONSTANT R13, desc[UR6][R106.64] ;  /* 0x000000066a0d7981 */ /* 0x000f68000c1e9900 */
[----:B------:R0:W5:Y:S01]  /*5540*/  LDG.E.CONSTANT R17, desc[UR6][R106.64+0x4] ;  /* 0x000004066a117981 */ /* 0x000162000c1e9900 */
[----:B-1----:R-:W-:-:S03]  /*5550*/  IMAD.WIDE R86, R49, 0x4, R34 ;  /* 0x0000000431567825 */ /* 0x002fc600078e0222 */
[----:B------:R-:W5:Y:S01]  /*5560*/  LDG.E.CONSTANT R21, desc[UR6][R108.64] ;  /* 0x000000066c157981 */ /* 0x000f62000c1e9900 */
[----:B------:R-:W-:-:S03]  /*5570*/  IMAD.WIDE R122, R28, 0x4, R120 ;  /* 0x000000041c7a7825 */ /* 0x000fc600078e0278 */
[----:B------:R1:W5:Y:S01]  /*5580*/  LDG.E.CONSTANT R25, desc[UR6][R108.64+0x4] ;  /* 0x000004066c197981 */ /* 0x000362000c1e9900 */
[----:B0-----:R-:W-:-:S03]  /*5590*/  IMAD.WIDE R106, R28, 0x4, R110 ;  /* 0x000000041c6a7825 */ /* 0x001fc600078e026e */
[----:B------:R-:W5:Y:S01]  /*55a0*/  LDG.E.CONSTANT R81, desc[UR6][R114.64] ;  /* 0x0000000672517981 */ /* 0x000f62000c1e9900 */
[----:B------:R-:W-:-:S03]  /*55b0*/  IMAD.WIDE R116, R28, 0x4, R86 ;  /* 0x000000041c747825 */ /* 0x000fc600078e0256 */
[----:B------:R0:W5:Y:S01]  /*55c0*/  LDG.E.CONSTANT R77, desc[UR6][R114.64+0x4] ;  /* 0x00000406724d7981 */ /* 0x000162000c1e9900 */
[----:B-1----:R-:W-:-:S03]  /*55d0*/  IMAD.WIDE R108, R28, 0x4, R114 ;  /* 0x000000041c6c7825 */ /* 0x002fc600078e0272 */
[----:B------:R-:W5:Y:S04]  /*55e0*/  LDG.E.CONSTANT R57, desc[UR6][R118.64] ;  /* 0x0000000676397981 */ /* 0x000f68000c1e9900 */
[----:B------:R1:W5:Y:S01]  /*55f0*/  LDG.E.CONSTANT R49, desc[UR6][R118.64+0x4] ;  /* 0x0000040676317981 */ /* 0x000362000c1e9900 */
[----:B0-----:R-:W-:-:S03]  /*5600*/  IMAD.WIDE R114, R28, 0x4, R104 ;  /* 0x000000041c727825 */ /* 0x001fc600078e0268 */
[----:B------:R-:W5:Y:S04]  /*5610*/  LDG.E.CONSTANT R69, desc[UR6][R110.64] ;  /* 0x000000066e457981 */ /* 0x000f68000c1e9900 */
[----:B------:R-:W5:Y:S01]  /*5620*/  LDG.E.CONSTANT R73, desc[UR6][R110.64+0x4] ;  /* 0x000004066e497981 */ /* 0x000f62000c1e9900 */
[----:B-1----:R-:W-:-:S03]  /*5630*/  IMAD.WIDE R118, R28, 0x4, R112 ;  /* 0x000000041c767825 */ /* 0x002fc600078e0270 */
        /* <DEDUP_REMOVED lines=17> */
[----:B------:R-:W5:Y:S04]  /*5750*/  LDG.E.CONSTANT R111, desc[UR6][R118.64+0x4] ;  /* 0x00000406766f7981 */ /* 0x000f68000c1e9900 */
[----:B------:R-:W5:Y:S04]  /*5760*/  LDG.E.CONSTANT R104, desc[UR6][R86.64] ;  /* 0x0000000656687981 */ /* 0x000f68000c1e9900 */
[----:B------:R-:W5:Y:S04]  /*5770*/  LDG.E.CONSTANT R108, desc[UR6][R86.64+0x4] ;  /* 0x00000406566c7981 */ /* 0x000f68000c1e9900 */
[----:B------:R-:W5:Y:S04]  /*5780*/  LDG.E.CONSTANT R105, desc[UR6][R112.64] ;  /* 0x0000000670697981 */ /* 0x000f68000c1e9900 */
[----:B------:R-:W5:Y:S01]  /*5790*/  LDG.E.CONSTANT R109, desc[UR6][R112.64+0x4] ;  /* 0x00000406706d7981 */ /* 0x000f62000c1e9900 */
[----:B------:R-:W-:-:S02]  /*57a0*/  SHF.L.U32 R126, R126, 0x3, RZ ;  /* 0x000000037e7e7819 */ /* 0x000fc400000006ff */
[----:B0-----:R-:W-:Y:S01]  /*57b0*/  SHF.L.U32 R116, R127, 0x3, RZ ;  /* 0x000000037f747819 */ /* 0x001fe200000006ff */
[----:B--2---:R0:W-:Y:S01]  /*57c0*/  STL.128 [R2+0x20], R4 ;  /* 0x0000200402007387 */ /* 0x0041e20000100c00 */
[----:B------:R-:W-:Y:S02]  /*57d0*/  SHF.L.U32 R128, R128, 0x3, RZ ;  /* 0x0000000380807819 */ /* 0x000fe400000006ff */
[-C--:B------:R-:W-:Y:S01]  /*57e0*/  LEA R126, R126, R1.reuse, 0x2 ;  /* 0x000000017e7e7211 */ /* 0x080fe200078e10ff */
[----:B---3--:R1:W-:Y:S01]  /*57f0*/  STL.128 [R2+0x30], R8 ;  /* 0x0000300802007387 */ /* 0x0083e20000100c00 */
[----:B------:R-:W-:Y:S02]  /*5800*/  SHF.L.U32 R130, R130, 0x3, RZ ;  /* 0x0000000382827819 */ /* 0x000fe400000006ff */
[-C--:B------:R-:W-:Y:S02]  /*5810*/  LEA R116, R116, R1.reuse, 0x2 ;  /* 0x0000000174747211 */ /* 0x080fe400078e10ff */
[----:B------:R-:W-:-:S02]  /*5820*/  LEA R128, R128, R1, 0x2 ;  /* 0x0000000180807211 */ /* 0x000fc400078e10ff */
[-C--:B------:R-:W-:Y:S02]  /*5830*/  LEA R130, R130, R1.reuse, 0x2 ;  /* 0x0000000182827211 */ /* 0x080fe400078e10ff */
[----:B0-----:R-:W-:Y:S02]  /*5840*/  SHF.L.U32 R4, R129, 0x3, RZ ;  /* 0x0000000381047819 */ /* 0x001fe400000006ff */
[----:B-1----:R-:W-:Y:S02]  /*5850*/  SHF.L.U32 R2, R0, 0x3, RZ ;  /* 0x0000000300027819 */ /* 0x002fe400000006ff */
[-C--:B------:R-:W-:Y:S02]  /*5860*/  LEA R4, R4, R1.reuse, 0x2 ;  /* 0x0000000104047211 */ /* 0x080fe400078e10ff */
[----:B------:R-:W-:Y:S02]  /*5870*/  LEA R2, R2, R1, 0x2 ;  /* 0x0000000102027211 */ /* 0x000fe400078e10ff */
[----:B------:R-:W-:Y:S01]  /*5880*/  ISETP.NE.AND P0, PT, R0, 0x1a, PT ;  /* 0x0000001a0000780c */ /* 0x000fe20003f05270 */
[----:B----4-:R1:W-:Y:S04]  /*5890*/  STL.128 [R126+0x20], R52 ;  /* 0x000020347e007387 */ /* 0x0103e80000100c00 */
[----:B-----5:R1:W-:Y:S04]  /*58a0*/  STL.128 [R126+0x30], R44 ;  /* 0x0000302c7e007387 */ /* 0x0203e80000100c00 */
[----:B------:R1:W-:Y:S04]  /*58b0*/  STL.128 [R126], R12 ;  /* 0x0000000c7e007387 */ /* 0x0003e80000100c00 */
[----:B------:R1:W-:Y:S04]  /*58c0*/  STL.128 [R126+0x10], R16 ;  /* 0x000010107e007387 */ /* 0x0003e80000100c00 */
[----:B------:R1:W-:Y:S04]  /*58d0*/  STL.128 [R116], R20 ;  /* 0x0000001474007387 */ /* 0x0003e80000100c00 */
[----:B------:R1:W-:Y:S04]  /*58e0*/  STL.128 [R116+0x10], R24 ;  /* 0x0000101874007387 */ /* 0x0003e80000100c00 */
[----:B------:R1:W-:Y:S04]  /*58f0*/  STL.128 [R116+0x20], R68 ;  /* 0x0000204474007387 */ /* 0x0003e80000100c00 */
        /* <DEDUP_REMOVED lines=14> */
[----:B------:R1:W-:Y:S01]  /*59e0*/  STL.128 [R2+0x10], R108 ;  /* 0x0000106c02007387 */ /* 0x0003e20000100c00 */
[----:B------:R-:W-:Y:S05]  /*59f0*/  @P0 BRA `(.L_x_35) ;  /* 0xfffffff000b00947 */ /* 0x000fea000383ffff */
[----:B-1----:R0:W5:Y:S04]  /*5a00*/  LDL.128 R4, [R1] ;  /* 0x0000000001047983 */ /* 0x0021680000100c00 */
[----:B------:R0:W5:Y:S04]  /*5a10*/  LDL.128 R8, [R1+0x10] ;  /* 0x0000100001087983 */ /* 0x0001680000100c00 */
        /* <DEDUP_REMOVED lines=51> */
[----:B------:R0:W5:Y:S01]  /*5d50*/  LDL.128 R216, [R1+0x350] ;  /* 0x0003500001d87983 */ /* 0x0001620000100c00 */
[----:B------:R-:W-:-:S02]  /*5d60*/  MOV R2, RZ ;  /* 0x000000ff00027202 */ /* 0x000fc40000000f00 */
[C---:B------:R-:W-:Y:S02]  /*5d70*/  IADD3 R222, PT, PT, R1.reuse, 0x360, RZ ;  /* 0x0000036001de7810 */ /* 0x040fe40007ffe0ff */
[----:B------:R-:W-:-:S07]  /*5d80*/  IADD3 R0, PT, PT, R1, 0x378, RZ ;  /* 0x0000037801007810 */ /* 0x000fce0007ffe0ff */
.L_x_36:
[----:B------:R-:W1:Y:S02]  /*5d90*/  LDC.64 R230, c[0x4][RZ] ;  /* 0x01000000ffe67b82 */ /* 0x000e640000000a00 */
[----:B-1----:R-:W-:-:S05]  /*5da0*/  IMAD.WIDE.U32 R230, R2, 0x360, R230 ;  /* 0x0000036002e67825 */ /* 0x002fca00078e00e6 */
[----:B------:R-:W2:Y:S04]  /*5db0*/  LDG.E.CONSTANT R227, desc[UR6][R230.64] ;  /* 0x00000006e6e37981 */ /* 0x000ea8000c1e9900 */
[----:B------:R-:W3:Y:S04]  /*5dc0*/  LDG.E.CONSTANT R229, desc[UR6][R230.64+0x4] ;  /* 0x00000406e6e57981 */ /* 0x000ee8000c1e9900 */
[----:B------:R-:W4:Y:S04]  /*5dd0*/  LDG.E.CONSTANT R232, desc[UR6][R230.64+0x8] ;  /* 0x00000806e6e87981 */ /* 0x000f28000c1e9900 */
        /* <DEDUP_REMOVED lines=14> */
[----:B------:R-:W4:Y:S01]  /*5ec0*/  LDG.E.CONSTANT R236, desc[UR6][R230.64+0x54] ;  /* 0x00005406e6ec7981 */ /* 0x000f22000c1e9900 */
[----:B--2--5:R-:W-:-:S03]  /*5ed0*/  FFMA R220, R4, R227, RZ ;  /* 0x000000e304dc7223 */ /* 0x024fc600000000ff */
[----:B------:R-:W2:Y:S01]  /*5ee0*/  LDG.E.CONSTANT R227, desc[UR6][R230.64+0x18] ;  /* 0x00001806e6e37981 */ /* 0x000ea2000c1e9900 */
[----:B---3--:R-:W-:-:S03]  /*5ef0*/  FFMA R229, R5, R229, R220 ;  /* 0x000000e505e57223 */ /* 0x008fc600000000dc */
[----:B------:R-:W3:Y:S01]  /*5f00*/  LDG.E.CONSTANT R220, desc[UR6][R230.64+0x1c] ;  /* 0x00001c06e6dc7981 */ /* 0x000ee2000c1e9900 */
[----:B----4-:R-:W-:-:S03]  /*5f10*/  FFMA R232, R6, R232, R229 ;  /* 0x000000e806e87223 */ /* 0x010fc600000000e5 */
[----:B------:R-:W4:Y:S01]  /*5f20*/  LDG.E.CONSTANT R229, desc[UR6][R230.64+0x20] ;  /* 0x00002006e6e57981 */ /* 0x000f22000c1e9900 */
[----:B------:R-:W-:-:S04]  /*5f30*/  FFMA R233, R7, R233, R232 ;  /* 0x000000e907e97223 */ /* 0x000fc800000000e8 */
[----:B------:R-:W-:Y:S02]  /*5f40*/  FFMA R232, R8, R234, R233 ;  /* 0x000000ea08e87223 */ /* 0x000fe400000000e9 */
[----:B------:R-:W4:Y:S02]  /*5f50*/  LDG.E.CONSTANT R234, desc[UR6][R230.64+0x24] ;  /* 0x00002406e6ea7981 */ /* 0x000f24000c1e9900 */
[----:B------:R-:W-:Y:S02]  /*5f60*/  FFMA R249, R9, R235, R232 ;  /* 0x000000eb09f97223 */ /* 0x000fe400000000e8 */
[----:B------:R-:W4:Y:S04]  /*5f70*/  LDG.E.CONSTANT R235, desc[UR6][R230.64+0x58] ;  /* 0x00005806e6eb7981 */ /* 0x000f28000c1e9900 */
[----:B------:R-:W4:Y:S04]  /*5f80*/  LDG.E.CONSTANT R232, desc[UR6][R230.64+0x5c] ;  /* 0x00005c06e6e87981 */ /* 0x000f28000c1e9900 */
[----:B------:R-:W4:Y:S01]  /*5f90*/  LDG.E.CONSTANT R233, desc[UR6][R230.64+0x60] ;  /* 0x00006006e6e97981 */ /* 0x000f22000c1e9900 */
[----:B--2---:R-:W-:-:S04]  /*5fa0*/  FFMA R248, R10, R227, R249 ;  /* 0x000000e30af87223 */ /* 0x004fc800000000f9 */
[----:B---3--:R-:W-:Y:S02]  /*5fb0*/  FFMA R227, R11, R220, R248 ;  /* 0x000000dc0be37223 */ /* 0x008fe400000000f8 */
[----:B------:R-:W2:Y:S02]  /*5fc0*/  LDG.E.CONSTANT R248, desc[UR6][R230.64+0x74] ;  /* 0x00007406e6f87981 */ /* 0x000ea4000c1e9900 */
[----:B----4-:R-:W-:-:S04]  /*5fd0*/  FFMA R220, R12, R229, R227 ;  /* 0x000000e50cdc7223 */ /* 0x010fc800000000e3 */
[----:B------:R-:W-:-:S04]  /*5fe0*/  FFMA R227, R13, R234, R220 ;  /* 0x000000ea0de37223 */ /* 0x000fc800000000dc */
[----:B------:R-:W-:-:S04]  /*5ff0*/  FFMA R220, R14, R247, R227 ;  /* 0x000000f70edc7223 */ /* 0x000fc800000000e3 */
[----:B------:R-:W-:Y:S02]  /*6000*/  FFMA R227, R15, R246, R220 ;  /* 0x000000f60fe37223 */ /* 0x000fe400000000dc */
[----:B------:R-:W3:Y:S02]  /*6010*/  LDG.E.CONSTANT R246, desc[UR6][R230.64+0x7c] ;  /* 0x00007c06e6f67981 */ /* 0x000ee4000c1e9900 */
[----:B------:R-:W-:Y:S02]  /*6020*/  FFMA R220, R16, R245, R227 ;  /* 0x000000f510dc7223 */ /* 0x000fe400000000e3 */
[----:B------:R-:W4:Y:S02]  /*6030*/  LDG.E.CONSTANT R245, desc[UR6][R230.64+0x78] ;  /* 0x00007806e6f57981 */ /* 0x000f24000c1e9900 */
[----:B------:R-:W-:Y:S02]  /*6040*/  FFMA R227, R17, R244, R220 ;  /* 0x000000f411e37223 */ /* 0x000fe400000000dc */
[----:B------:R-:W3:Y:S02]  /*6050*/  LDG.E.CONSTANT R244, desc[UR6][R230.64+0x84] ;  /* 0x00008406e6f47981 */ /* 0x000ee4000c1e9900 */
[----:B------:R-:W-:-:S02]  /*6060*/  FFMA R220, R18, R243, R227 ;  /* 0x000000f312dc7223 */ /* 0x000fc400000000e3 */
[----:B------:R-:W3:Y:S02]  /*6070*/  LDG.E.CONSTANT R243, desc[UR6][R230.64+0x80] ;  /* 0x00008006e6f37981 */ /* 0x000ee4000c1e9900 */
[----:B------:R-:W-:Y:S02]  /*6080*/  FFMA R227, R19, R242, R220 ;  /* 0x000000f213e37223 */ /* 0x000fe400000000dc */
[----:B------:R-:W3:Y:S02]  /*6090*/  LDG.E.CONSTANT R242, desc[UR6][R230.64+0x8c] ;  /* 0x00008c06e6f27981 */ /* 0x000ee4000c1e9900 */
[----:B------:R-:W-:Y:S02]  /*60a0*/  FFMA R220, R20, R241, R227 ;  /* 0x000000f114dc7223 */ /* 0x000fe400000000e3 */
[----:B------:R-:W3:Y:S02]  /*60b0*/  LDG.E.CONSTANT R241, desc[UR6][R230.64+0x88] ;  /* 0x00008806e6f17981 */ /* 0x000ee4000c1e9900 */
[----:B------:R-:W-:-:S02]  /*60c0*/  FFMA R227, R21, R240, R220 ;  /* 0x000000f015e37223 */ /* 0x000fc400000000dc */
[----:B------:R-:W3:Y:S02]  /*60d0*/  LDG.E.CONSTANT R240, desc[UR6][R230.64+0x94] ;  /* 0x00009406e6f07981 */ /* 0x000ee4000c1e9900 */
[----:B------:R-:W-:Y:S02]  /*60e0*/  FFMA R220, R22, R239, R227 ;  /* 0x000000ef16dc7223 */ /* 0x000fe400000000e3 */
[----:B------:R-:W3:Y:S02]  /*60f0*/  LDG.E.CONSTANT R239, desc[UR6][R230.64+0x90] ;  /* 0x00009006e6ef7981 */ /* 0x000ee4000c1e9900 */
[----:B------:R-:W-:Y:S02]  /*6100*/  FFMA R227, R23, R238, R220 ;  /* 0x000000ee17e37223 */ /* 0x000fe400000000dc */
[----:B------:R-:W2:Y:S02]  /*6110*/  LDG.E.CONSTANT R220, desc[UR6][R230.64+0x64] ;  /* 0x00006406e6dc7981 */ /* 0x000ea4000c1e9900 */
[----:B------:R-:W-:-:S02]  /*6120*/  FFMA R234, R24, R237, R227 ;  /* 0x000000ed18ea7223 */ /* 0x000fc400000000e3 */
[----:B------:R-:W4:Y:S02]  /*6130*/  LDG.E.CONSTANT R227, desc[UR6][R230.64+0x68] ;  /* 0x00006806e6e37981 */ /* 0x000f24000c1e9900 */
[----:B------:R-:W-:Y:S02]  /*6140*/  FFMA R229, R25, R236, R234 ;  /* 0x000000ec19e57223 */ /* 0x000fe400000000ea */
[----:B------:R-:W3:Y:S02]  /*6150*/  LDG.E.CONSTANT R234, desc[UR6][R230.64+0x6c] ;  /* 0x00006c06e6ea7981 */ /* 0x000ee4000c1e9900 */
[----:B------:R-:W-:Y:S02]  /*6160*/  FFMA R236, R26, R235, R229 ;  /* 0x000000eb1aec7223 */ /* 0x000fe400000000e5 */
[----:B------:R-:W3:Y:S04]  /*6170*/  LDG.E.CONSTANT R235, desc[UR6][R230.64+0x70] ;  /* 0x00007006e6eb7981 */ /* 0x000ee8000c1e9900 */
[----:B------:R-:W3:Y:S01]  /*6180*/  LDG.E.CONSTANT R237, desc[UR6][R230.64+0x98] ;  /* 0x00009806e6ed7981 */ /* 0x000ee2000c1e9900 */
[----:B------:R-:W-:-:S03]  /*6190*/  FFMA R229, R27, R232, R236 ;  /* 0x000000e81be57223 */ /* 0x000fc600000000ec */
[----:B------:R-:W3:Y:S01]  /*61a0*/  LDG.E.CONSTANT R238, desc[UR6][R230.64+0x9c] ;  /* 0x00009c06e6ee7981 */ /* 0x000ee2000c1e9900 */
[----:B------:R-:W-:-:S03]  /*61b0*/  FFMA R250, R28, R233, R229 ;  /* 0x000000e91cfa7223 */ /* 0x000fc600000000e5 */
[----:B------:R-:W3:Y:S04]  /*61c0*/  LDG.E.CONSTANT R233, desc[UR6][R230.64+0xa0] ;  /* 0x0000a006e6e97981 */ /* 0x000ee8000c1e9900 */
[----:B------:R-:W3:Y:S04]  /*61d0*/  LDG.E.CONSTANT R236, desc[UR6][R230.64+0xa4] ;  /* 0x0000a406e6ec7981 */ /* 0x000ee8000c1e9900 */
[----:B------:R-:W3:Y:S04]  /*61e0*/  LDG.E.CONSTANT R229, desc[UR6][R230.64+0xa8] ;  /* 0x0000a806e6e57981 */ /* 0x000ee8000c1e9900 */
[----:B------:R-:W3:Y:S01]  /*61f0*/  LDG.E.CONSTANT R232, desc[UR6][R230.64+0xac] ;  /* 0x0000ac06e6e87981 */ /* 0x000ee2000c1e9900 */
[----:B--2---:R-:W-:-:S04]  /*6200*/  FFMA R247, R29, R220, R250 ;  /* 0x000000dc1df77223 */ /* 0x004fc800000000fa */
[----:B----4-:R-:W-:Y:S02]  /*6210*/  FFMA R220, R30, R227, R247 ;  /* 0x000000e31edc7223 */ /* 0x010fe400000000f7 */
[----:B------:R-:W2:Y:S02]  /*6220*/  LDG.E.CONSTANT R247, desc[UR6][R230.64+0xc0] ;  /* 0x0000c006e6f77981 */ /* 0x000ea4000c1e9900 */
[----:B---3--:R-:W-:-:S04]  /*6230*/  FFMA R227, R31, R234, R220 ;  /* 0x000000ea1fe37223 */ /* 0x008fc800000000dc */
        /* <DEDUP_REMOVED lines=25> */
[----:B------:R-:W3:Y:S02]  /*63d0*/  LDG.E.CONSTANT R234, desc[UR6][R230.64+0xbc] ;  /* 0x0000bc06e6ea7981 */ /* 0x000ee4000c1e9900 */
[----:B------:R-:W-:-:S02]  /*63e0*/  FFMA R236, R46, R229, R235 ;  /* 0x000000e52eec7223 */ /* 0x000fc400000000eb */
[----:B------:R-:W3:Y:S04]  /*63f0*/  LDG.E.CONSTANT R238, desc[UR6][R230.64+0xe4] ;  /* 0x0000e406e6ee7981 */ /* 0x000ee8000c1e9900 */
        /* <DEDUP_REMOVED lines=284> */
[----:B------:R-:W4:Y:S02]  /*75c0*/  LDG.E.CONSTANT R243, desc[UR6][R230.64+0x330] ;  /* 0x00033006e6f37981 */ /* 0x000f24000c1e9900 */
[----:B------:R-:W-:Y:S02]  /*75d0*/  FFMA R227, R189, R244, R220 ;  /* 0x000000f4bde37223 */ /* 0x000fe400000000dc */
[----:B------:R-:W4:Y:S02]  /*75e0*/  LDG.E.CONSTANT R244, desc[UR6][R230.64+0x32c] ;  /* 0x00032c06e6f47981 */ /* 0x000f24000c1e9900 */
[----:B------:R-:W-:Y:S02]  /*75f0*/  FFMA R220, R190, R241, R227 ;  /* 0x000000f1bedc7223 */ /* 0x000fe400000000e3 */
[----:B------:R-:W4:Y:S02]  /*7600*/  LDG.E.CONSTANT R241, desc[UR6][R230.64+0x338] ;  /* 0x00033806e6f17981 */ /* 0x000f24000c1e9900 */
[----:B------:R-:W-:-:S02]  /*7610*/  FFMA R227, R191, R242, R220 ;  /* 0x000000f2bfe37223 */ /* 0x000fc400000000dc */
[----:B------:R-:W4:Y:S02]  /*7620*/  LDG.E.CONSTANT R242, desc[UR6][R230.64+0x334] ;  /* 0x00033406e6f27981 */ /* 0x000f24000c1e9900 */
[----:B------:R-:W-:Y:S02]  /*7630*/  FFMA R220, R192, R239, R227 ;  /* 0x000000efc0dc7223 */ /* 0x000fe400000000e3 */
[----:B------:R-:W4:Y:S02]  /*7640*/  LDG.E.CONSTANT R239, desc[UR6][R230.64+0x340] ;  /* 0x00034006e6ef7981 */ /* 0x000f24000c1e9900 */
[----:B------:R-:W-:Y:S02]  /*7650*/  FFMA R227, R193, R240, R220 ;  /* 0x000000f0c1e37223 */ /* 0x000fe400000000dc */
[----:B------:R-:W4:Y:S02]  /*7660*/  LDG.E.CONSTANT R240, desc[UR6][R230.64+0x33c] ;  /* 0x00033c06e6f07981 */ /* 0x000f24000c1e9900 */
[----:B------:R-:W-:-:S02]  /*7670*/  FFMA R220, R194, R237, R227 ;  /* 0x000000edc2dc7223 */ /* 0x000fc400000000e3 */
[----:B------:R-:W2:Y:S02]  /*7680*/  LDG.E.CONSTANT R227, desc[UR6][R230.64+0x310] ;  /* 0x00031006e6e37981 */ /* 0x000ea4000c1e9900 */
[----:B------:R-:W-:Y:S02]  /*7690*/  FFMA R233, R195, R238, R220 ;  /* 0x000000eec3e97223 */ /* 0x000fe400000000dc */
[----:B------:R-:W3:Y:S02]  /*76a0*/  LDG.E.CONSTANT R220, desc[UR6][R230.64+0x314] ;  /* 0x00031406e6dc7981 */ /* 0x000ee4000c1e9900 */
[----:B------:R-:W-:Y:S02]  /*76b0*/  FFMA R234, R196, R235, R233 ;  /* 0x000000ebc4ea7223 */ /* 0x000fe400000000e9 */
[----:B------:R-:W4:Y:S02]  /*76c0*/  LDG.E.CONSTANT R233, desc[UR6][R230.64+0x318] ;  /* 0x00031806e6e97981 */ /* 0x000f24000c1e9900 */
[----:B------:R-:W-:-:S02]  /*76d0*/  FFMA R235, R197, R236, R234 ;  /* 0x000000ecc5eb7223 */ /* 0x000fc400000000ea */
[----:B------:R-:W4:Y:S02]  /*76e0*/  LDG.E.CONSTANT R234, desc[UR6][R230.64+0x31c] ;  /* 0x00031c06e6ea7981 */ /* 0x000f24000c1e9900 */
[----:B------:R-:W-:Y:S02]  /*76f0*/  FFMA R236, R198, R229, R235 ;  /* 0x000000e5c6ec7223 */ /* 0x000fe400000000eb */
[----:B------:R-:W4:Y:S04]  /*7700*/  LDG.E.CONSTANT R238, desc[UR6][R230.64+0x344] ;  /* 0x00034406e6ee7981 */ /* 0x000f28000c1e9900 */
[----:B------:R-:W4:Y:S01]  /*7710*/  LDG.E.CONSTANT R237, desc[UR6][R230.64+0x348] ;  /* 0x00034806e6ed7981 */ /* 0x000f22000c1e9900 */
[----:B------:R-:W-:-:S03]  /*7720*/  FFMA R249, R199, R232, R236 ;  /* 0x000000e8c7f97223 */ /* 0x000fc600000000ec */
[----:B------:R-:W4:Y:S04]  /*7730*/  LDG.E.CONSTANT R236, desc[UR6][R230.64+0x34c] ;  /* 0x00034c06e6ec7981 */ /* 0x000f28000c1e9900 */
[----:B------:R-:W4:Y:S04]  /*7740*/  LDG.E.CONSTANT R235, desc[UR6][R230.64+0x350] ;  /* 0x00035006e6eb7981 */ /* 0x000f28000c1e9900 */
[----:B------:R-:W4:Y:S04]  /*7750*/  LDG.E.CONSTANT R232, desc[UR6][R230.64+0x354] ;  /* 0x00035406e6e87981 */ /* 0x000f28000c1e9900 */
[----:B------:R-:W4:Y:S01]  /*7760*/  LDG.E.CONSTANT R229, desc[UR6][R230.64+0x358] ;  /* 0x00035806e6e57981 */ /* 0x000f22000c1e9900 */
[----:B--2---:R-:W-:-:S04]  /*7770*/  FFMA R250, R200, R227, R249 ;  /* 0x000000e3c8fa7223 */ /* 0x004fc800000000f9 */
[----:B---3--:R-:W-:-:S04]  /*7780*/  FFMA R227, R201, R220, R250 ;  /* 0x000000dcc9e37223 */ /* 0x008fc800000000fa */
[----:B----4-:R-:W-:-:S04]  /*7790*/  FFMA R220, R202, R233, R227 ;  /* 0x000000e9cadc7223 */ /* 0x010fc800000000e3 */
[----:B------:R-:W-:-:S04]  /*77a0*/  FFMA R227, R203, R234, R220 ;  /* 0x000000eacbe37223 */ /* 0x000fc800000000dc */
        /* <DEDUP_REMOVED lines=15> */
[----:B------:R-:W-:Y:S01]  /*78a0*/  FFMA R248, R219, R248, R220 ;  /* 0x000000f8dbf87223 */ /* 0x000fe200000000dc */
[----:B------:R-:W-:-:S03]  /*78b0*/  LEA R220, R2, R1, 0x2 ;  /* 0x0000000102dc7211 */ /* 0x000fc600078e10ff */
[----:B------:R-:W-:Y:S01]  /*78c0*/  FMUL R227, R248, 0.125 ;  /* 0x3e000000f8e37820 */ /* 0x000fe20000400000 */
[----:B------:R-:W-:-:S04]  /*78d0*/  IADD3 R2, PT, PT, R2, 0x1, RZ ;  /* 0x0000000102027810 */ /* 0x000fc80007ffe0ff */
[----:B------:R1:W-:Y:S01]  /*78e0*/  STL [R220], R227 ;  /* 0x000000e3dc007387 */ /* 0x0003e20000100800 */
[----:B------:R-:W-:-:S13]  /*78f0*/  ISETP.NE.AND P0, PT, R2, 0xd8, PT ;  /* 0x000000d80200780c */ /* 0x000fda0003f05270 */
[----:B-1----:R-:W-:Y:S05]  /*7900*/  @P0 BRA `(.L_x_36) ;  /* 0xffffffe400200947 */ /* 0x002fea000383ffff */
[----:B------:R-:W-:Y:S01]  /*7910*/  FMUL R14, R221, R221 ;  /* 0x000000dddd0e7220 */ /* 0x000fe20000400000 */
[----:B------:R-:W-:Y:S01]  /*7920*/  FMUL R6, R3, R3 ;  /* 0x0000000303067220 */ /* 0x000fe20000400000 */
[----:B------:R-:W-:Y:S02]  /*7930*/  HFMA2 R220, -RZ, RZ, 1.875, 0 ;  /* 0x3f800000ffdc7431 */ /* 0x000fe400000001ff */
[C---:B------:R-:W-:Y:S01]  /*7940*/  FMUL R9, R228.reuse, R228 ;  /* 0x000000e4e4097220 */ /* 0x040fe20000400000 */
[----:B------:R-:W-:Y:S01]  /*7950*/  FMUL R15, R221, R14 ;  /* 0x0000000edd0f7220 */ /* 0x000fe20000400000 */
[----:B------:R-:W-:Y:S01]  /*7960*/  FMUL R7, R3, R6 ;  /* 0x0000000603077220 */ /* 0x000fe20000400000 */
[----:B------:R-:W-:Y:S01]  /*7970*/  MOV R2, 0x3f800000 ;  /* 0x3f80000000027802 */ /* 0x000fe20000000f00 */
[C---:B------:R-:W-:Y:S01]  /*7980*/  FMUL R8, R228.reuse, R9 ;  /* 0x00000009e4087220 */ /* 0x040fe20000400000 */
[----:B------:R-:W-:Y:S01]  /*7990*/  FMUL R18, R221, R15 ;  /* 0x0000000fdd127220 */ /* 0x000fe20000400000 */
[----:B------:R-:W-:Y:S01]  /*79a0*/  FMUL R4, R3, R7 ;  /* 0x0000000703047220 */ /* 0x000fe20000400000 */
[----:B------:R-:W-:Y:S01]  /*79b0*/  STL.64 [R1+0x378], R220 ;  /* 0x000378dc01007387 */ /* 0x000fe20000100a00 */
[----:B------:R-:W-:Y:S01]  /*79c0*/  FMUL R11, R228, R8 ;  /* 0x00000008e40b7220 */ /* 0x000fe20000400000 */
[----:B------:R-:W-:Y:S01]  /*79d0*/  FMUL R19, R221, R18 ;  /* 0x00000012dd137220 */ /* 0x000fe20000400000 */
[----:B------:R-:W-:Y:S01]  /*79e0*/  FMUL R5, R3, R4 ;  /* 0x0000000403057220 */ /* 0x000fe20000400000 */
[----:B------:R-:W-:Y:S01]  /*79f0*/  STL.64 [R1+0x368], R6 ;  /* 0x0003680601007387 */ /* 0x000fe20000100a00 */
[----:B------:R-:W-:Y:S01]  /*7a00*/  HFMA2 R17, -RZ, RZ, 0, 0 ;  /* 0x00000000ff117431 */ /* 0x000fe200000001ff */
[----:B------:R-:W-:-:S02]  /*7a10*/  IADD3 R10, PT, PT, R1, 0x8, RZ ;  /* 0x00000008010a7810 */ /* 0x000fc40007ffe0ff */
[----:B------:R-:W-:Y:S01]  /*7a20*/  CS2R R12, SRZ ;  /* 0x00000000000c7805 */ /* 0x000fe2000001ff00 */
[----:B------:R-:W-:Y:S04]  /*7a30*/  STL.64 [R1+0x388], R18 ;  /* 0x0003881201007387 */ /* 0x000fe80000100a00 */
[----:B------:R-:W-:Y:S04]  /*7a40*/  STL.64 [R1+0x370], R4 ;  /* 0x0003700401007387 */ /* 0x000fe80000100a00 */
[----:B------:R1:W-:Y:S04]  /*7a50*/  STL.64 [R1+0x360], R2 ;  /* 0x0003600201007387 */ /* 0x0003e80000100a00 */
[----:B------:R2:W-:Y:S01]  /*7a60*/  STL.64 [R1+0x380], R14 ;  /* 0x0003800e01007387 */ /* 0x0005e20000100a00 */
[----:B-1----:R-:W-:Y:S01]  /*7a70*/  FMUL R2, R228, R11 ;  /* 0x0000000be4027220 */ /* 0x002fe20000400000 */
[----:B--2---:R-:W-:-:S07]  /*7a80*/  CS2R R14, SRZ ;  /* 0x00000000000e7805 */ /* 0x004fce000001ff00 */
.L_x_42:
[----:B------:R-:W-:-:S05]  /*7a90*/  LEA R18, R13, R0, 0x2 ;  /* 0x000000000d127211 */ /* 0x000fca00078e10ff */
[----:B------:R1:W5:Y:S01]  /*7aa0*/  LDL R16, [R18] ;  /* 0x0000000012107983 */ /* 0x0003620000100800 */
[C---:B------:R-:W-:Y:S01]  /*7ab0*/  ISETP.NE.AND P0, PT, R13.reuse, RZ, PT ;  /* 0x000000ff0d00720c */ /* 0x040fe20003f05270 */
[----:B------:R-:W-:Y:S01]  /*7ac0*/  IMAD R19, R13, 0x24, RZ ;  /* 0x000000240d137824 */ /* 0x000fe200078e02ff */
[----:B------:R-:W-:-:S11]  /*7ad0*/  I2FP.F32.U32 R33, R13 ;  /* 0x0000000d00217245 */ /* 0x000fd60000201000 */
[----:B-1----:R-:W-:Y:S05]  /*7ae0*/  @P0 BRA `(.L_x_37) ;  /* 0x0000001000c00947 */ /* 0x002fea0003800000 */
[----:B------:R-:W-:-:S05]  /*7af0*/  LEA R19, R19, R1, 0x2 ;  /* 0x0000000113137211 */ /* 0x000fca00078e10ff */
[----:B------:R-:W2:Y:S04]  /*7b00*/  LDL.128 R48, [R19] ;  /* 0x0000000013307983 */ /* 0x000ea80000100c00 */
[----:B------:R-:W3:Y:S04]  /*7b10*/  LDL.128 R56, [R19+0x10] ;  /* 0x0000100013387983 */ /* 0x000ee80000100c00 */
[----:B------:R-:W4:Y:S04]  /*7b20*/  LDL.128 R40, [R19+0x20] ;  /* 0x0000200013287983 */ /* 0x000f280000100c00 */
[----:B------:R-:W4:Y:S04]  /*7b30*/  LDL.128 R36, [R19+0x30] ;  /* 0x0000300013247983 */ /* 0x000f280000100c00 */
[----:B------:R-:W4:Y:S04]  /*7b40*/  LDL.128 R32, [R19+0x40] ;  /* 0x0000400013207983 */ /* 0x000f280000100c00 */
[----:B------:R-:W4:Y:S04]  /*7b50*/  LDL.128 R28, [R19+0x50] ;  /* 0x00005000131c7983 */ /* 0x000f280000100c00 */
[----:B------:R-:W4:Y:S04]  /*7b60*/  LDL.128 R24, [R19+0x60] ;  /* 0x0000600013187983 */ /* 0x000f280000100c00 */
[----:B------:R-:W4:Y:S04]  /*7b70*/  LDL.128 R20, [R19+0x70] ;  /* 0x0000700013147983 */ /* 0x000f280000100c00 */
[----:B------:R3:W4:Y:S01]  /*7b80*/  LDL.128 R44, [R19+0x80] ;  /* 0x00008000132c7983 */ /* 0x0007220000100c00 */
[----:B--2--5:R-:W-:Y:S01]  /*7b90*/  FFMA R15, R16, R48, R15 ;  /* 0x00000030100f7223 */ /* 0x024fe2000000000f */
[-C--:B------:R-:W-:Y:S01]  /*7ba0*/  FMUL R18, R228, R49.reuse ;  /* 0x00000031e4127220 */ /* 0x080fe20000400000 */
[----:B------:R-:W-:Y:S01]  /*7bb0*/  FADD R53, R50, R50 ;  /* 0x0000003232357221 */ /* 0x000fe20000000000 */
[C---:B------:R-:W-:Y:S01]  /*7bc0*/  FFMA R49, R16.reuse, R49, R14 ;  /* 0x0000003110317223 */ /* 0x040fe2000000000e */
[----:B------:R-:W-:Y:S01]  /*7bd0*/  FMUL R50, R9, R50 ;  /* 0x0000003209327220 */ /* 0x000fe20000400000 */
[----:B------:R-:W-:Y:S01]  /*7be0*/  FFMA R15, R16, R18, R15 ;  /* 0x00000012100f7223 */ /* 0x000fe2000000000f */
[----:B------:R-:W-:Y:S01]  /*7bf0*/  FMUL R14, R228, R53 ;  /* 0x00000035e40e7220 */ /* 0x000fe20000400000 */
[----:B------:R-:W-:Y:S01]  /*7c00*/  FMUL R48, R51, 3 ;  /* 0x4040000033307820 */ /* 0x000fe20000400000 */
[----:B------:R-:W-:Y:S01]  /*7c10*/  FMUL R18, R8, R51 ;  /* 0x0000003308127220 */ /* 0x000fe20000400000 */
[C---:B------:R-:W-:Y:S01]  /*7c20*/  FFMA R15, R16.reuse, R50, R15 ;  /* 0x00000032100f7223 */ /* 0x040fe2000000000f */
[----:B------:R-:W-:Y:S01]  /*7c30*/  FFMA R49, R16, R14, R49 ;  /* 0x0000000e10317223 */ /* 0x000fe20000000031 */
[----:B------:R-:W-:Y:S01]  /*7c40*/  FMUL R48, R9, R48 ;  /* 0x0000003009307220 */ /* 0x000fe20000400000 */
[----:B---3--:R-:W-:Y:S01]  /*7c50*/  FMUL R19, R56, 4 ;  /* 0x4080000038137820 */ /* 0x008fe20000400000 */
[C---:B------:R-:W-:Y:S01]  /*7c60*/  FFMA R15, R16.reuse, R18, R15 ;  /* 0x00000012100f7223 */ /* 0x040fe2000000000f */
[----:B------:R-:W-:Y:S01]  /*7c70*/  FMUL R18, R57, 5 ;  /* 0x40a0000039127820 */ /* 0x000fe20000400000 */
[----:B------:R-:W-:Y:S01]  /*7c80*/  FFMA R49, R16, R48, R49 ;  /* 0x0000003010317223 */ /* 0x000fe20000000031 */
[----:B------:R-:W-:Y:S01]  /*7c90*/  FMUL R14, R8, R19 ;  /* 0x00000013080e7220 */ /* 0x000fe20000400000 */
[C---:B------:R-:W-:Y:S01]  /*7ca0*/  FMUL R56, R11.reuse, R56 ;  /* 0x000000380b387220 */ /* 0x040fe20000400000 */
[----:B------:R-:W-:Y:S01]  /*7cb0*/  FMUL R18, R11, R18 ;  /* 0x000000120b127220 */ /* 0x000fe20000400000 */
[C---:B------:R-:W-:Y:S01]  /*7cc0*/  FFMA R17, R16.reuse, R58, R17 ;  /* 0x0000003a10117223 */ /* 0x040fe20000000011 */
[C---:B------:R-:W-:Y:S01]  /*7cd0*/  FFMA R49, R16.reuse, R14, R49 ;  /* 0x0000000e10317223 */ /* 0x040fe20000000031 */
[----:B------:R-:W-:Y:S01]  /*7ce0*/  FFMA R15, R16, R56, R15 ;  /* 0x00000038100f7223 */ /* 0x000fe2000000000f */
[----:B------:R-:W-:Y:S01]  /*7cf0*/  FMUL R14, R2, R57 ;  /* 0x00000039020e7220 */ /* 0x000fe20000400000 */
[C---:B------:R-:W-:Y:S01]  /*7d00*/  FMUL R58, R3.reuse, R58 ;  /* 0x0000003a033a7220 */ /* 0x040fe20000400000 */
[C---:B------:R-:W-:Y:S01]  /*7d10*/  FFMA R49, R16.reuse, R18, R49 ;  /* 0x0000001210317223 */ /* 0x040fe20000000031 */
[CC--:B------:R-:W-:Y:S01]  /*7d20*/  FMUL R18, R3.reuse, R59.reuse ;  /* 0x0000003b03127220 */ /* 0x0c0fe20000400000 */
[----:B------:R-:W-:Y:S01]  /*7d30*/  FFMA R15, R16, R14, R15 ;  /* 0x0000000e100f7223 */ /* 0x000fe2000000000f */
[----:B------:R-:W-:Y:S01]  /*7d40*/  FMUL R14, R228, R59 ;  /* 0x0000003be40e7220 */ /* 0x000fe20000400000 */
[----:B----4-:R-:W-:Y:S01]  /*7d50*/  FADD R19, R40, R40 ;  /* 0x0000002828137221 */ /* 0x010fe20000000000 */
[C---:B------:R-:W-:Y:S01]  /*7d60*/  FFMA R49, R16.reuse, R18, R49 ;  /* 0x0000001210317223 */ /* 0x040fe20000000031 */
[----:B------:R-:W-:Y:S01]  /*7d70*/  FFMA R15, R16, R58, R15 ;  /* 0x0000003a100f7223 */ /* 0x000fe2000000000f */
[-C--:B------:R-:W-:Y:S01]  /*7d80*/  FMUL R18, R3, R14.reuse ;  /* 0x0000000e03127220 */ /* 0x080fe20000400000 */
[----:B------:R-:W-:Y:S01]  /*7d90*/  FMUL R48, R228, R19 ;  /* 0x00000013e4307220 */ /* 0x000fe20000400000 */
[C---:B------:R-:W-:Y:S01]  /*7da0*/  FFMA R17, R16.reuse, R14, R17 ;  /* 0x0000000e10117223 */ /* 0x040fe20000000011 */
[----:B------:R-:W-:Y:S01]  /*7db0*/  FMUL R40, R9, R40 ;  /* 0x0000002809287220 */ /* 0x000fe20000400000 */
[----:B------:R-:W-:Y:S01]  /*7dc0*/  FFMA R15, R16, R18, R15 ;  /* 0x00000012100f7223 */ /* 0x000fe2000000000f */
[----:B------:R-:W-:Y:S01]  /*7dd0*/  FMUL R18, R41, 3 ;  /* 0x4040000029127820 */ /* 0x000fe20000400000 */
[----:B------:R-:W-:Y:S01]  /*7de0*/  FMUL R48, R3, R48 ;  /* 0x0000003003307220 */ /* 0x000fe20000400000 */
[----:B------:R-:W-:Y:S01]  /*7df0*/  FMUL R14, R8, R41 ;  /* 0x00000029080e7220 */ /* 0x000fe20000400000 */
[----:B------:R-:W-:Y:S01]  /*7e00*/  FMUL R19, R42, 4 ;  /* 0x408000002a137820 */ /* 0x000fe20000400000 */
[----:B------:R-:W-:Y:S01]  /*7e10*/  FMUL R18, R9, R18 ;  /* 0x0000001209127220 */ /* 0x000fe20000400000 */
[C---:B------:R-:W-:Y:S01]  /*7e20*/  FFMA R49, R16.reuse, R48, R49 ;  /* 0x0000003010317223 */ /* 0x040fe20000000031 */
[CC--:B------:R-:W-:Y:S01]  /*7e30*/  FFMA R17, R16.reuse, R40.reuse, R17 ;  /* 0x0000002810117223 */ /* 0x0c0fe20000000011 */
[C---:B------:R-:W-:Y:S01]  /*7e40*/  FMUL R40, R3.reuse, R40 ;  /* 0x0000002803287220 */ /* 0x040fe20000400000 */
[----:B------:R-:W-:Y:S01]  /*7e50*/  FMUL R18, R3, R18 ;  /* 0x0000001203127220 */ /* 0x000fe20000400000 */
[----:B------:R-:W-:Y:S01]  /*7e60*/  FMUL R48, R11, R42 ;  /* 0x0000002a0b307220 */ /* 0x000fe20000400000 */
[C---:B------:R-:W-:Y:S01]  /*7e70*/  FFMA R17, R16.reuse, R14, R17 ;  /* 0x0000000e10117223 */ /* 0x040fe20000000011 */
[C---:B------:R-:W-:Y:S01]  /*7e80*/  FFMA R15, R16.reuse, R40, R15 ;  /* 0x00000028100f7223 */ /* 0x040fe2000000000f */
[----:B------:R-:W-:Y:S01]  /*7e90*/  FFMA R49, R16, R18, R49 ;  /* 0x0000001210317223 */ /* 0x000fe20000000031 */
[----:B------:R-:W-:Y:S01]  /*7ea0*/  FMUL R18, R8, R19 ;  /* 0x0000001308127220 */ /* 0x000fe20000400000 */
[----:B------:R-:W-:Y:S01]  /*7eb0*/  FMUL R42, R2, R43 ;  /* 0x0000002b022a7220 */ /* 0x000fe20000400000 */
[----:B------:R-:W-:Y:S01]  /*7ec0*/  FADD R40, R36, R36 ;  /* 0x0000002424287221 */ /* 0x000fe20000000000 */
[C---:B------:R-:W-:Y:S01]  /*7ed0*/  FFMA R17, R16.reuse, R48, R17 ;  /* 0x0000003010117223 */ /* 0x040fe20000000011 */
[C---:B------:R-:W-:Y:S01]  /*7ee0*/  FMUL R14, R3.reuse, R14 ;  /* 0x0000000e030e7220 */ /* 0x040fe20000400000 */
[----:B------:R-:W-:Y:S01]  /*7ef0*/  FMUL R18, R3, R18 ;  /* 0x0000001203127220 */ /* 0x000fe20000400000 */
[----:B------:R-:W-:Y:S01]  /*7f00*/  FADD R19, R37, R37 ;  /* 0x0000002525137221 */ /* 0x000fe20000000000 */
[----:B------:R-:W-:Y:S01]  /*7f10*/  FMUL R40, R3, R40 ;  /* 0x0000002803287220 */ /* 0x000fe20000400000 */
[C---:B------:R-:W-:Y:S01]  /*7f20*/  FFMA R17, R16.reuse, R42, R17 ;  /* 0x0000002a10117223 */ /* 0x040fe20000000011 */
[C---:B------:R-:W-:Y:S01]  /*7f30*/  FFMA R15, R16.reuse, R14, R15 ;  /* 0x0000000e100f7223 */ /* 0x040fe2000000000f */
[----:B------:R-:W-:Y:S01]  /*7f40*/  FFMA R49, R16, R18, R49 ;  /* 0x0000001210317223 */ /* 0x000fe20000000031 */
[----:B------:R-:W-:Y:S01]  /*7f50*/  FMUL R14, R228, R19 ;  /* 0x00000013e40e7220 */ /* 0x000fe20000400000 */
[----:B------:R-:W-:Y:S01]  /*7f60*/  FADD R18, R38, R38 ;  /* 0x0000002626127221 */ /* 0x000fe20000000000 */
[----:B------:R-:W-:Y:S01]  /*7f70*/  FMUL R50, R43, 5 ;  /* 0x40a000002b327820 */ /* 0x000fe20000400000 */
[C---:B------:R-:W-:Y:S01]  /*7f80*/  FFMA R17, R16.reuse, R40, R17 ;  /* 0x0000002810117223 */ /* 0x040fe20000000011 */
[----:B------:R-:W-:Y:S01]  /*7f90*/  FMUL R14, R3, R14 ;  /* 0x0000000e030e7220 */ /* 0x000fe20000400000 */
[----:B------:R-:W-:Y:S01]  /*7fa0*/  FMUL R40, R9, R18 ;  /* 0x0000001209287220 */ /* 0x000fe20000400000 */
[----:B------:R-:W-:Y:S01]  /*7fb0*/  FMUL R50, R11, R50 ;  /* 0x000000320b327220 */ /* 0x000fe20000400000 */
[C---:B------:R-:W-:Y:S01]  /*7fc0*/  FMUL R48, R3.reuse, R48 ;  /* 0x0000003003307220 */ /* 0x040fe20000400000 */
[C---:B------:R-:W-:Y:S01]  /*7fd0*/  FFMA R17, R16.reuse, R14, R17 ;  /* 0x0000000e10117223 */ /* 0x040fe20000000011 */
[C---:B------:R-:W-:Y:S01]  /*7fe0*/  FMUL R40, R3.reuse, R40 ;  /* 0x0000002803287220 */ /* 0x040fe20000400000 */
[----:B------:R-:W-:Y:S01]  /*7ff0*/  FMUL R50, R3, R50 ;  /* 0x0000003203327220 */ /* 0x000fe20000400000 */
[----:B------:R-:W-:Y:S01]  /*8000*/  FADD R19, R39, R39 ;  /* 0x0000002727137221 */ /* 0x000fe20000000000 */
[C---:B------:R-:W-:Y:S01]  /*8010*/  FFMA R15, R16.reuse, R48, R15 ;  /* 0x00000030100f7223 */ /* 0x040fe2000000000f */
[C---:B------:R-:W-:Y:S01]  /*8020*/  FFMA R41, R16.reuse, R40, R17 ;  /* 0x0000002810297223 */ /* 0x040fe20000000011 */
[----:B------:R-:W-:Y:S01]  /*8030*/  FMUL R42, R3, R42 ;  /* 0x0000002a032a7220 */ /* 0x000fe20000400000 */
[----:B------:R-:W-:Y:S01]  /*8040*/  FFMA R49, R16, R50, R49 ;  /* 0x0000003210317223 */ /* 0x000fe20000000031 */
[----:B------:R-:W-:Y:S01]  /*8050*/  FMUL R40, R8, R19 ;  /* 0x0000001308287220 */ /* 0x000fe20000400000 */
[-C--:B------:R-:W-:Y:S01]  /*8060*/  FMUL R17, R228, R37.reuse ;  /* 0x00000025e4117220 */ /* 0x080fe20000400000 */
[----:B------:R-:W-:Y:S01]  /*8070*/  FMUL R14, R6, R37 ;  /* 0x00000025060e7220 */ /* 0x000fe20000400000 */
[----:B------:R-:W-:Y:S01]  /*8080*/  FMUL R19, R9, R38 ;  /* 0x0000002609137220 */ /* 0x000fe20000400000 */
[----:B------:R-:W-:Y:S01]  /*8090*/  FMUL R37, R228, R18 ;  /* 0x00000012e4257220 */ /* 0x000fe20000400000 */
[----:B------:R-:W-:Y:S01]  /*80a0*/  FMUL R38, R39, 3 ;  /* 0x4040000027267820 */ /* 0x000fe20000400000 */
[----:B------:R-:W-:Y:S01]  /*80b0*/  FADD R18, R32, R32 ;  /* 0x0000002020127221 */ /* 0x000fe20000000000 */
[----:B------:R-:W-:Y:S01]  /*80c0*/  FFMA R15, R16, R42, R15 ;  /* 0x0000002a100f7223 */ /* 0x000fe2000000000f */
[----:B------:R-:W-:Y:S01]  /*80d0*/  FMUL R36, R6, R36 ;  /* 0x0000002406247220 */ /* 0x000fe20000400000 */
[----:B------:R-:W-:Y:S01]  /*80e0*/  FFMA R49, R16, R14, R49 ;  /* 0x0000000e10317223 */ /* 0x000fe20000000031 */
[----:B------:R-:W-:Y:S01]  /*80f0*/  FMUL R43, R8, R39 ;  /* 0x00000027082b7220 */ /* 0x000fe20000400000 */
[C---:B------:R-:W-:Y:S01]  /*8100*/  FMUL R14, R6.reuse, R17 ;  /* 0x00000011060e7220 */ /* 0x040fe20000400000 */
[----:B------:R-:W-:Y:S01]  /*8110*/  FMUL R40, R3, R40 ;  /* 0x0000002803287220 */ /* 0x000fe20000400000 */
[----:B------:R-:W-:Y:S01]  /*8120*/  FMUL R37, R6, R37 ;  /* 0x0000002506257220 */ /* 0x000fe20000400000 */
[----:B------:R-:W-:Y:S01]  /*8130*/  FMUL R18, R11, R18 ;  /* 0x000000120b127220 */ /* 0x000fe20000400000 */
[----:B------:R-:W-:Y:S01]  /*8140*/  FADD R39, R33, R33 ;  /* 0x0000002121277221 */ /* 0x000fe20000000000 */
[----:B------:R-:W-:Y:S01]  /*8150*/  FMUL R17, R9, R38 ;  /* 0x0000002609117220 */ /* 0x000fe20000400000 */
[C---:B------:R-:W-:Y:S01]  /*8160*/  FFMA R15, R16.reuse, R36, R15 ;  /* 0x00000024100f7223 */ /* 0x040fe2000000000f */
[C---:B------:R-:W-:Y:S01]  /*8170*/  FFMA R41, R16.reuse, R40, R41 ;  /* 0x0000002810297223 */ /* 0x040fe20000000029 */
[----:B------:R-:W-:Y:S01]  /*8180*/  FFMA R37, R16, R37, R49 ;  /* 0x0000002510257223 */ /* 0x000fe20000000031 */
[C---:B------:R-:W-:Y:S01]  /*8190*/  FMUL R18, R3.reuse, R18 ;  /* 0x0000001203127220 */ /* 0x040fe20000400000 */
[----:B------:R-:W-:Y:S01]  /*81a0*/  FMUL R36, R2, R39 ;  /* 0x0000002702247220 */ /* 0x000fe20000400000 */
[----:B------:R-:W-:Y:S01]  /*81b0*/  FMUL R17, R6, R17 ;  /* 0x0000001106117220 */ /* 0x000fe20000400000 */
[----:B------:R-:W-:Y:S01]  /*81c0*/  FFMA R15, R16, R14, R15 ;  /* 0x0000000e100f7223 */ /* 0x000fe2000000000f */
[----:B------:R-:W-:Y:S01]  /*81d0*/  FMUL R14, R6, R19 ;  /* 0x00000013060e7220 */ /* 0x000fe20000400000 */
[----:B------:R-:W-:Y:S01]  /*81e0*/  FFMA R41, R16, R18, R41 ;  /* 0x0000001210297223 */ /* 0x000fe20000000029 */
[----:B------:R-:W-:Y:S01]  /*81f0*/  FMUL R36, R3, R36 ;  /* 0x0000002403247220 */ /* 0x000fe20000400000 */
[----:B------:R-:W-:Y:S01]  /*8200*/  FMUL R19, R34, 3 ;  /* 0x4040000022137820 */ /* 0x000fe20000400000 */
[----:B------:R-:W-:Y:S01]  /*8210*/  FFMA R17, R16, R17, R37 ;  /* 0x0000001110117223 */ /* 0x000fe20000000025 */
[----:B------:R-:W-:Y:S01]  /*8220*/  FMUL R37, R32, 4 ;  /* 0x4080000020257820 */ /* 0x000fe20000400000 */
[----:B------:R-:W-:Y:S01]  /*8230*/  FFMA R41, R16, R36, R41 ;  /* 0x0000002410297223 */ /* 0x000fe20000000029 */
[----:B------:R-:W-:Y:S01]  /*8240*/  FMUL R18, R6, R19 ;  /* 0x0000001306127220 */ /* 0x000fe20000400000 */
[----:B------:R-:W-:Y:S01]  /*8250*/  FFMA R15, R16, R14, R15 ;  /* 0x0000000e100f7223 */ /* 0x000fe2000000000f */
[----:B------:R-:W-:Y:S01]  /*8260*/  FMUL R37, R8, R37 ;  /* 0x0000002508257220 */ /* 0x000fe20000400000 */
[----:B------:R-:W-:Y:S01]  /*8270*/  FMUL R14, R6, R43 ;  /* 0x0000002b060e7220 */ /* 0x000fe20000400000 */
[----:B------:R-:W-:Y:S01]  /*8280*/  FFMA R41, R16, R18, R41 ;  /* 0x0000001210297223 */ /* 0x000fe20000000029 */
[----:B------:R-:W-:Y:S01]  /*8290*/  FMUL R43, R35, 3 ;  /* 0x40400000232b7820 */ /* 0x000fe20000400000 */
[----:B------:R-:W-:Y:S01]  /*82a0*/  FMUL R18, R6, R37 ;  /* 0x0000002506127220 */ /* 0x000fe20000400000 */
[----:B------:R-:W-:Y:S01]  /*82b0*/  FMUL R19, R11, R32 ;  /* 0x000000200b137220 */ /* 0x000fe20000400000 */
[----:B------:R-:W-:Y:S01]  /*82c0*/  FMUL R32, R33, 5 ;  /* 0x40a0000021207820 */ /* 0x000fe20000400000 */
[----:B------:R-:W-:Y:S01]  /*82d0*/  FMUL R43, R228, R43 ;  /* 0x0000002be42b7220 */ /* 0x000fe20000400000 */
[----:B------:R-:W-:Y:S01]  /*82e0*/  FFMA R17, R16, R18, R17 ;  /* 0x0000001210117223 */ /* 0x000fe20000000011 */
[----:B------:R-:W-:Y:S01]  /*82f0*/  FMUL R18, R28, 3 ;  /* 0x404000001c127820 */ /* 0x000fe20000400000 */
[----:B------:R-:W-:Y:S01]  /*8300*/  FFMA R15, R16, R14, R15 ;  /* 0x0000000e100f7223 */ /* 0x000fe2000000000f */
[----:B------:R-:W-:Y:S01]  /*8310*/  FMUL R39, R2, R33 ;  /* 0x0000002102277220 */ /* 0x000fe20000400000 */
[C---:B------:R-:W-:Y:S01]  /*8320*/  FMUL R14, R6.reuse, R19 ;  /* 0x00000013060e7220 */ /* 0x040fe20000400000 */
[----:B------:R-:W-:Y:S01]  /*8330*/  FMUL R43, R6, R43 ;  /* 0x0000002b062b7220 */ /* 0x000fe20000400000 */
[----:B------:R-:W-:Y:S01]  /*8340*/  FMUL R19, R11, R32 ;  /* 0x000000200b137220 */ /* 0x000fe20000400000 */
[----:B------:R-:W-:Y:S01]  /*8350*/  FMUL R33, R9, R18 ;  /* 0x0000001209217220 */ /* 0x000fe20000400000 */
[----:B------:R-:W-:Y:S01]  /*8360*/  FMUL R32, R29, 3 ;  /* 0x404000001d207820 */ /* 0x000fe20000400000 */
[C---:B------:R-:W-:Y:S01]  /*8370*/  FFMA R15, R16.reuse, R14, R15 ;  /* 0x0000000e100f7223 */ /* 0x040fe2000000000f */
[----:B------:R-:W-:Y:S01]  /*8380*/  FFMA R41, R16, R43, R41 ;  /* 0x0000002b10297223 */ /* 0x000fe20000000029 */
[C---:B------:R-:W-:Y:S01]  /*8390*/  FMUL R14, R6.reuse, R19 ;  /* 0x00000013060e7220 */ /* 0x040fe20000400000 */
[C---:B------:R-:W-:Y:S01]  /*83a0*/  FMUL R18, R6.reuse, R33 ;  /* 0x0000002106127220 */ /* 0x040fe20000400000 */
[----:B------:R-:W-:Y:S01]  /*83b0*/  FMUL R39, R6, R39 ;  /* 0x0000002706277220 */ /* 0x000fe20000400000 */
[----:B------:R-:W-:Y:S01]  /*83c0*/  FMUL R19, R8, R32 ;  /* 0x0000002008137220 */ /* 0x000fe20000400000 */
[C---:B------:R-:W-:Y:S01]  /*83d0*/  FFMA R17, R16.reuse, R14, R17 ;  /* 0x0000000e10117223 */ /* 0x040fe20000000011 */
[----:B------:R-:W-:Y:S01]  /*83e0*/  FFMA R41, R16, R18, R41 ;  /* 0x0000001210297223 */ /* 0x000fe20000000029 */
[C---:B------:R-:W-:Y:S01]  /*83f0*/  FMUL R34, R7.reuse, R34 ;  /* 0x0000002207227220 */ /* 0x040fe20000400000 */
[----:B------:R-:W-:Y:S01]  /*8400*/  FMUL R36, R228, R35 ;  /* 0x00000023e4247220 */ /* 0x000fe20000400000 */
[----:B------:R-:W-:Y:S01]  /*8410*/  FFMA R15, R16, R39, R15 ;  /* 0x00000027100f7223 */ /* 0x000fe2000000000f */
[----:B------:R-:W-:Y:S01]  /*8420*/  FMUL R14, R6, R19 ;  /* 0x00000013060e7220 */ /* 0x000fe20000400000 */
[----:B------:R-:W-:Y:S01]  /*8430*/  FMUL R18, R30, 3 ;  /* 0x404000001e127820 */ /* 0x000fe20000400000 */
[----:B------:R-:W-:Y:S01]  /*8440*/  FADD R19, R28, R28 ;  /* 0x0000001c1c137221 */ /* 0x000fe20000000000 */
[C---:B------:R-:W-:Y:S01]  /*8450*/  FFMA R15, R16.reuse, R34, R15 ;  /* 0x00000022100f7223 */ /* 0x040fe2000000000f */
[----:B------:R-:W-:Y:S01]  /*8460*/  FMUL R36, R7, R36 ;  /* 0x0000002407247220 */ /* 0x000fe20000400000 */
[----:B------:R-:W-:Y:S01]  /*8470*/  FMUL R33, R11, R18 ;  /* 0x000000120b217220 */ /* 0x000fe20000400000 */
[----:B------:R-:W-:Y:S01]  /*8480*/  FMUL R38, R7, R35 ;  /* 0x0000002307267220 */ /* 0x000fe20000400000 */
[----:B------:R-:W-:Y:S01]  /*8490*/  FFMA R41, R16, R14, R41 ;  /* 0x0000000e10297223 */ /* 0x000fe20000000029 */
[----:B------:R-:W-:Y:S01]  /*84a0*/  FMUL R18, R228, R19 ;  /* 0x00000013e4127220 */ /* 0x000fe20000400000 */
[----:B------:R-:W-:Y:S01]  /*84b0*/  FMUL R14, R9, R28 ;  /* 0x0000001c090e7220 */ /* 0x000fe20000400000 */
[----:B------:R-:W-:Y:S01]  /*84c0*/  FMUL R28, R8, R29 ;  /* 0x0000001d081c7220 */ /* 0x000fe20000400000 */
[----:B------:R-:W-:Y:S01]  /*84d0*/  FFMA R15, R16, R36, R15 ;  /* 0x00000024100f7223 */ /* 0x000fe2000000000f */
[----:B------:R-:W-:Y:S01]  /*84e0*/  FMUL R34, R11, R30 ;  /* 0x0000001e0b227220 */ /* 0x000fe20000400000 */
[----:B------:R-:W-:Y:S01]  /*84f0*/  FMUL R29, R30, 4 ;  /* 0x408000001e1d7820 */ /* 0x000fe20000400000 */
[----:B------:R-:W-:Y:S01]  /*8500*/  FFMA R17, R16, R38, R17 ;  /* 0x0000002610117223 */ /* 0x000fe20000000011 */
[----:B------:R-:W-:Y:S01]  /*8510*/  FMUL R30, R2, R31 ;  /* 0x0000001f021e7220 */ /* 0x000fe20000400000 */
[----:B------:R-:W-:Y:S01]  /*8520*/  FMUL R36, R31, 5 ;  /* 0x40a000001f247820 */ /* 0x000fe20000400000 */
[----:B------:R-:W-:Y:S01]  /*8530*/  FMUL R18, R7, R18 ;  /* 0x0000001207127220 */ /* 0x000fe20000400000 */
[----:B------:R-:W-:Y:S01]  /*8540*/  FMUL R32, R9, R32 ;  /* 0x0000002009207220 */ /* 0x000fe20000400000 */
[----:B------:R-:W-:Y:S01]  /*8550*/  FMUL R31, R31, 3 ;  /* 0x404000001f1f7820 */ /* 0x000fe20000400000 */
[C---:B------:R-:W-:Y:S01]  /*8560*/  FMUL R14, R7.reuse, R14 ;  /* 0x0000000e070e7220 */ /* 0x040fe20000400000 */
[----:B------:R-:W-:Y:S01]  /*8570*/  FFMA R17, R16, R18, R17 ;  /* 0x0000001210117223 */ /* 0x000fe20000000011 */
[----:B------:R-:W-:Y:S01]  /*8580*/  FMUL R32, R7, R32 ;  /* 0x0000002007207220 */ /* 0x000fe20000400000 */
[----:B------:R-:W-:Y:S01]  /*8590*/  FMUL R33, R6, R33 ;  /* 0x0000002106217220 */ /* 0x000fe20000400000 */
[----:B------:R-:W-:Y:S01]  /*85a0*/  FMUL R31, R2, R31 ;  /* 0x0000001f021f7220 */ /* 0x000fe20000400000 */
[C---:B------:R-:W-:Y:S01]  /*85b0*/  FFMA R15, R16.reuse, R14, R15 ;  /* 0x0000000e100f7223 */ /* 0x040fe2000000000f */
[C---:B------:R-:W-:Y:S01]  /*85c0*/  FFMA R17, R16.reuse, R32, R17 ;  /* 0x0000002010117223 */ /* 0x040fe20000000011 */
[----:B------:R-:W-:Y:S01]  /*85d0*/  FFMA R33, R16, R33, R41 ;  /* 0x0000002110217223 */ /* 0x000fe20000000029 */
[----:B------:R-:W-:Y:S01]  /*85e0*/  FMUL R18, R8, R29 ;  /* 0x0000001d08127220 */ /* 0x000fe20000400000 */
[----:B------:R-:W-:Y:S01]  /*85f0*/  FMUL R32, R6, R31 ;  /* 0x0000001f06207220 */ /* 0x000fe20000400000 */
[----:B------:R-:W-:Y:S01]  /*8600*/  FMUL R14, R24, 4 ;  /* 0x40800000180e7820 */ /* 0x000fe20000400000 */
[----:B------:R-:W-:Y:S01]  /*8610*/  FMUL R19, R25, 4 ;  /* 0x4080000019137820 */ /* 0x000fe20000400000 */
[C---:B------:R-:W-:Y:S01]  /*8620*/  FMUL R18, R7.reuse, R18 ;  /* 0x0000001207127220 */ /* 0x040fe20000400000 */
[C---:B------:R-:W-:Y:S01]  /*8630*/  FFMA R33, R16.reuse, R32, R33 ;  /* 0x0000002010217223 */ /* 0x040fe20000000021 */
[C---:B------:R-:W-:Y:S01]  /*8640*/  FMUL R14, R7.reuse, R14 ;  /* 0x0000000e070e7220 */ /* 0x040fe20000400000 */
[C---:B------:R-:W-:Y:S01]  /*8650*/  FMUL R28, R7.reuse, R28 ;  /* 0x0000001c071c7220 */ /* 0x040fe20000400000 */
[----:B------:R-:W-:Y:S01]  /*8660*/  FFMA R17, R16, R18, R17 ;  /* 0x0000001210117223 */ /* 0x000fe20000000011 */
[----:B------:R-:W-:Y:S01]  /*8670*/  FMUL R18, R228, R19 ;  /* 0x00000013e4127220 */ /* 0x000fe20000400000 */
[----:B------:R-:W-:Y:S01]  /*8680*/  FFMA R33, R16, R14, R33 ;  /* 0x0000000e10217223 */ /* 0x000fe20000000021 */
[----:B------:R-:W-:Y:S01]  /*8690*/  FMUL R14, R26, 4 ;  /* 0x408000001a0e7820 */ /* 0x000fe20000400000 */
[C---:B------:R-:W-:Y:S01]  /*86a0*/  FFMA R15, R16.reuse, R28, R15 ;  /* 0x0000001c100f7223 */ /* 0x040fe2000000000f */
[C---:B------:R-:W-:Y:S01]  /*86b0*/  FMUL R34, R7.reuse, R34 ;  /* 0x0000002207227220 */ /* 0x040fe20000400000 */
[----:B------:R-:W-:Y:S01]  /*86c0*/  FMUL R18, R7, R18 ;  /* 0x0000001207127220 */ /* 0x000fe20000400000 */
[----:B------:R-:W-:Y:S01]  /*86d0*/  FMUL R14, R9, R14 ;  /* 0x0000000e090e7220 */ /* 0x000fe20000400000 */
[----:B------:R-:W-:Y:S01]  /*86e0*/  FMUL R30, R7, R30 ;  /* 0x0000001e071e7220 */ /* 0x000fe20000400000 */
[C---:B------:R-:W-:Y:S01]  /*86f0*/  FFMA R15, R16.reuse, R34, R15 ;  /* 0x00000022100f7223 */ /* 0x040fe2000000000f */
[----:B------:R-:W-:Y:S01]  /*8700*/  FMUL R36, R11, R36 ;  /* 0x000000240b247220 */ /* 0x000fe20000400000 */
[C---:B------:R-:W-:Y:S01]  /*8710*/  FFMA R33, R16.reuse, R18, R33 ;  /* 0x0000001210217223 */ /* 0x040fe20000000021 */
[C---:B------:R-:W-:Y:S01]  /*8720*/  FMUL R14, R7.reuse, R14 ;  /* 0x0000000e070e7220 */ /* 0x040fe20000400000 */
[----:B------:R-:W-:Y:S01]  /*8730*/  FFMA R15, R16, R30, R15 ;  /* 0x0000001e100f7223 */ /* 0x000fe2000000000f */
[----:B------:R-:W-:Y:S01]  /*8740*/  FMUL R24, R4, R24 ;  /* 0x0000001804187220 */ /* 0x000fe20000400000 */
[----:B------:R-:W-:Y:S01]  /*8750*/  FMUL R19, R228, R25 ;  /* 0x00000019e4137220 */ /* 0x000fe20000400000 */
[----:B------:R-:W-:Y:S01]  /*8760*/  FMUL R36, R7, R36 ;  /* 0x0000002407247220 */ /* 0x000fe20000400000 */
[----:B------:R-:W-:Y:S01]  /*8770*/  FADD R31, R26, R26 ;  /* 0x0000001a1a1f7221 */ /* 0x000fe20000000000 */
[C---:B------:R-:W-:Y:S01]  /*8780*/  FFMA R33, R16.reuse, R14, R33 ;  /* 0x0000000e10217223 */ /* 0x040fe20000000021 */
[----:B------:R-:W-:Y:S01]  /*8790*/  FFMA R15, R16, R24, R15 ;  /* 0x00000018100f7223 */ /* 0x000fe2000000000f */
[----:B------:R-:W-:Y:S01]  /*87a0*/  FMUL R14, R4, R19 ;  /* 0x00000013040e7220 */ /* 0x000fe20000400000 */
[----:B------:R-:W-:Y:S01]  /*87b0*/  FMUL R29, R9, R26 ;  /* 0x0000001a091d7220 */ /* 0x000fe20000400000 */
[----:B------:R-:W-:Y:S01]  /*87c0*/  FFMA R17, R16, R36, R17 ;  /* 0x0000002410117223 */ /* 0x000fe20000000011 */
[----:B------:R-:W-:Y:S01]  /*87d0*/  FMUL R25, R4, R25 ;  /* 0x0000001904197220 */ /* 0x000fe20000400000 */
[C---:B------:R-:W-:Y:S01]  /*87e0*/  FMUL R18, R27.reuse, 3 ;  /* 0x404000001b127820 */ /* 0x040fe20000400000 */
[----:B------:R-:W-:Y:S01]  /*87f0*/  FMUL R31, R228, R31 ;  /* 0x0000001fe41f7220 */ /* 0x000fe20000400000 */
[----:B------:R-:W-:Y:S01]  /*8800*/  FMUL R37, R27, 4 ;  /* 0x408000001b257820 */ /* 0x000fe20000400000 */
[----:B------:R-:W-:Y:S01]  /*8810*/  FFMA R15, R16, R14, R15 ;  /* 0x0000000e100f7223 */ /* 0x000fe2000000000f */
[----:B------:R-:W-:Y:S01]  /*8820*/  FMUL R14, R4, R29 ;  /* 0x0000001d040e7220 */ /* 0x000fe20000400000 */
[----:B------:R-:W-:Y:S01]  /*8830*/  FMUL R35, R8, R27 ;  /* 0x0000001b08237220 */ /* 0x000fe20000400000 */
[----:B------:R-:W-:Y:S01]  /*8840*/  FFMA R17, R16, R25, R17 ;  /* 0x0000001910117223 */ /* 0x000fe20000000011 */
[----:B------:R-:W-:Y:S01]  /*8850*/  FMUL R31, R4, R31 ;  /* 0x0000001f041f7220 */ /* 0x000fe20000400000 */
[----:B------:R-:W-:Y:S01]  /*8860*/  FMUL R19, R9, R18 ;  /* 0x0000001209137220 */ /* 0x000fe20000400000 */
[----:B------:R-:W-:Y:S01]  /*8870*/  FMUL R26, R8, R37 ;  /* 0x00000025081a7220 */ /* 0x000fe20000400000 */
[----:B------:R-:W-:Y:S01]  /*8880*/  FMUL R24, R20, 4 ;  /* 0x4080000014187820 */ /* 0x000fe20000400000 */
[C---:B------:R-:W-:Y:S01]  /*8890*/  FFMA R15, R16.reuse, R14, R15 ;  /* 0x0000000e100f7223 */ /* 0x040fe2000000000f */
[----:B------:R-:W-:Y:S01]  /*88a0*/  FFMA R17, R16, R31, R17 ;  /* 0x0000001f10117223 */ /* 0x000fe20000000011 */
[C---:B------:R-:W-:Y:S01]  /*88b0*/  FMUL R19, R4.reuse, R19 ;  /* 0x0000001304137220 */ /* 0x040fe20000400000 */
[----:B------:R-:W-:Y:S01]  /*88c0*/  FMUL R14, R4, R35 ;  /* 0x00000023040e7220 */ /* 0x000fe20000400000 */
[----:B------:R-:W-:Y:S01]  /*88d0*/  FMUL R27, R21, 4 ;  /* 0x40800000151b7820 */ /* 0x000fe20000400000 */
[----:B------:R-:W-:Y:S01]  /*88e0*/  FMUL R26, R7, R26 ;  /* 0x0000001a071a7220 */ /* 0x000fe20000400000 */
[C---:B------:R-:W-:Y:S01]  /*88f0*/  FMUL R18, R11.reuse, R24 ;  /* 0x000000180b127220 */ /* 0x040fe20000400000 */
[C---:B------:R-:W-:Y:S01]  /*8900*/  FFMA R17, R16.reuse, R19, R17 ;  /* 0x0000001310117223 */ /* 0x040fe20000000011 */
[----:B------:R-:W-:Y:S01]  /*8910*/  FFMA R15, R16, R14, R15 ;  /* 0x0000000e100f7223 */ /* 0x000fe2000000000f */
[----:B------:R-:W-:Y:S01]  /*8920*/  FMUL R19, R11, R20 ;  /* 0x000000140b137220 */ /* 0x000fe20000400000 */
[----:B------:R-:W-:Y:S01]  /*8930*/  FMUL R14, R2, R27 ;  /* 0x0000001b020e7220 */ /* 0x000fe20000400000 */
[----:B------:R-:W-:Y:S01]  /*8940*/  FFMA R33, R16, R26, R33 ;  /* 0x0000001a10217223 */ /* 0x000fe20000000021 */
[----:B------:R-:W-:Y:S01]  /*8950*/  FMUL R18, R7, R18 ;  /* 0x0000001207127220 */ /* 0x000fe20000400000 */
[----:B------:R-:W-:Y:S01]  /*8960*/  FMUL R25, R2, R21 ;  /* 0x0000001502197220 */ /* 0x000fe20000400000 */
[----:B------:R-:W-:Y:S01]  /*8970*/  FMUL R20, R21, 5 ;  /* 0x40a0000015147820 */ /* 0x000fe20000400000 */
[----:B------:R-:W-:Y:S01]  /*8980*/  FMUL R21, R8, R24 ;  /* 0x0000001808157220 */ /* 0x000fe20000400000 */
[----:B------:R-:W-:Y:S01]  /*8990*/  FMUL R26, R5, R22 ;  /* 0x00000016051a7220 */ /* 0x000fe20000400000 */
[----:B------:R-:W-:Y:S01]  /*89a0*/  FMUL R29, R22, 5 ;  /* 0x40a00000161d7820 */ /* 0x000fe20000400000 */
        /* <DEDUP_REMOVED lines=8> */
[C---:B------:R-:W-:Y:S01]  /*8a30*/  FFMA R15, R16.reuse, R14, R15 ;  /* 0x0000000e100f7223 */ /* 0x040fe2000000000f */
[----:B------:R-:W-:Y:S01]  /*8a40*/  FFMA R17, R16, R18, R17 ;  /* 0x0000001210117223 */ /* 0x000fe20000000011 */
[----:B------:R-:W-:Y:S01]  /*8a50*/  FMUL R14, R4, R19 ;  /* 0x00000013040e7220 */ /* 0x000fe20000400000 */
[----:B------:R-:W-:Y:S01]  /*8a60*/  FFMA R33, R16, R22, R33 ;  /* 0x0000001610217223 */ /* 0x000fe20000000021 */
[----:B------:R-:W-:Y:S01]  /*8a70*/  FMUL R18, R4, R29 ;  /* 0x0000001d04127220 */ /* 0x000fe20000400000 */
[----:B------:R-:W-:Y:S01]  /*8a80*/  FMUL R23, R228, R23 ;  /* 0x00000017e4177220 */ /* 0x000fe20000400000 */
[----:B------:R-:W-:Y:S01]  /*8a90*/  FFMA R17, R16, R14, R17 ;  /* 0x0000000e10117223 */ /* 0x000fe20000000011 */
[----:B------:R-:W-:Y:S01]  /*8aa0*/  FMUL R25, R4, R25 ;  /* 0x0000001904197220 */ /* 0x000fe20000400000 */
[----:B------:R-:W-:Y:S01]  /*8ab0*/  FFMA R33, R16, R18, R33 ;  /* 0x0000001210217223 */ /* 0x000fe20000000021 */
[----:B------:R-:W-:Y:S01]  /*8ac0*/  FMUL R14, R4, R23 ;  /* 0x00000017040e7220 */ /* 0x000fe20000400000 */
[----:B------:R-:W-:Y:S01]  /*8ad0*/  FADD R19, R44, R44 ;  /* 0x0000002c2c137221 */ /* 0x000fe20000000000 */
[C---:B------:R-:W-:Y:S01]  /*8ae0*/  FFMA R15, R16.reuse, R25, R15 ;  /* 0x00000019100f7223 */ /* 0x040fe2000000000f */
[----:B------:R-:W-:Y:S01]  /*8af0*/  FMUL R24, R5, R24 ;  /* 0x0000001805187220 */ /* 0x000fe20000400000 */
[----:B------:R-:W-:Y:S01]  /*8b00*/  FFMA R33, R16, R14, R33 ;  /* 0x0000000e10217223 */ /* 0x000fe20000000021 */
[----:B------:R-:W-:Y:S01]  /*8b10*/  FMUL R14, R9, R44 ;  /* 0x0000002c090e7220 */ /* 0x000fe20000400000 */
[----:B------:R-:W-:Y:S01]  /*8b20*/  FMUL R44, R44, 5 ;  /* 0x40a000002c2c7820 */ /* 0x000fe20000400000 */
[----:B------:R-:W-:Y:S01]  /*8b30*/  FFMA R15, R16, R26, R15 ;  /* 0x0000001a100f7223 */ /* 0x000fe2000000000f */
[----:B------:R-:W-:Y:S01]  /*8b40*/  FMUL R20, R8, R45 ;  /* 0x0000002d08147220 */ /* 0x000fe20000400000 */
[C---:B------:R-:W-:Y:S01]  /*8b50*/  FMUL R22, R45.reuse, 3 ;  /* 0x404000002d167820 */ /* 0x040fe20000400000 */
[----:B------:R-:W-:Y:S01]  /*8b60*/  FMUL R45, R45, 5 ;  /* 0x40a000002d2d7820 */ /* 0x000fe20000400000 */
[----:B------:R-:W-:Y:S01]  /*8b70*/  FMUL R21, R9, R44 ;  /* 0x0000002c09157220 */ /* 0x000fe20000400000 */
[----:B------:R-:W-:Y:S01]  /*8b80*/  FFMA R15, R16, R24, R15 ;  /* 0x00000018100f7223 */ /* 0x000fe2000000000f */
[----:B------:R-:W-:Y:S01]  /*8b90*/  FMUL R24, R11, R46 ;  /* 0x0000002e0b187220 */ /* 0x000fe20000400000 */
[----:B------:R-:W-:Y:S01]  /*8ba0*/  FMUL R23, R46, 4 ;  /* 0x408000002e177820 */ /* 0x000fe20000400000 */
[----:B------:R-:W-:Y:S01]  /*8bb0*/  FMUL R18, R228, R19 ;  /* 0x00000013e4127220 */ /* 0x000fe20000400000 */
[----:B------:R-:W-:Y:S01]  /*8bc0*/  FMUL R46, R46, 5 ;  /* 0x40a000002e2e7820 */ /* 0x000fe20000400000 */
[----:B------:R-:W-:Y:S01]  /*8bd0*/  FMUL R21, R4, R21 ;  /* 0x0000001504157220 */ /* 0x000fe20000400000 */
[----:B------:R-:W-:Y:S01]  /*8be0*/  FMUL R45, R8, R45 ;  /* 0x0000002d082d7220 */ /* 0x000fe20000400000 */
[C---:B------:R-:W-:Y:S01]  /*8bf0*/  FFMA R17, R16.reuse, R28, R17 ;  /* 0x0000001c10117223 */ /* 0x040fe20000000011 */
[C---:B------:R-:W-:Y:S01]  /*8c00*/  FMUL R18, R5.reuse, R18 ;  /* 0x0000001205127220 */ /* 0x040fe20000400000 */
[----:B------:R-:W-:Y:S01]  /*8c10*/  FFMA R21, R16, R21, R33 ;  /* 0x0000001510157223 */ /* 0x000fe20000000021 */
[----:B------:R-:W-:Y:S01]  /*8c20*/  FMUL R45, R4, R45 ;  /* 0x0000002d042d7220 */ /* 0x000fe20000400000 */
[----:B------:R-:W-:Y:S01]  /*8c30*/  FMUL R14, R5, R14 ;  /* 0x0000000e050e7220 */ /* 0x000fe20000400000 */
[----:B------:R-:W-:Y:S01]  /*8c40*/  FMUL R19, R11, R46 ;  /* 0x0000002e0b137220 */ /* 0x000fe20000400000 */
[----:B------:R-:W-:Y:S01]  /*8c50*/  FMUL R22, R9, R22 ;  /* 0x0000001609167220 */ /* 0x000fe20000400000 */
[----:B------:R-:W-:Y:S01]  /*8c60*/  FFMA R17, R16, R18, R17 ;  /* 0x0000001210117223 */ /* 0x000fe20000000011 */
[----:B------:R-:W-:Y:S01]  /*8c70*/  FMUL R26, R2, R47 ;  /* 0x0000002f021a7220 */ /* 0x000fe20000400000 */
[C---:B------:R-:W-:Y:S01]  /*8c80*/  FFMA R21, R16.reuse, R45, R21 ;  /* 0x0000002d10157223 */ /* 0x040fe20000000015 */
[----:B------:R-:W-:Y:S01]  /*8c90*/  FFMA R15, R16, R14, R15 ;  /* 0x0000000e100f7223 */ /* 0x000fe2000000000f */
[----:B------:R-:W-:Y:S01]  /*8ca0*/  FMUL R18, R4, R19 ;  /* 0x0000001304127220 */ /* 0x000fe20000400000 */
[----:B------:R-:W-:Y:S01]  /*8cb0*/  FMUL R47, R47, 5 ;  /* 0x40a000002f2f7820 */ /* 0x000fe20000400000 */
[C---:B------:R-:W-:Y:S01]  /*8cc0*/  FMUL R22, R5.reuse, R22 ;  /* 0x0000001605167220 */ /* 0x040fe20000400000 */
[C---:B------:R-:W-:Y:S01]  /*8cd0*/  FMUL R20, R5.reuse, R20 ;  /* 0x0000001405147220 */ /* 0x040fe20000400000 */
[----:B------:R-:W-:Y:S01]  /*8ce0*/  FMUL R14, R8, R23 ;  /* 0x00000017080e7220 */ /* 0x000fe20000400000 */
[C---:B------:R-:W-:Y:S01]  /*8cf0*/  FFMA R21, R16.reuse, R18, R21 ;  /* 0x0000001210157223 */ /* 0x040fe20000000015 */
[C---:B------:R-:W-:Y:S01]  /*8d00*/  FFMA R17, R16.reuse, R22, R17 ;  /* 0x0000001610117223 */ /* 0x040fe20000000011 */
[----:B------:R-:W-:Y:S01]  /*8d10*/  FFMA R15, R16, R20, R15 ;  /* 0x00000014100f7223 */ /* 0x000fe2000000000f */
[C---:B------:R-:W-:Y:S01]  /*8d20*/  FMUL R14, R5.reuse, R14 ;  /* 0x0000000e050e7220 */ /* 0x040fe20000400000 */
[----:B------:R-:W-:Y:S01]  /*8d30*/  FMUL R24, R5, R24 ;  /* 0x0000001805187220 */ /* 0x000fe20000400000 */
[-C--:B------:R-:W-:Y:S01]  /*8d40*/  FMUL R23, R2, R47.reuse ;  /* 0x0000002f02177220 */ /* 0x080fe20000400000 */
[----:B------:R-:W-:Y:S01]  /*8d50*/  FMUL R18, R11, R47 ;  /* 0x0000002f0b127220 */ /* 0x000fe20000400000 */
[C---:B------:R-:W-:Y:S01]  /*8d60*/  FFMA R19, R16.reuse, R14, R17 ;  /* 0x0000000e10137223 */ /* 0x040fe20000000011 */
[----:B------:R-:W-:Y:S01]  /*8d70*/  FFMA R15, R16, R24, R15 ;  /* 0x00000018100f7223 */ /* 0x000fe2000000000f */
[----:B------:R-:W-:Y:S01]  /*8d80*/  FMUL R23, R4, R23 ;  /* 0x0000001704177220 */ /* 0x000fe20000400000 */
[C---:B------:R-:W-:Y:S01]  /*8d90*/  FMUL R18, R5.reuse, R18 ;  /* 0x0000001205127220 */ /* 0x040fe20000400000 */
[----:B------:R-:W-:-:S02]  /*8da0*/  FMUL R26, R5, R26 ;  /* 0x0000001a051a7220 */ /* 0x000fc40000400000 */
[C---:B------:R-:W-:Y:S01]  /*8db0*/  FFMA R17, R16.reuse, R23, R21 ;  /* 0x0000001710117223 */ /* 0x040fe20000000015 */
[C---:B------:R-:W-:Y:S01]  /*8dc0*/  FFMA R14, R16.reuse, R18, R19 ;  /* 0x00000012100e7223 */ /* 0x040fe20000000013 */
[----:B------:R-:W-:Y:S01]  /*8dd0*/  FFMA R15, R16, R26, R15 ;  /* 0x0000001a100f7223 */ /* 0x000fe2000000000f */
[----:B------:R-:W-:Y:S06]  /*8de0*/  BRA `(.L_x_38) ;  /* 0x0000000800847947 */ /* 0x000fec0003800000 */
.L_x_37:
[----:B------:R-:W-:Y:S01]  /*8df0*/  MOV R32, R222 ;  /* 0x000000de00207202 */ /* 0x000fe20000000f00 */
[----:B------:R-:W-:-:S06]  /*8e00*/  UMOV UR4, URZ ;  /* 0x000000ff00047c82 */ /* 0x000fcc0008000000 */
.L_x_41:
[----:B-----5:R1:W5:Y:S01]  /*8e10*/  LDL R35, [R32] ;  /* 0x0000000020237983 */ /* 0x0203620000100800 */
[----:B------:R-:W-:Y:S01]  /*8e20*/  UISETP.NE.AND UP0, UPT, UR4, URZ, UPT ;  /* 0x000000ff0400728c */ /* 0x000fe2000bf05270 */
[----:B------:R-:W-:-:S08]  /*8e30*/  LEA R20, R19, R10, 0x2 ;  /* 0x0000000a13147211 */ /* 0x000fd000078e10ff */
[----:B-1----:R-:W-:Y:S05]  /*8e40*/  BRA.U UP0, `(.L_x_39) ;  /* 0x0000000100fc7547 */ /* 0x002fea000b800000 */
[----:B------:R-:W2:Y:S04]  /*8e50*/  LDL.64 R22, [R20+-0x8] ;  /* 0xfffff80014167983 */ /* 0x000ea80000100a00 */
[----:B------:R-:W3:Y:S04]  /*8e60*/  LDL.64 R28, [R20] ;  /* 0x00000000141c7983 */ /* 0x000ee80000100a00 */
[----:B------:R-:W4:Y:S04]  /*8e70*/  LDL R24, [R18+-0x4] ;  /* 0xfffffc0012187983 */ /* 0x000f280000100800 */
[----:B------:R-:W4:Y:S01]  /*8e80*/  LDL.64 R30, [R20+0x8] ;  /* 0x00000800141e7983 */ /* 0x000f220000100a00 */
[-C--:B--2---:R-:W-:Y:S01]  /*8e90*/  FMUL R25, R228, R23.reuse ;  /* 0x00000017e4197220 */ /* 0x084fe20000400000 */
[CC--:B-----5:R-:W-:Y:S01]  /*8ea0*/  FMUL R21, R35.reuse, R22.reuse ;  /* 0x0000001623157220 */ /* 0x0e0fe20000400000 */
[----:B------:R-:W-:Y:S01]  /*8eb0*/  FMUL R27, R35, R23 ;  /* 0x00000017231b7220 */ /* 0x000fe20000400000 */
[----:B------:R-:W-:Y:S01]  /*8ec0*/  FMUL R22, R33, R22 ;  /* 0x0000001621167220 */ /* 0x000fe20000400000 */
[----:B------:R-:W-:Y:S01]  /*8ed0*/  FMUL R26, R35, R25 ;  /* 0x00000019231a7220 */ /* 0x000fe20000400000 */
[----:B------:R-:W-:Y:S01]  /*8ee0*/  FMUL R23, R33, R23 ;  /* 0x0000001721177220 */ /* 0x000fe20000400000 */
[----:B---3--:R-:W-:Y:S01]  /*8ef0*/  FADD R25, R28, R28 ;  /* 0x0000001c1c197221 */ /* 0x008fe20000000000 */
[----:B------:R-:W-:Y:S01]  /*8f00*/  FFMA R21, R16, R21, R15 ;  /* 0x0000001510157223 */ /* 0x000fe2000000000f */
[----:B------:R-:W-:Y:S01]  /*8f10*/  FMUL R15, R35, R22 ;  /* 0x00000016230f7220 */ /* 0x000fe20000400000 */
[C---:B------:R-:W-:Y:S01]  /*8f20*/  FMUL R23, R228.reuse, R23 ;  /* 0x00000017e4177220 */ /* 0x040fe20000400000 */
[----:B------:R-:W-:Y:S01]  /*8f30*/  FMUL R25, R228, R25 ;  /* 0x00000019e4197220 */ /* 0x000fe20000400000 */
[C---:B------:R-:W-:Y:S01]  /*8f40*/  FFMA R27, R16.reuse, R27, R14 ;  /* 0x0000001b101b7223 */ /* 0x040fe2000000000e */
[----:B----4-:R-:W-:Y:S01]  /*8f50*/  FFMA R15, R15, R24, R12 ;  /* 0x000000180f0f7223 */ /* 0x010fe2000000000c */
[-C--:B------:R-:W-:Y:S01]  /*8f60*/  FMUL R14, R9, R28.reuse ;  /* 0x0000001c090e7220 */ /* 0x080fe20000400000 */
[C---:B------:R-:W-:Y:S01]  /*8f70*/  FMUL R23, R35.reuse, R23 ;  /* 0x0000001723177220 */ /* 0x040fe20000400000 */
[----:B------:R-:W-:Y:S01]  /*8f80*/  FMUL R12, R35, R25 ;  /* 0x00000019230c7220 */ /* 0x000fe20000400000 */
[----:B------:R-:W-:Y:S01]  /*8f90*/  FMUL R28, R33, R28 ;  /* 0x0000001c211c7220 */ /* 0x000fe20000400000 */
[----:B------:R-:W-:Y:S01]  /*8fa0*/  FFMA R21, R16, R26, R21 ;  /* 0x0000001a10157223 */ /* 0x000fe20000000015 */
[----:B------:R-:W-:Y:S01]  /*8fb0*/  FFMA R15, R24, R23, R15 ;  /* 0x00000017180f7223 */ /* 0x000fe2000000000f */
[----:B------:R-:W-:Y:S01]  /*8fc0*/  FFMA R27, R16, R12, R27 ;  /* 0x0000000c101b7223 */ /* 0x000fe2000000001b */
[----:B------:R-:W-:Y:S01]  /*8fd0*/  FMUL R28, R9, R28 ;  /* 0x0000001c091c7220 */ /* 0x000fe20000400000 */
[----:B------:R-:W-:Y:S01]  /*8fe0*/  FMUL R12, R29, 3 ;  /* 0x404000001d0c7820 */ /* 0x000fe20000400000 */
[----:B------:R-:W-:Y:S01]  /*8ff0*/  FMUL R23, R33, R29 ;  /* 0x0000001d21177220 */ /* 0x000fe20000400000 */
[C---:B------:R-:W-:Y:S01]  /*9000*/  FMUL R14, R35.reuse, R14 ;  /* 0x0000000e230e7220 */ /* 0x040fe20000400000 */
[----:B------:R-:W-:Y:S01]  /*9010*/  FMUL R28, R35, R28 ;  /* 0x0000001c231c7220 */ /* 0x000fe20000400000 */
[----:B------:R-:W-:Y:S01]  /*9020*/  FMUL R12, R9, R12 ;  /* 0x0000000c090c7220 */ /* 0x000fe20000400000 */
[C---:B------:R-:W-:Y:S01]  /*9030*/  FMUL R23, R8.reuse, R23 ;  /* 0x0000001708177220 */ /* 0x040fe20000400000 */
[----:B------:R-:W-:Y:S01]  /*9040*/  FMUL R29, R8, R29 ;  /* 0x0000001d081d7220 */ /* 0x000fe20000400000 */
[----:B------:R-:W-:Y:S01]  /*9050*/  FFMA R15, R24, R28, R15 ;  /* 0x0000001c180f7223 */ /* 0x000fe2000000000f */
[C---:B------:R-:W-:Y:S01]  /*9060*/  FMUL R12, R35.reuse, R12 ;  /* 0x0000000c230c7220 */ /* 0x040fe20000400000 */
[----:B------:R-:W-:Y:S01]  /*9070*/  FMUL R23, R35, R23 ;  /* 0x0000001723177220 */ /* 0x000fe20000400000 */
[----:B------:R-:W-:Y:S01]  /*9080*/  FFMA R21, R16, R14, R21 ;  /* 0x0000000e10157223 */ /* 0x000fe20000000015 */
[----:B------:R-:W-:Y:S01]  /*9090*/  FMUL R14, R2, R31 ;  /* 0x0000001f020e7220 */ /* 0x000fe20000400000 */
[----:B------:R-:W-:Y:S01]  /*90a0*/  FFMA R27, R16, R12, R27 ;  /* 0x0000000c101b7223 */ /* 0x000fe2000000001b */
[----:B------:R-:W-:Y:S01]  /*90b0*/  FFMA R15, R24, R23, R15 ;  /* 0x00000017180f7223 */ /* 0x000fe2000000000f */
[-C--:B------:R-:W-:Y:S01]  /*90c0*/  FMUL R12, R11, R30.reuse ;  /* 0x0000001e0b0c7220 */ /* 0x080fe20000400000 */
[----:B------:R-:W-:Y:S01]  /*90d0*/  FMUL R23, R30, 4 ;  /* 0x408000001e177820 */ /* 0x000fe20000400000 */
[----:B------:R-:W-:Y:S01]  /*90e0*/  FMUL R30, R33, R30 ;  /* 0x0000001e211e7220 */ /* 0x000fe20000400000 */
[----:B------:R-:W-:Y:S01]  /*90f0*/  FMUL R22, R31, 5 ;  /* 0x40a000001f167820 */ /* 0x000fe20000400000 */
[----:B------:R-:W-:Y:S01]  /*9100*/  FMUL R29, R35, R29 ;  /* 0x0000001d231d7220 */ /* 0x000fe20000400000 */
[----:B------:R-:W-:Y:S01]  /*9110*/  FMUL R31, R33, R31 ;  /* 0x0000001f211f7220 */ /* 0x000fe20000400000 */
[----:B------:R-:W-:Y:S01]  /*9120*/  FMUL R23, R8, R23 ;  /* 0x0000001708177220 */ /* 0x000fe20000400000 */
[----:B------:R-:W-:Y:S01]  /*9130*/  FMUL R30, R11, R30 ;  /* 0x0000001e0b1e7220 */ /* 0x000fe20000400000 */
[C---:B------:R-:W-:Y:S01]  /*9140*/  FMUL R20, R35.reuse, R14 ;  /* 0x0000000e23147220 */ /* 0x040fe20000400000 */
[----:B------:R-:W-:Y:S01]  /*9150*/  FFMA R21, R16, R29, R21 ;  /* 0x0000001d10157223 */ /* 0x000fe20000000015 */
[----:B------:R-:W-:Y:S01]  /*9160*/  FMUL R12, R35, R12 ;  /* 0x0000000c230c7220 */ /* 0x000fe20000400000 */
[----:B------:R-:W-:Y:S01]  /*9170*/  FMUL R22, R11, R22 ;  /* 0x000000160b167220 */ /* 0x000fe20000400000 */
[----:B------:R-:W-:Y:S01]  /*9180*/  FMUL R31, R2, R31 ;  /* 0x0000001f021f7220 */ /* 0x000fe20000400000 */
[C---:B------:R-:W-:Y:S01]  /*9190*/  FMUL R14, R35.reuse, R23 ;  /* 0x00000017230e7220 */ /* 0x040fe20000400000 */
[C---:B------:R-:W-:Y:S01]  /*91a0*/  FMUL R30, R35.reuse, R30 ;  /* 0x0000001e231e7220 */ /* 0x040fe20000400000 */
[C---:B------:R-:W-:Y:S01]  /*91b0*/  FMUL R22, R35.reuse, R22 ;  /* 0x0000001623167220 */ /* 0x040fe20000400000 */
[----:B------:R-:W-:Y:S01]  /*91c0*/  FMUL R26, R35, R31 ;  /* 0x0000001f231a7220 */ /* 0x000fe20000400000 */
[C---:B------:R-:W-:Y:S01]  /*91d0*/  FFMA R21, R16.reuse, R12, R21 ;  /* 0x0000000c10157223 */ /* 0x040fe20000000015 */
[----:B------:R-:W-:Y:S01]  /*91e0*/  FFMA R27, R16, R14, R27 ;  /* 0x0000000e101b7223 */ /* 0x000fe2000000001b */
[----:B------:R-:W-:-:S02]  /*91f0*/  FFMA R23, R24, R30, R15 ;  /* 0x0000001e18177223 */ /* 0x000fc4000000000f */
[C---:B------:R-:W-:Y:S01]  /*9200*/  FFMA R15, R16.reuse, R20, R21 ;  /* 0x00000014100f7223 */ /* 0x040fe20000000015 */
[----:B------:R-:W-:Y:S01]  /*9210*/  FFMA R14, R16, R22, R27 ;  /* 0x00000016100e7223 */ /* 0x000fe2000000001b */
[----:B------:R-:W-:Y:S01]  /*9220*/  FFMA R12, R24, R26, R23 ;  /* 0x0000001a180c7223 */ /* 0x000fe20000000017 */
[----:B------:R-:W-:Y:S06]  /*9230*/  BRA `(.L_x_40) ;  /* 0x00000004005c7947 */ /* 0x000fec0003800000 */
.L_x_39:
[----:B------:R-:W2:Y:S04]  /*9240*/  LDL.64 R24, [R20+-0x8] ;  /* 0xfffff80014187983 */ /* 0x000ea80000100a00 */
[----:B------:R-:W3:Y:S04]  /*9250*/  LDL R21, [R32+-0x4] ;  /* 0xfffffc0020157983 */ /* 0x000ee80000100800 */
[----:B------:R-:W4:Y:S04]  /*9260*/  LDL.64 R36, [R20] ;  /* 0x0000000014247983 */ /* 0x000f280000100a00 */
[----:B------:R-:W4:Y:S04]  /*9270*/  LDL R26, [R18+-0x4] ;  /* 0xfffffc00121a7983 */ /* 0x000f280000100800 */
[----:B------:R1:W4:Y:S01]  /*9280*/  LDL.64 R38, [R20+0x8] ;  /* 0x0000080014267983 */ /* 0x0003220000100a00 */
[C---:B--2--5:R-:W-:Y:S01]  /*9290*/  FMUL R22, R35.reuse, R24 ;  /* 0x0000001823167220 */ /* 0x064fe20000400000 */
[-C--:B------:R-:W-:Y:S01]  /*92a0*/  FMUL R28, R228, R25.reuse ;  /* 0x00000019e41c7220 */ /* 0x080fe20000400000 */
[----:B------:R-:W-:-:S02]  /*92b0*/  FMUL R27, R35, R25 ;  /* 0x00000019231b7220 */ /* 0x000fc40000400000 */
[C---:B------:R-:W-:Y:S01]  /*92c0*/  FFMA R23, R16.reuse, R22, R15 ;  /* 0x0000001610177223 */ /* 0x040fe2000000000f */
[----:B------:R-:W-:Y:S01]  /*92d0*/  I2FP.F32.U32 R15, UR4 ;  /* 0x00000004000f7c45 */ /* 0x000fe20008201000 */
[----:B------:R-:W-:Y:S01]  /*92e0*/  FMUL R28, R35, R28 ;  /* 0x0000001c231c7220 */ /* 0x000fe20000400000 */
[----:B------:R-:W-:-:S03]  /*92f0*/  FFMA R29, R16, R27, R14 ;  /* 0x0000001b101d7223 */ /* 0x000fc6000000000e */
[----:B------:R-:W-:Y:S01]  /*9300*/  FFMA R27, R16, R28, R23 ;  /* 0x0000001c101b7223 */ /* 0x000fe20000000017 */
[-C--:B------:R-:W-:Y:S01]  /*9310*/  FMUL R14, R24, R15.reuse ;  /* 0x0000000f180e7220 */ /* 0x080fe20000400000 */
[----:B------:R-:W-:Y:S01]  /*9320*/  FMUL R23, R25, R15 ;  /* 0x0000000f19177220 */ /* 0x000fe20000400000 */
[C---:B------:R-:W-:Y:S02]  /*9330*/  FMUL R24, R33.reuse, R24 ;  /* 0x0000001821187220 */ /* 0x040fe40000400000 */
[----:B---3--:R-:W-:Y:S01]  /*9340*/  FMUL R14, R14, R21 ;  /* 0x000000150e0e7220 */ /* 0x008fe20000400000 */
[----:B-1----:R-:W-:Y:S01]  /*9350*/  FMUL R20, R228, R23 ;  /* 0x00000017e4147220 */ /* 0x002fe20000400000 */
[----:B------:R-:W-:Y:S01]  /*9360*/  FMUL R31, R33, R25 ;  /* 0x00000019211f7220 */ /* 0x000fe20000400000 */
[----:B------:R-:W-:Y:S01]  /*9370*/  FMUL R25, R35, R24 ;  /* 0x0000001823197220 */ /* 0x000fe20000400000 */
[----:B------:R-:W-:Y:S01]  /*9380*/  FFMA R17, R16, R14, R17 ;  /* 0x0000000e10117223 */ /* 0x000fe20000000011 */
[----:B------:R-:W-:Y:S01]  /*9390*/  FMUL R20, R21, R20 ;  /* 0x0000001415147220 */ /* 0x000fe20000400000 */
[----:B----4-:R-:W-:Y:S01]  /*93a0*/  FADD R23, R36, R36 ;  /* 0x0000002424177221 */ /* 0x010fe20000000000 */
[----:B------:R-:W-:-:S02]  /*93b0*/  FFMA R25, R25, R26, R12 ;  /* 0x0000001a19197223 */ /* 0x000fc4000000000c */
[----:B------:R-:W-:Y:S01]  /*93c0*/  FFMA R17, R16, R20, R17 ;  /* 0x0000001410117223 */ /* 0x000fe20000000011 */
[----:B------:R-:W-:Y:S01]  /*93d0*/  FMUL R20, R228, R23 ;  /* 0x00000017e4147220 */ /* 0x000fe20000400000 */
[----:B------:R-:W-:-:S03]  /*93e0*/  FMUL R12, R9, R36 ;  /* 0x00000024090c7220 */ /* 0x000fc60000400000 */
[C---:B------:R-:W-:Y:S01]  /*93f0*/  FMUL R20, R35.reuse, R20 ;  /* 0x0000001423147220 */ /* 0x040fe20000400000 */
[----:B------:R-:W-:Y:S01]  /*9400*/  FMUL R14, R35, R12 ;  /* 0x0000000c230e7220 */ /* 0x000fe20000400000 */
[----:B------:R-:W-:Y:S02]  /*9410*/  FMUL R12, R36, R15 ;  /* 0x0000000f240c7220 */ /* 0x000fe40000400000 */
[C---:B------:R-:W-:Y:S01]  /*9420*/  FFMA R29, R16.reuse, R20, R29 ;  /* 0x00000014101d7223 */ /* 0x040fe2000000001d */
[----:B------:R-:W-:Y:S01]  /*9430*/  FMUL R20, R37, 3 ;  /* 0x4040000025147820 */ /* 0x000fe20000400000 */
[C---:B------:R-:W-:Y:S01]  /*9440*/  FMUL R12, R9.reuse, R12 ;  /* 0x0000000c090c7220 */ /* 0x040fe20000400000 */
[----:B------:R-:W-:Y:S01]  /*9450*/  FFMA R27, R16, R14, R27 ;  /* 0x0000000e101b7223 */ /* 0x000fe2000000001b */
[----:B------:R-:W-:Y:S01]  /*9460*/  FMUL R14, R8, R37 ;  /* 0x00000025080e7220 */ /* 0x000fe20000400000 */
[----:B------:R-:W-:Y:S01]  /*9470*/  FMUL R20, R9, R20 ;  /* 0x0000001409147220 */ /* 0x000fe20000400000 */
[----:B------:R-:W-:Y:S01]  /*9480*/  FMUL R12, R21, R12 ;  /* 0x0000000c150c7220 */ /* 0x000fe20000400000 */
[----:B------:R-:W-:Y:S01]  /*9490*/  FMUL R23, R37, R15 ;  /* 0x0000000f25177220 */ /* 0x000fe20000400000 */
[----:B------:R-:W-:Y:S01]  /*94a0*/  FMUL R22, R228, R31 ;  /* 0x0000001fe4167220 */ /* 0x000fe20000400000 */
[----:B------:R-:W-:Y:S01]  /*94b0*/  FMUL R36, R33, R36 ;  /* 0x0000002421247220 */ /* 0x000fe20000400000 */
[C---:B------:R-:W-:Y:S01]  /*94c0*/  FMUL R14, R35.reuse, R14 ;  /* 0x0000000e230e7220 */ /* 0x040fe20000400000 */
[----:B------:R-:W-:Y:S01]  /*94d0*/  FMUL R20, R35, R20 ;  /* 0x0000001423147220 */ /* 0x000fe20000400000 */
[----:B------:R-:W-:Y:S01]  /*94e0*/  FFMA R17, R16, R12, R17 ;  /* 0x0000000c10117223 */ /* 0x000fe20000000011 */
[----:B------:R-:W-:Y:S01]  /*94f0*/  FMUL R37, R33, R37 ;  /* 0x0000002521257220 */ /* 0x000fe20000400000 */
[----:B------:R-:W-:Y:S01]  /*9500*/  FMUL R12, R8, R23 ;  /* 0x00000017080c7220 */ /* 0x000fe20000400000 */
[----:B------:R-:W-:Y:S01]  /*9510*/  FMUL R22, R35, R22 ;  /* 0x0000001623167220 */ /* 0x000fe20000400000 */
[----:B------:R-:W-:Y:S01]  /*9520*/  FMUL R36, R9, R36 ;  /* 0x0000002409247220 */ /* 0x000fe20000400000 */
[C---:B------:R-:W-:Y:S01]  /*9530*/  FFMA R27, R16.reuse, R14, R27 ;  /* 0x0000000e101b7223 */ /* 0x040fe2000000001b */
[----:B------:R-:W-:Y:S01]  /*9540*/  FFMA R29, R16, R20, R29 ;  /* 0x00000014101d7223 */ /* 0x000fe2000000001d */
[----:B------:R-:W-:Y:S01]  /*9550*/  FMUL R20, R8, R37 ;  /* 0x0000002508147220 */ /* 0x000fe20000400000 */
[-C--:B------:R-:W-:Y:S01]  /*9560*/  FMUL R14, R38, R15.reuse ;  /* 0x0000000f260e7220 */ /* 0x080fe20000400000 */
[----:B------:R-:W-:Y:S01]  /*9570*/  FMUL R15, R39, R15 ;  /* 0x0000000f270f7220 */ /* 0x000fe20000400000 */
[----:B------:R-:W-:Y:S01]  /*9580*/  FMUL R12, R21, R12 ;  /* 0x0000000c150c7220 */ /* 0x000fe20000400000 */
[----:B------:R-:W-:Y:S01]  /*9590*/  FFMA R25, R26, R22, R25 ;  /* 0x000000161a197223 */ /* 0x000fe20000000019 */
[C---:B------:R-:W-:Y:S01]  /*95a0*/  FMUL R36, R35.reuse, R36 ;  /* 0x0000002423247220 */ /* 0x040fe20000400000 */
[----:B------:R-:W-:Y:S01]  /*95b0*/  FMUL R22, R35, R20 ;  /* 0x0000001423167220 */ /* 0x000fe20000400000 */
[----:B------:R-:W-:Y:S01]  /*95c0*/  FMUL R20, R2, R15 ;  /* 0x0000000f02147220 */ /* 0x000fe20000400000 */
[----:B------:R-:W-:Y:S01]  /*95d0*/  FFMA R17, R16, R12, R17 ;  /* 0x0000000c10117223 */ /* 0x000fe20000000011 */
[----:B------:R-:W-:Y:S01]  /*95e0*/  FFMA R25, R26, R36, R25 ;  /* 0x000000241a197223 */ /* 0x000fe20000000019 */
[-C--:B------:R-:W-:Y:S01]  /*95f0*/  FMUL R12, R11, R38.reuse ;  /* 0x000000260b0c7220 */ /* 0x080fe20000400000 */
[----:B------:R-:W-:Y:S01]  /*9600*/  FMUL R15, R38, 4 ;  /* 0x40800000260f7820 */ /* 0x000fe20000400000 */
[----:B------:R-:W-:Y:S01]  /*9610*/  FMUL R38, R33, R38 ;  /* 0x0000002621267220 */ /* 0x000fe20000400000 */
[----:B------:R-:W-:Y:S01]  /*9620*/  FFMA R25, R26, R22, R25 ;  /* 0x000000161a197223 */ /* 0x000fe20000000019 */
[-C--:B------:R-:W-:Y:S01]  /*9630*/  FMUL R24, R2, R39.reuse ;  /* 0x0000002702187220 */ /* 0x080fe20000400000 */
[----:B------:R-:W-:Y:S01]  /*9640*/  FMUL R28, R39, 5 ;  /* 0x40a00000271c7820 */ /* 0x000fe20000400000 */
[----:B------:R-:W-:Y:S01]  /*9650*/  FMUL R14, R11, R14 ;  /* 0x0000000e0b0e7220 */ /* 0x000fe20000400000 */
[----:B------:R-:W-:Y:S01]  /*9660*/  FMUL R39, R33, R39 ;  /* 0x0000002721277220 */ /* 0x000fe20000400000 */
        /* <DEDUP_REMOVED lines=8> */
[----:B------:R-:W-:Y:S01]  /*96f0*/  FMUL R20, R21, R20 ;  /* 0x0000001415147220 */ /* 0x000fe20000400000 */
[C---:B------:R-:W-:Y:S01]  /*9700*/  FMUL R24, R35.reuse, R24 ;  /* 0x0000001823187220 */ /* 0x040fe20000400000 */
[C---:B------:R-:W-:Y:S01]  /*9710*/  FMUL R28, R35.reuse, R28 ;  /* 0x0000001c231c7220 */ /* 0x040fe20000400000 */
[----:B------:R-:W-:Y:S01]  /*9720*/  FMUL R30, R35, R30 ;  /* 0x0000001e231e7220 */ /* 0x000fe20000400000 */
[C---:B------:R-:W-:Y:S01]  /*9730*/  FFMA R27, R16.reuse, R12, R27 ;  /* 0x0000000c101b7223 */ /* 0x040fe2000000001b */
[----:B------:R-:W-:Y:S01]  /*9740*/  FFMA R29, R16, R22, R29 ;  /* 0x00000016101d7223 */ /* 0x000fe2000000001d */
[----:B------:R-:W-:Y:S01]  /*9750*/  FFMA R25, R26, R38, R25 ;  /* 0x000000261a197223 */ /* 0x000fe20000000019 */
[C---:B------:R-:W-:Y:S01]  /*9760*/  FFMA R17, R16.reuse, R14, R17 ;  /* 0x0000000e10117223 */ /* 0x040fe20000000011 */
[C---:B------:R-:W-:Y:S01]  /*9770*/  FFMA R15, R16.reuse, R24, R27 ;  /* 0x00000018100f7223 */ /* 0x040fe2000000001b */
[----:B------:R-:W-:Y:S01]  /*9780*/  FFMA R14, R16, R28, R29 ;  /* 0x0000001c100e7223 */ /* 0x000fe2000000001d */
[----:B------:R-:W-:Y:S01]  /*9790*/  FFMA R12, R26, R30, R25 ;  /* 0x0000001e1a0c7223 */ /* 0x000fe20000000019 */
[----:B------:R-:W-:-:S07]  /*97a0*/  FFMA R17, R16, R20, R17 ;  /* 0x0000001410117223 */ /* 0x000fce0000000011 */
.L_x_40:
[----:B------:R-:W-:Y:S01]  /*97b0*/  UIADD3 UR4, UPT, UPT, UR4, 0x1, URZ ;  /* 0x0000000104047890 */ /* 0x000fe2000fffe0ff */
[----:B------:R-:W-:Y:S02]  /*97c0*/  IADD3 R19, PT, PT, R19, 0x6, RZ ;  /* 0x0000000613137810 */ /* 0x000fe40007ffe0ff */
[----:B------:R-:W-:Y:S01]  /*97d0*/  IADD3 R32, PT, PT, R32, 0x4, RZ ;  /* 0x0000000420207810 */ /* 0x000fe20007ffe0ff */
[----:B------:R-:W-:-:S09]  /*97e0*/  UISETP.NE.AND UP0, UPT, UR4, 0x6, UPT ;  /* 0x000000060400788c */ /* 0x000fd2000bf05270 */
[----:B------:R-:W-:Y:S05]  /*97f0*/  BRA.U UP0, `(.L_x_41) ;  /* 0xfffffff500847547 */ /* 0x000fea000b83ffff */
.L_x_38:
[----:B------:R-:W-:-:S04]  /*9800*/  IADD3 R13, PT, PT, R13, 0x1, RZ ;  /* 0x000000010d0d7810 */ /* 0x000fc80007ffe0ff */
[----:B------:R-:W-:-:S13]  /*9810*/  ISETP.NE.AND P0, PT, R13, 0x6, PT ;  /* 0x000000060d00780c */ /* 0x000fda0003f05270 */
[----:B------:R-:W-:Y:S05]  /*9820*/  @!P0 BRA `(.L_x_34) ;  /* 0x0000000000c08947 */ /* 0x000fea0003800000 */
[----:B------:R-:W-:Y:S05]  /*9830*/  BRA `(.L_x_42) ;  /* 0xffffffe000947947 */ /* 0x000fea000383ffff */
.L_x_9:
[----:B------:R-:W0:Y:S01]  /*9840*/  LDC.64 R4, c[0x0][0x3a0] ;  /* 0x0000e800ff047b82 */ /* 0x000e220000000a00 */
[----:B------:R-:W-:-:S04]  /*9850*/  IMAD R30, R30, R29, R33 ;  /* 0x0000001d1e1e7224 */ /* 0x000fc800078e0221 */
[----:B------:R-:W-:-:S04]  /*9860*/  IMAD R31, R28, R31, R30 ;  /* 0x0000001f1c1f7224 */ /* 0x000fc800078e021e */
[----:B0-----:R-:W-:-:S05]  /*9870*/  IMAD.WIDE R4, R31, 0x4, R4 ;  /* 0x000000041f047825 */ /* 0x001fca00078e0204 */
[----:B------:R-:W2:Y:S01]  /*9880*/  LDG.E.CONSTANT R2, desc[UR6][R4.64+0x4] ;  /* 0x0000040604027981 */ /* 0x000ea2000c1e9900 */
[----:B------:R-:W-:-:S03]  /*9890*/  IMAD.WIDE R8, R29, 0x4, R4 ;  /* 0x000000041d087825 */ /* 0x000fc600078e0204 */
[----:B------:R-:W3:Y:S01]  /*98a0*/  LDG.E.CONSTANT R0, desc[UR6][R4.64] ;  /* 0x0000000604007981 */ /* 0x000ee2000c1e9900 */
[----:B------:R-:W-:-:S03]  /*98b0*/  IMAD.WIDE R6, R28, 0x4, R4 ;  /* 0x000000041c067825 */ /* 0x000fc600078e0204 */
[----:B------:R-:W4:Y:S01]  /*98c0*/  LDG.E.CONSTANT R13, desc[UR6][R8.64+0x4] ;  /* 0x00000406080d7981 */ /* 0x000f22000c1e9900 */
[----:B------:R-:W-:-:S03]  /*98d0*/  IMAD.WIDE R28, R28, 0x4, R8 ;  /* 0x000000041c1c7825 */ /* 0x000fc600078e0208 */
[----:B------:R-:W5:Y:S04]  /*98e0*/  LDG.E.CONSTANT R11, desc[UR6][R6.64+0x4] ;  /* 0x00000406060b7981 */ /* 0x000f68000c1e9900 */
[----:B------:R-:W4:Y:S04]  /*98f0*/  LDG.E.CONSTANT R15, desc[UR6][R28.64+0x4] ;  /* 0x000004061c0f7981 */ /* 0x000f28000c1e9900 */
[----:B------:R0:W4:Y:S04]  /*9900*/  LDG.E.CONSTANT R10, desc[UR6][R6.64] ;  /* 0x00000006060a7981 */ /* 0x000128000c1e9900 */
[----:B------:R-:W4:Y:S04]  /*9910*/  LDG.E.CONSTANT R14, desc[UR6][R28.64] ;  /* 0x000000061c0e7981 */ /* 0x000f28000c1e9900 */
[----:B------:R-:W4:Y:S01]  /*9920*/  LDG.E.CONSTANT R12, desc[UR6][R8.64] ;  /* 0x00000006080c7981 */ /* 0x000f22000c1e9900 */
[----:B------:R-:W-:Y:S01]  /*9930*/  FADD R16, -R221, 1 ;  /* 0x3f800000dd107421 */ /* 0x000fe20000000100 */
[----:B0-----:R-:W-:Y:S01]  /*9940*/  FADD R6, -R3, 1 ;  /* 0x3f80000003067421 */ /* 0x001fe20000000100 */
[----:B--2---:R-:W-:Y:S01]  /*9950*/  FMUL R17, R221, R2 ;  /* 0x00000002dd117220 */ /* 0x004fe20000400000 */
[----:B---3--:R-:W-:-:S03]  /*9960*/  FADD R2, -R0, R2 ;  /* 0x0000000200027221 */ /* 0x008fc60000000100 */
[-C--:B------:R-:W-:Y:S01]  /*9970*/  FFMA R17, R0, R16.reuse, R17 ;  /* 0x0000001000117223 */ /* 0x080fe20000000011 */
[C---:B-----5:R-:W-:Y:S01]  /*9980*/  FMUL R19, R221.reuse, R11 ;  /* 0x0000000bdd137220 */ /* 0x060fe20000400000 */
[C---:B----4-:R-:W-:Y:S01]  /*9990*/  FMUL R5, R221.reuse, R15 ;  /* 0x0000000fdd057220 */ /* 0x050fe20000400000 */
[----:B------:R-:W-:Y:S01]  /*99a0*/  FMUL R221, R221, R13 ;  /* 0x0000000ddddd7220 */ /* 0x000fe20000400000 */
[----:B------:R-:W-:Y:S01]  /*99b0*/  FADD R0, -R10, R11 ;  /* 0x0000000b0a007221 */ /* 0x000fe20000000100 */
[C---:B------:R-:W-:Y:S01]  /*99c0*/  FADD R4, -R14.reuse, R15 ;  /* 0x0000000f0e047221 */ /* 0x040fe20000000100 */
[----:B------:R-:W-:Y:S02]  /*99d0*/  FFMA R14, R14, R16, R5 ;  /* 0x000000100e0e7223 */ /* 0x000fe40000000005 */
[C---:B------:R-:W-:Y:S01]  /*99e0*/  FMUL R5, R3.reuse, R0 ;  /* 0x0000000003057220 */ /* 0x040fe20000400000 */
[----:B------:R-:W-:Y:S01]  /*99f0*/  FFMA R221, R12, R16, R221 ;  /* 0x000000100cdd7223 */ /* 0x000fe200000000dd */
[C---:B------:R-:W-:Y:S01]  /*9a00*/  FMUL R0, R3.reuse, R14 ;  /* 0x0000000e03007220 */ /* 0x040fe20000400000 */
[----:B------:R-:W-:Y:S01]  /*9a10*/  FFMA R10, R10, R16, R19 ;  /* 0x000000100a0a7223 */ /* 0x000fe20000000013 */
[----:B------:R-:W-:Y:S01]  /*9a20*/  FADD R13, -R12, R13 ;  /* 0x0000000d0c0d7221 */ /* 0x000fe20000000100 */
[----:B------:R-:W-:Y:S01]  /*9a30*/  FMUL R4, R3, R4 ;  /* 0x0000000403047220 */ /* 0x000fe20000400000 */
[-C--:B------:R-:W-:Y:S01]  /*9a40*/  FFMA R2, R2, R6.reuse, R5 ;  /* 0x0000000602027223 */ /* 0x080fe20000000005 */
[C---:B------:R-:W-:Y:S01]  /*9a50*/  FADD R5, -R221.reuse, R14 ;  /* 0x0000000edd057221 */ /* 0x040fe20000000100 */
[-C--:B------:R-:W-:Y:S01]  /*9a60*/  FFMA R221, R221, R6.reuse, R0 ;  /* 0x00000006dddd7223 */ /* 0x080fe20000000000 */
[----:B------:R-:W-:Y:S01]  /*9a70*/  FFMA R13, R13, R6, R4 ;  /* 0x000000060d0d7223 */ /* 0x000fe20000000004 */
[----:B------:R-:W-:Y:S01]  /*9a80*/  FMUL R0, R3, R10 ;  /* 0x0000000a03007220 */ /* 0x000fe20000400000 */
[C---:B------:R-:W-:Y:S01]  /*9a90*/  FADD R3, -R228.reuse, 1 ;  /* 0x3f800000e4037421 */ /* 0x040fe20000000100 */
[C---:B------:R-:W-:Y:S01]  /*9aa0*/  FADD R10, -R17.reuse, R10 ;  /* 0x0000000a110a7221 */ /* 0x040fe20000000100 */
[C---:B------:R-:W-:Y:S01]  /*9ab0*/  FMUL R5, R228.reuse, R5 ;  /* 0x00000005e4057220 */ /* 0x040fe20000400000 */
[C---:B------:R-:W-:Y:S01]  /*9ac0*/  FMUL R13, R228.reuse, R13 ;  /* 0x0000000de40d7220 */ /* 0x040fe20000400000 */
[----:B------:R-:W-:Y:S01]  /*9ad0*/  FFMA R0, R17, R6, R0 ;  /* 0x0000000611007223 */ /* 0x000fe20000000000 */
[----:B------:R-:W-:Y:S01]  /*9ae0*/  FMUL R15, R228, R221 ;  /* 0x000000dde40f7220 */ /* 0x000fe20000400000 */
[-C--:B------:R-:W-:Y:S01]  /*9af0*/  FFMA R17, R10, R3.reuse, R5 ;  /* 0x000000030a117223 */ /* 0x080fe20000000005 */
[-C--:B------:R-:W-:Y:S01]  /*9b00*/  FFMA R12, R2, R3.reuse, R13 ;  /* 0x00000003020c7223 */ /* 0x080fe2000000000d */
[C---:B------:R-:W-:Y:S01]  /*9b10*/  FADD R14, -R0.reuse, R221 ;  /* 0x000000dd000e7221 */ /* 0x040fe20000000100 */
[----:B------:R-:W-:-:S07]  /*9b20*/  FFMA R15, R0, R3, R15 ;  /* 0x00000003000f7223 */ /* 0x000fce000000000f */
.L_x_34:
[----:B------:R-:W1:Y:S01]  /*9b30*/  MUFU.RCP R3, R224 ;  /* 0x000000e000037308 */ /* 0x000e620000001000 */
[----:B------:R-:W-:Y:S07]  /*9b40*/  BSSY.RECONVERGENT B3, `(.L_x_43) ;  /* 0x000000d000037945 */ /* 0x000fee0003800200 */
[----:B------:R-:W2:Y:S01]  /*9b50*/  FCHK P0, R12, R224 ;  /* 0x000000e00c007302 */ /* 0x000ea20000000000 */
[----:B-1----:R-:W-:-:S04]  /*9b60*/  FFMA R0, -R224, R3, 1 ;  /* 0x3f800000e0007423 */ /* 0x002fc80000000103 */
[----:B------:R-:W-:-:S04]  /*9b70*/  FFMA R3, R3, R0, R3 ;  /* 0x0000000003037223 */ /* 0x000fc80000000003 */
[----:B------:R-:W-:-:S04]  /*9b80*/  FFMA R5, R3, R12, RZ ;  /* 0x0000000c03057223 */ /* 0x000fc800000000ff */
[----:B------:R-:W-:-:S04]  /*9b90*/  FFMA R0, -R224, R5, R12 ;  /* 0x00000005e0007223 */ /* 0x000fc8000000010c */
[----:B------:R-:W-:Y:S01]  /*9ba0*/  FFMA R3, R3, R0, R5 ;  /* 0x0000000003037223 */ /* 0x000fe20000000005 */
[----:B--2---:R-:W-:Y:S06]  /*9bb0*/  @!P0 BRA `(.L_x_44) ;  /* 0x0000000000148947 */ /* 0x004fec0003800000 */
[----:B------:R-:W-:Y:S02]  /*9bc0*/  MOV R0, R12 ;  /* 0x0000000c00007202 */ /* 0x000fe40000000f00 */
[----:B------:R-:W-:Y:S02]  /*9bd0*/  MOV R5, R224 ;  /* 0x000000e000057202 */ /* 0x000fe40000000f00 */
[----:B------:R-:W-:-:S07]  /*9be0*/  MOV R34, 0x9c00 ;  /* 0x00009c0000227802 */ /* 0x000fce0000000f00 */
[----:B0-----:R-:W-:Y:S05]  /*9bf0*/  CALL.REL.NOINC `($__internal_0_$__cuda_sm3x_div_rn_noftz_f32_slowpath) ;  /* 0x0000000c00dc7944 */ /* 0x001fea0003c00000 */
[----:B------:R-:W-:-:S07]  /*9c00*/  MOV R3, R22 ;  /* 0x0000001600037202 */ /* 0x000fce0000000f00 */
.L_x_44:
[----:B------:R-:W-:Y:S05]  /*9c10*/  BSYNC.RECONVERGENT B3 ;  /* 0x0000000000037941 */ /* 0x000fea0003800200 */
.L_x_43:
[----:B------:R-:W1:Y:S01]  /*9c20*/  MUFU.RCP R0, R225 ;  /* 0x000000e100007308 */ /* 0x000e620000001000 */
[----:B------:R-:W-:Y:S01]  /*9c30*/  BSSY.RECONVERGENT B3, `(.L_x_45) ;  /* 0x000000e000037945 */ /* 0x000fe20003800200 */
[----:B------:R-:W-:-:S06]  /*9c40*/  MOV R7, R3 ;  /* 0x0000000300077202 */ /* 0x000fcc0000000f00 */
        /* <DEDUP_REMOVED lines=12> */
.L_x_46:
[----:B------:R-:W-:Y:S05]  /*9d10*/  BSYNC.RECONVERGENT B3 ;  /* 0x0000000000037941 */ /* 0x000fea0003800200 */
.L_x_45:
        /* <DEDUP_REMOVED lines=15> */
.L_x_48:
[----:B------:R-:W-:Y:S05]  /*9e10*/  BSYNC.RECONVERGENT B3 ;  /* 0x0000000000037941 */ /* 0x000fea0003800200 */
.L_x_47:
[----:B------:R-:W1:Y:S01]  /*9e20*/  LDC R10, c[0x0][0x3b0] ;  /* 0x0000ec00ff0a7b82 */ /* 0x000e620000000800 */
[----:B------:R-:W-:Y:S02]  /*9e30*/  MOV R3, R15 ;  /* 0x0000000f00037202 */ /* 0x000fe40000000f00 */
[----:B-1----:R-:W-:-:S13]  /*9e40*/  FSETP.GT.AND P0, PT, R10, RZ, PT ;  /* 0x000000ff0a00720b */ /* 0x002fda0003f04000 */
[----:B------:R-:W-:Y:S05]  /*9e50*/  @!P0 BRA `(.L_x_49) ;  /* 0x00000008004c8947 */ /* 0x000fea0003800000 */
[C---:B------:R-:W-:Y:S01]  /*9e60*/  FMUL R0, |R15|.reuse, 16777216 ;  /* 0x4b8000000f007820 */ /* 0x040fe20000400200 */
[C---:B------:R-:W-:Y:S01]  /*9e70*/  FSETP.GEU.AND P0, PT, |R15|.reuse, 1.175494350822287508e-38, PT ;  /* 0x008000000f00780b */ /* 0x040fe20003f0e200 */
[----:B------:R-:W-:Y:S01]  /*9e80*/  HFMA2 R8, -RZ, RZ, 0.771484375, 0.21533203125 ;  /* 0x3a2c32e4ff087431 */ /* 0x000fe200000001ff */
[----:B------:R-:W-:Y:S01]  /*9e90*/  MOV R12, 0x391fcb8e ;  /* 0x391fcb8e000c7802 */ /* 0x000fe20000000f00 */
[----:B------:R-:W-:Y:S01]  /*9ea0*/  BSSY.RECONVERGENT B1, `(.L_x_50) ;  /* 0x0000057000017945 */ /* 0x000fe20003800200 */
[----:B------:R-:W-:Y:S02]  /*9eb0*/  FSEL R0, R0, |R15|, !P0 ;  /* 0x4000000f00007208 */ /* 0x000fe40004000000 */
[----:B------:R-:W-:Y:S02]  /*9ec0*/  FSETP.NEU.AND P1, PT, R15, 1, PT ;  /* 0x3f8000000f00780b */ /* 0x000fe40003f2d000 */
[----:B------:R-:W-:-:S04]  /*9ed0*/  IADD3 R3, PT, PT, R0, -0x3f3504f3, RZ ;  /* 0xc0cafb0d00037810 */ /* 0x000fc80007ffe0ff */
[----:B------:R-:W-:-:S04]  /*9ee0*/  LOP3.LUT R3, R3, 0xff800000, RZ, 0xc0, !PT ;  /* 0xff80000003037812 */ /* 0x000fc800078ec0ff */
[-C--:B------:R-:W-:Y:S02]  /*9ef0*/  IADD3 R0, PT, PT, R0, -R3.reuse, RZ ;  /* 0x8000000300007210 */ /* 0x080fe40007ffe0ff */
[----:B------:R-:W-:-:S03]  /*9f00*/  I2FP.F32.S32 R3, R3 ;  /* 0x0000000300037245 */ /* 0x000fc60000201400 */
[C---:B------:R-:W-:Y:S01]  /*9f10*/  FADD R5, R0.reuse, 1 ;  /* 0x3f80000000057421 */ /* 0x040fe20000000000 */
[----:B------:R-:W-:Y:S01]  /*9f20*/  FADD R4, R0, -1 ;  /* 0xbf80000000047421 */ /* 0x000fe20000000000 */
[----:B------:R-:W-:-:S03]  /*9f30*/  FSEL R0, RZ, -24, P0 ;  /* 0xc1c00000ff007808 */ /* 0x000fc60000000000 */
[----:B------:R-:W-:Y:S01]  /*9f40*/  FADD R6, R4, R4 ;  /* 0x0000000404067221 */ /* 0x000fe20000000000 */
[----:B------:R-:W1:Y:S01]  /*9f50*/  MUFU.RCP R5, R5 ;  /* 0x0000000500057308 */ /* 0x000e620000001000 */
[----:B------:R-:W-:Y:S02]  /*9f60*/  FFMA R0, R3, 1.1920928955078125e-07, R0 ;  /* 0x3400000003007823 */ /* 0x000fe40000000000 */
[----:B-1----:R-:W-:-:S04]  /*9f70*/  FMUL R11, R5, R6 ;  /* 0x00000006050b7220 */ /* 0x002fc80000400000 */
[----:B------:R-:W-:Y:S01]  /*9f80*/  FADD R6, R4, -R11 ;  /* 0x8000000b04067221 */ /* 0x000fe20000000000 */
[CC--:B------:R-:W-:Y:S01]  /*9f90*/  FMUL R3, R11.reuse, R11.reuse ;  /* 0x0000000b0b037220 */ /* 0x0c0fe20000400000 */
[----:B------:R-:W-:Y:S02]  /*9fa0*/  FFMA R17, R11, 1.4426950216293334961, R0 ;  /* 0x3fb8aa3b0b117823 */ /* 0x000fe40000000000 */
[----:B------:R-:W-:Y:S01]  /*9fb0*/  FADD R13, R6, R6 ;  /* 0x00000006060d7221 */ /* 0x000fe20000000000 */
[C---:B------:R-:W-:Y:S01]  /*9fc0*/  FFMA R6, R3.reuse, R8, 0.0032181653659790754318 ;  /* 0x3b52e7db03067423 */ /* 0x040fe20000000008 */
[----:B------:R-:W-:Y:S02]  /*9fd0*/  FADD R0, R0, -R17 ;  /* 0x8000001100007221 */ /* 0x000fe40000000000 */
[----:B------:R-:W-:Y:S01]  /*9fe0*/  FFMA R4, R4, -R11, R13 ;  /* 0x8000000b04047223 */ /* 0x000fe2000000000d */
[----:B------:R-:W-:Y:S01]  /*9ff0*/  FFMA R6, R3, R6, 0.018033718690276145935 ;  /* 0x3c93bb7303067423 */ /* 0x000fe20000000006 */
[----:B------:R-:W-:-:S02]  /*a000*/  FFMA R13, R11, 1.4426950216293334961, R0 ;  /* 0x3fb8aa3b0b0d7823 */ /* 0x000fc40000000000 */
[----:B------:R-:W-:Y:S01]  /*a010*/  FMUL R4, R5, R4 ;  /* 0x0000000405047220 */ /* 0x000fe20000400000 */
[----:B------:R-:W-:-:S03]  /*a020*/  FFMA R6, R3, R6, 0.12022458761930465698 ;  /* 0x3df6384f03067423 */ /* 0x000fc60000000006 */
[----:B------:R-:W-:Y:S01]  /*a030*/  FFMA R0, R4, 1.4426950216293334961, R13 ;  /* 0x3fb8aa3b04007823 */ /* 0x000fe2000000000d */
[----:B------:R-:W-:-:S03]  /*a040*/  FMUL R6, R3, R6 ;  /* 0x0000000603067220 */ /* 0x000fc60000400000 */
[----:B------:R-:W-:Y:S01]  /*a050*/  FFMA R3, R11, 1.9251366722983220825e-08, R0 ;  /* 0x32a55e340b037823 */ /* 0x000fe20000000000 */
[----:B------:R-:W-:-:S04]  /*a060*/  FMUL R0, R6, 3 ;  /* 0x4040000006007820 */ /* 0x000fc80000400000 */
[----:B------:R-:W-:Y:S01]  /*a070*/  FFMA R3, R4, R0, R3 ;  /* 0x0000000004037223 */ /* 0x000fe20000000003 */
[----:B------:R-:W-:-:S03]  /*a080*/  FADD R4, R10, -1 ;  /* 0xbf8000000a047421 */ /* 0x000fc60000000000 */
[----:B------:R-:W-:Y:S02]  /*a090*/  FFMA R6, R11, R6, R3 ;  /* 0x000000060b067223 */ /* 0x000fe40000000003 */
[----:B------:R-:W-:Y:S02]  /*a0a0*/  FSETP.EQ.OR P2, PT, R4, RZ, !P1 ;  /* 0x000000ff0400720b */ /* 0x000fe40004f42400 */
[----:B------:R-:W-:-:S04]  /*a0b0*/  FADD R14, R17, R6 ;  /* 0x00000006110e7221 */ /* 0x000fc80000000000 */
[----:B------:R-:W-:Y:S01]  /*a0c0*/  FMUL R3, R4, R14 ;  /* 0x0000000e04037220 */ /* 0x000fe20000400000 */
[----:B------:R-:W-:-:S03]  /*a0d0*/  FADD R17, -R17, R14 ;  /* 0x0000000e11117221 */ /* 0x000fc60000000100 */
[----:B------:R-:W1:Y:S01]  /*a0e0*/  FRND R0, R3 ;  /* 0x0000000300007307 */ /* 0x000e620000201000 */
[----:B------:R-:W-:Y:S01]  /*a0f0*/  FADD R17, R6, -R17 ;  /* 0x8000001106117221 */ /* 0x000fe20000000000 */
[----:B------:R-:W-:Y:S01]  /*a100*/  FFMA R5, R4, R14, -R3 ;  /* 0x0000000e04057223 */ /* 0x000fe20000000803 */
[----:B------:R-:W-:-:S03]  /*a110*/  FSETP.GEU.AND P3, PT, R3, RZ, PT ;  /* 0x000000ff0300720b */ /* 0x000fc60003f6e000 */
[----:B------:R-:W-:Y:S02]  /*a120*/  FFMA R5, R4, R17, R5 ;  /* 0x0000001104057223 */ /* 0x000fe40000000005 */
[----:B------:R-:W2:Y:S01]  /*a130*/  F2I.NTZ R8, R3 ;  /* 0x0000000300087305 */ /* 0x000ea20000203100 */
[----:B-1----:R-:W-:Y:S01]  /*a140*/  FADD R6, R3, -R0 ;  /* 0x8000000003067221 */ /* 0x002fe20000000000 */
[----:B------:R-:W-:Y:S01]  /*a150*/  FSETP.GT.AND P0, PT, R0, RZ, PT ;  /* 0x000000ff0000720b */ /* 0x000fe20003f04000 */
[----:B------:R-:W-:Y:S02]  /*a160*/  HFMA2 R0, -RZ, RZ, 1.875, 0 ;  /* 0x3f800000ff007431 */ /* 0x000fe400000001ff */
[----:B------:R-:W-:Y:S01]  /*a170*/  FADD R5, R5, R6 ;  /* 0x0000000605057221 */ /* 0x000fe20000000000 */
[----:B------:R-:W-:Y:S02]  /*a180*/  SEL R11, RZ, 0x83000000, P0 ;  /* 0x83000000ff0b7807 */ /* 0x000fe40000000000 */
[----:B------:R-:W-:Y:S01]  /*a190*/  FSETP.GT.AND P0, PT, |R3|, 152, PT ;  /* 0x431800000300780b */ /* 0x000fe20003f04200 */
[----:B------:R-:W-:Y:S01]  /*a1a0*/  FFMA R6, R5, R12, 0.0013391353422775864601 ;  /* 0x3aaf85ed05067423 */ /* 0x000fe2000000000c */
[----:B------:R-:W-:-:S02]  /*a1b0*/  IADD3 R13, PT, PT, R11, 0x7f000000, RZ ;  /* 0x7f0000000b0d7810 */ /* 0x000fc40007ffe0ff */
[----:B--2---:R-:W-:Y:S01]  /*a1c0*/  LEA R11, R8, -R11, 0x17 ;  /* 0x8000000b080b7211 */ /* 0x004fe200078eb8ff */
[----:B------:R-:W-:-:S04]  /*a1d0*/  FFMA R6, R5, R6, 0.0096188392490148544312 ;  /* 0x3c1d985605067423 */ /* 0x000fc80000000006 */
[----:B------:R-:W-:-:S04]  /*a1e0*/  FFMA R6, R5, R6, 0.055503588169813156128 ;  /* 0x3d6357bb05067423 */ /* 0x000fc80000000006 */
[----:B------:R-:W-:-:S04]  /*a1f0*/  FFMA R6, R5, R6, 0.24022644758224487305 ;  /* 0x3e75fdec05067423 */ /* 0x000fc80000000006 */
[----:B------:R-:W-:-:S04]  /*a200*/  FFMA R6, R5, R6, 0.69314718246459960938 ;  /* 0x3f31721805067423 */ /* 0x000fc80000000006 */
[----:B------:R-:W-:-:S04]  /*a210*/  FFMA R6, R5, R6, 1 ;  /* 0x3f80000005067423 */ /* 0x000fc80000000006 */
[----:B------:R-:W-:-:S04]  /*a220*/  FMUL R6, R6, R13 ;  /* 0x0000000d06067220 */ /* 0x000fc80000400000 */
[----:B------:R-:W-:Y:S01]  /*a230*/  FMUL R11, R6, R11 ;  /* 0x0000000b060b7220 */ /* 0x000fe20000400000 */
[----:B------:R-:W-:Y:S01]  /*a240*/  @P0 FSEL R11, RZ, +INF , !P3 ;  /* 0x7f800000ff0b0808 */ /* 0x000fe20005800000 */
[----:B------:R-:W-:Y:S06]  /*a250*/  @P2 BRA `(.L_x_51) ;  /* 0x00000000006c2947 */ /* 0x000fec0003800000 */
[----:B------:R-:W-:-:S04]  /*a260*/  FSETP.NAN.AND P0, PT, |R4|, |R4|, PT ;  /* 0x400000040400720b */ /* 0x000fc80003f08200 */
[----:B------:R-:W-:-:S13]  /*a270*/  FSETP.NUM.AND P0, PT, |R15|, |R15|, !P0 ;  /* 0x4000000f0f00720b */ /* 0x000fda0004707200 */
[----:B------:R-:W-:Y:S01]  /*a280*/  @!P0 FADD R0, R4, R15 ;  /* 0x0000000f04008221 */ /* 0x000fe20000000000 */
[----:B------:R-:W-:Y:S06]  /*a290*/  @!P0 BRA `(.L_x_51) ;  /* 0x00000000005c8947 */ /* 0x000fec0003800000 */
[----:B------:R-:W-:Y:S01]  /*a2a0*/  FMUL R5, R4, 0.5 ;  /* 0x3f00000004057820 */ /* 0x000fe20000400000 */
[----:B------:R-:W-:-:S04]  /*a2b0*/  FSETP.NEU.AND P0, PT, |R15|, +INF , PT ;  /* 0x7f8000000f00780b */ /* 0x000fc80003f0d200 */
[----:B------:R-:W-:Y:S01]  /*a2c0*/  FSETP.NEU.AND P0, PT, R15, RZ, P0 ;  /* 0x000000ff0f00720b */ /* 0x000fe2000070d000 */
[----:B------:R-:W1:Y:S03]  /*a2d0*/  FRND.TRUNC R5, R5 ;  /* 0x0000000500057307 */ /* 0x000e66000020d000 */
[----:B------:R-:W-:Y:S01]  /*a2e0*/  FSETP.GEU.OR P2, PT, R10, 1, P0 ;  /* 0x3f8000000a00780b */ /* 0x000fe2000074e400 */
[----:B-1----:R-:W-:-:S04]  /*a2f0*/  FADD R3, R5, R5 ;  /* 0x0000000505037221 */ /* 0x002fc80000000000 */
[----:B------:R-:W-:-:S04]  /*a300*/  FADD R6, R4, -R3 ;  /* 0x8000000304067221 */ /* 0x000fc80000000000 */
[----:B------:R-:W-:Y:S01]  /*a310*/  @!P0 FADD R3, R15, R15 ;  /* 0x0000000f0f038221 */ /* 0x000fe20000000000 */
[----:B------:R-:W-:-:S04]  /*a320*/  FSETP.NEU.AND P3, PT, |R6|, 1, !P0 ;  /* 0x3f8000000600780b */ /* 0x000fc8000476d200 */
[----:B------:R-:W-:-:S09]  /*a330*/  @!P2 LOP3.LUT R3, R3, 0x7f800000, RZ, 0x3c, !PT ;  /* 0x7f8000000303a812 */ /* 0x000fd200078e3cff */
[----:B------:R-:W-:-:S04]  /*a340*/  @P3 LOP3.LUT R3, R3, 0x7fffffff, RZ, 0xc0, !PT ;  /* 0x7fffffff03033812 */ /* 0x000fc800078ec0ff */
[----:B------:R-:W-:Y:S01]  /*a350*/  @!P0 MOV R0, R3 ;  /* 0x0000000300008202 */ /* 0x000fe20000000f00 */
[----:B------:R-:W-:Y:S06]  /*a360*/  @!P0 BRA `(.L_x_51) ;  /* 0x0000000000288947 */ /* 0x000fec0003800000 */
[----:B------:R-:W-:Y:S02]  /*a370*/  FSETP.NEU.AND P0, PT, |R4|, +INF , PT ;  /* 0x7f8000000400780b */ /* 0x000fe40003f0d200 */
[----:B------:R-:W-:-:S13]  /*a380*/  FSETP.EQ.AND P2, PT, R15, -1, PT ;  /* 0xbf8000000f00780b */ /* 0x000fda0003f42000 */
[----:B------:R-:W-:Y:S05]  /*a390*/  @!P0 BRA P2, `(.L_x_51) ;  /* 0x00000000001c8947 */ /* 0x000fea0001000000 */
[----:B------:R-:W-:Y:S02]  /*a3a0*/  FSETP.GEU.AND P2, PT, R15, RZ, PT ;  /* 0x000000ff0f00720b */ /* 0x000fe40003f4e000 */
[----:B------:R-:W-:-:S11]  /*a3b0*/  MOV R0, R11 ;  /* 0x0000000b00007202 */ /* 0x000fd60000000f00 */
[----:B------:R-:W1:Y:S01]  /*a3c0*/  @!P2 FRND.FLOOR R3, R4 ;  /* 0x000000040003a307 */ /* 0x000e620000205000 */
[----:B------:R-:W-:Y:S02]  /*a3d0*/  @!P2 FSETP.NEU.AND P3, PT, |R6|, 1, PT ;  /* 0x3f8000000600a80b */ /* 0x000fe40003f6d200 */
[----:B-1----:R-:W-:Y:S02]  /*a3e0*/  @!P2 FSETP.NEU.AND P0, PT, R4, R3, PT ;  /* 0x000000030400a20b */ /* 0x002fe40003f0d000 */
[----:B------:R-:W-:-:S04]  /*a3f0*/  @!P2 FSEL R3, R11, -R11, P3 ;  /* 0x8000000b0b03a208 */ /* 0x000fc80001800000 */
[----:B------:R-:W-:-:S07]  /*a400*/  @!P2 FSEL R0, R3, +QNAN , !P0 ;  /* 0x7fffffff0300a808 */ /* 0x000fce0004000000 */
.L_x_51:
[----:B------:R-:W-:Y:S05]  /*a410*/  BSYNC.RECONVERGENT B1 ;  /* 0x0000000000017941 */ /* 0x000fea0003800200 */
.L_x_50:
[CC--:B------:R-:W-:Y:S01]  /*a420*/  FMUL R3, R14.reuse, R10.reuse ;  /* 0x0000000a0e037220 */ /* 0x0c0fe20000400000 */
[----:B------:R-:W-:Y:S03]  /*a430*/  BSSY.RECONVERGENT B1, `(.L_x_52) ;  /* 0x0000031000017945 */ /* 0x000fe60003800200 */
[----:B------:R-:W1:Y:S01]  /*a440*/  FRND R6, R3 ;  /* 0x0000000300067307 */ /* 0x000e620000201000 */
[----:B------:R-:W-:Y:S01]  /*a450*/  FFMA R4, R14, R10, -R3 ;  /* 0x0000000a0e047223 */ /* 0x000fe20000000803 */
[----:B------:R-:W-:-:S03]  /*a460*/  FSETP.GEU.AND P2, PT, R3, RZ, PT ;  /* 0x000000ff0300720b */ /* 0x000fc60003f4e000 */
[----:B------:R-:W-:-:S03]  /*a470*/  FFMA R4, R17, R10, R4 ;  /* 0x0000000a11047223 */ /* 0x000fc60000000004 */
[----:B------:R2:W3:Y:S01]  /*a480*/  F2I.NTZ R8, R3 ;  /* 0x0000000300087305 */ /* 0x0004e20000203100 */
[----:B-1----:R-:W-:Y:S01]  /*a490*/  FADD R5, R3, -R6 ;  /* 0x8000000603057221 */ /* 0x002fe20000000000 */
[----:B------:R-:W-:-:S03]  /*a4a0*/  FSETP.GT.AND P0, PT, R6, RZ, PT ;  /* 0x000000ff0600720b */ /* 0x000fc60003f04000 */
[----:B------:R-:W-:Y:S01]  /*a4b0*/  FADD R4, R4, R5 ;  /* 0x0000000504047221 */ /* 0x000fe20000000000 */
[----:B------:R-:W-:Y:S02]  /*a4c0*/  SEL R11, RZ, 0x83000000, P0 ;  /* 0x83000000ff0b7807 */ /* 0x000fe40000000000 */
[----:B------:R-:W-:Y:S01]  /*a4d0*/  FSETP.GT.AND P0, PT, |R3|, 152, PT ;  /* 0x431800000300780b */ /* 0x000fe20003f04200 */
[----:B------:R-:W-:Y:S01]  /*a4e0*/  FFMA R5, R4, R12, 0.0013391353422775864601 ;  /* 0x3aaf85ed04057423 */ /* 0x000fe2000000000c */
[----:B------:R-:W-:Y:S01]  /*a4f0*/  IADD3 R6, PT, PT, R11, 0x7f000000, RZ ;  /* 0x7f0000000b067810 */ /* 0x000fe20007ffe0ff */
[----:B--2---:R-:W-:Y:S01]  /*a500*/  HFMA2 R3, -RZ, RZ, 1.875, 0 ;  /* 0x3f800000ff037431 */ /* 0x004fe200000001ff */
[----:B---3--:R-:W-:Y:S01]  /*a510*/  LEA R8, R8, -R11, 0x17 ;  /* 0x8000000b08087211 */ /* 0x008fe200078eb8ff */
        /* <DEDUP_REMOVED lines=8> */
[----:B------:R-:W-:Y:S06]  /*a5a0*/  @!P1 BRA `(.L_x_53) ;  /* 0x0000000000649947 */ /* 0x000fec0003800000 */
[----:B------:R-:W-:-:S04]  /*a5b0*/  FSETP.NAN.AND P0, PT, |R10|, |R10|, PT ;  /* 0x4000000a0a00720b */ /* 0x000fc80003f08200 */
[----:B------:R-:W-:-:S13]  /*a5c0*/  FSETP.NUM.AND P0, PT, |R15|, |R15|, !P0 ;  /* 0x4000000f0f00720b */ /* 0x000fda0004707200 */
[----:B------:R-:W-:Y:S01]  /*a5d0*/  @!P0 FADD R3, R15, R10 ;  /* 0x0000000a0f038221 */ /* 0x000fe20000000000 */
[----:B------:R-:W-:Y:S06]  /*a5e0*/  @!P0 BRA `(.L_x_53) ;  /* 0x0000000000548947 */ /* 0x000fec0003800000 */
[----:B------:R-:W-:Y:S01]  /*a5f0*/  FMUL R4, R10, 0.5 ;  /* 0x3f0000000a047820 */ /* 0x000fe20000400000 */
[----:B------:R-:W-:-:S04]  /*a600*/  FSETP.NEU.AND P0, PT, |R15|, +INF , PT ;  /* 0x7f8000000f00780b */ /* 0x000fc80003f0d200 */
[----:B------:R-:W-:Y:S01]  /*a610*/  FSETP.NEU.AND P0, PT, R15, RZ, P0 ;  /* 0x000000ff0f00720b */ /* 0x000fe2000070d000 */
[----:B------:R-:W1:-:S12]  /*a620*/  FRND.TRUNC R4, R4 ;  /* 0x0000000400047307 */ /* 0x000e58000020d000 */
[----:B------:R-:W-:Y:S01]  /*a630*/  @!P0 FADD R6, R15, R15 ;  /* 0x0000000f0f068221 */ /* 0x000fe20000000000 */
[----:B-1----:R-:W-:-:S04]  /*a640*/  FADD R5, R4, R4 ;  /* 0x0000000404057221 */ /* 0x002fc80000000000 */
[----:B------:R-:W-:-:S05]  /*a650*/  FADD R5, -R5, R10 ;  /* 0x0000000a05057221 */ /* 0x000fca0000000100 */
[----:B------:R-:W-:-:S13]  /*a660*/  FSETP.NEU.AND P1, PT, |R5|, 1, !P0 ;  /* 0x3f8000000500780b */ /* 0x000fda000472d200 */
[----:B------:R-:W-:-:S04]  /*a670*/  @P1 LOP3.LUT R6, R6, 0x7fffffff, RZ, 0xc0, !PT ;  /* 0x7fffffff06061812 */ /* 0x000fc800078ec0ff */
[----:B------:R-:W-:Y:S01]  /*a680*/  @!P0 MOV R3, R6 ;  /* 0x0000000600038202 */ /* 0x000fe20000000f00 */
[----:B------:R-:W-:Y:S06]  /*a690*/  @!P0 BRA `(.L_x_53) ;  /* 0x0000000000288947 */ /* 0x000fec0003800000 */
[----:B------:R-:W-:Y:S02]  /*a6a0*/  FSETP.NEU.AND P0, PT, |R10|, +INF , PT ;  /* 0x7f8000000a00780b */ /* 0x000fe40003f0d200 */
[----:B------:R-:W-:-:S13]  /*a6b0*/  FSETP.EQ.AND P1, PT, R15, -1, PT ;  /* 0xbf8000000f00780b */ /* 0x000fda0003f22000 */
[----:B------:R-:W-:Y:S05]  /*a6c0*/  @!P0 BRA P1, `(.L_x_53) ;  /* 0x00000000001c8947 */ /* 0x000fea0000800000 */
[----:B------:R-:W-:-:S13]  /*a6d0*/  FSETP.GEU.AND P1, PT, R15, RZ, PT ;  /* 0x000000ff0f00720b */ /* 0x000fda0003f2e000 */
[----:B------:R-:W1:Y:S01]  /*a6e0*/  @!P1 FRND.FLOOR R3, R10 ;  /* 0x0000000a00039307 */ /* 0x000e620000205000 */
[----:B------:R-:W-:-:S04]  /*a6f0*/  @!P1 FSETP.NEU.AND P2, PT, |R5|, 1, PT ;  /* 0x3f8000000500980b */ /* 0x000fc80003f4d200 */
[----:B------:R-:W-:Y:S02]  /*a700*/  @!P1 FSEL R4, R8, -R8, P2 ;  /* 0x8000000808049208 */ /* 0x000fe40001000000 */
[----:B-1----:R-:W-:Y:S02]  /*a710*/  @!P1 FSETP.NEU.AND P0, PT, R3, R10, PT ;  /* 0x0000000a0300920b */ /* 0x002fe40003f0d000 */
[----:B------:R-:W-:Y:S02]  /*a720*/  MOV R3, R8 ;  /* 0x0000000800037202 */ /* 0x000fe40000000f00 */
[----:B------:R-:W-:-:S09]  /*a730*/  @!P1 FSEL R3, R4, +QNAN , !P0 ;  /* 0x7fffffff04039808 */ /* 0x000fd20004000000 */
.L_x_53:
[----:B------:R-:W-:Y:S05]  /*a740*/  BSYNC.RECONVERGENT B1 ;  /* 0x0000000000017941 */ /* 0x000fea0003800200 */
.L_x_52:
[----:B------:R-:W-:-:S04]  /*a750*/  FMUL R0, R0, R10 ;  /* 0x0000000a00007220 */ /* 0x000fc80000400000 */
[-C--:B------:R-:W-:Y:S01]  /*a760*/  FMUL R2, R2, R0.reuse ;  /* 0x0000000002027220 */ /* 0x080fe20000400000 */
[-C--:B------:R-:W-:Y:S01]  /*a770*/  FMUL R9, R9, R0.reuse ;  /* 0x0000000009097220 */ /* 0x080fe20000400000 */
[----:B------:R-:W-:-:S07]  /*a780*/  FMUL R7, R7, R0 ;  /* 0x0000000007077220 */ /* 0x000fce0000400000 */
.L_x_49:
[C---:B------:R-:W-:Y:S01]  /*a790*/  FMUL R17, R226.reuse, R3 ;  /* 0x00000003e2117220 */ /* 0x040fe20000400000 */
[C---:B------:R-:W-:Y:S01]  /*a7a0*/  FMUL R2, R226.reuse, -R2 ;  /* 0x80000002e2027220 */ /* 0x040fe20000400000 */
[C---:B------:R-:W-:Y:S01]  /*a7b0*/  FMUL R9, R226.reuse, -R9 ;  /* 0x80000009e2097220 */ /* 0x040fe20000400000 */
[----:B------:R-:W-:Y:S01]  /*a7c0*/  FMUL R7, R226, -R7 ;  /* 0x80000007e2077220 */ /* 0x000fe20000400000 */
[----:B------:R-:W-:Y:S06]  /*a7d0*/  BRA `(.L_x_54) ;  /* 0x0000000000847947 */ /* 0x000fec0003800000 */
.L_x_1:
[----:B------:R-:W0:Y:S01]  /*a7e0*/  LDC R8, c[0x0][0x3b8] ;  /* 0x0000ee00ff087b82 */ /* 0x000e220000000800 */
[----:B------:R-:W-:Y:S01]  /*a7f0*/  FSETP.GEU.AND P1, PT, R20, UR5, PT ;  /* 0x0000000514007c0b */ /* 0x000fe2000bf2e000 */
[----:B------:R-:W-:Y:S01]  /*a800*/  BSSY.RECONVERGENT B1, `(.L_x_55) ;  /* 0x0000008000017945 */ /* 0x000fe20003800200 */
[----:B------:R-:W-:Y:S02]  /*a810*/  FSETP.GEU.AND P2, PT, R21, UR8, PT ;  /* 0x0000000815007c0b */ /* 0x000fe4000bf4e000 */
[----:B------:R-:W-:Y:S02]  /*a820*/  FSETP.GEU.AND P0, PT, R22, UR9, PT ;  /* 0x0000000916007c0b */ /* 0x000fe4000bf0e000 */
[----:B------:R-:W-:-:S07]  /*a830*/  MOV R4, R0 ;  /* 0x0000000000047202 */ /* 0x000fce0000000f00 */
[----:B------:R-:W-:Y:S05]  /*a840*/  @!P1 BRA `(.L_x_56) ;  /* 0x00000000000c9947 */ /* 0x000fea0003800000 */
[----:B------:R-:W-:Y:S01]  /*a850*/  FSETP.GT.AND P1, PT, R0, R7, PT ;  /* 0x000000070000720b */ /* 0x000fe20003f24000 */
[----:B------:R-:W-:-:S12]  /*a860*/  HFMA2 R4, -RZ, RZ, 0, 0 ;  /* 0x00000000ff047431 */ /* 0x000fd800000001ff */
[----:B------:R-:W-:-:S07]  /*a870*/  @P1 FADD R4, R0, -R7 ;  /* 0x8000000700041221 */ /* 0x000fce0000000000 */
.L_x_56:
[----:B------:R-:W-:Y:S05]  /*a880*/  BSYNC.RECONVERGENT B1 ;  /* 0x0000000000017941 */ /* 0x000fea0003800200 */
.L_x_55:
[----:B------:R-:W-:Y:S01]  /*a890*/  BSSY.RECONVERGENT B1, `(.L_x_57) ;  /* 0x0000006000017945 */ /* 0x000fe20003800200 */
[----:B------:R-:W-:-:S03]  /*a8a0*/  MOV R9, R2 ;  /* 0x0000000200097202 */ /* 0x000fc60000000f00 */
[----:B------:R-:W-:Y:S05]  /*a8b0*/  @!P2 BRA `(.L_x_58) ;  /* 0x00000000000ca947 */ /* 0x000fea0003800000 */
[----:B------:R-:W-:Y:S01]  /*a8c0*/  FSETP.GT.AND P1, PT, R2, R5, PT ;  /* 0x000000050200720b */ /* 0x000fe20003f24000 */
[----:B------:R-:W-:-:S12]  /*a8d0*/  HFMA2 R9, -RZ, RZ, 0, 0 ;  /* 0x00000000ff097431 */ /* 0x000fd800000001ff */
[----:B------:R-:W-:-:S07]  /*a8e0*/  @P1 FADD R9, R2, -R5 ;  /* 0x8000000502091221 */ /* 0x000fce0000000000 */
.L_x_58:
[----:B------:R-:W-:Y:S05]  /*a8f0*/  BSYNC.RECONVERGENT B1 ;  /* 0x0000000000017941 */ /* 0x000fea0003800200 */
.L_x_57:
[----:B------:R-:W-:Y:S01]  /*a900*/  BSSY.RECONVERGENT B1, `(.L_x_59) ;  /* 0x0000006000017945 */ /* 0x000fe20003800200 */
[----:B------:R-:W-:-:S03]  /*a910*/  MOV R7, R3 ;  /* 0x0000000300077202 */ /* 0x000fc60000000f00 */
[----:B------:R-:W-:Y:S05]  /*a920*/  @!P0 BRA `(.L_x_60) ;  /* 0x00000000000c8947 */ /* 0x000fea0003800000 */
[----:B------:R-:W-:Y:S01]  /*a930*/  FSETP.GT.AND P0, PT, R3, R6, PT ;  /* 0x000000060300720b */ /* 0x000fe20003f04000 */
[----:B------:R-:W-:-:S12]  /*a940*/  HFMA2 R7, -RZ, RZ, 0, 0 ;  /* 0x00000000ff077431 */ /* 0x000fd800000001ff */
[----:B------:R-:W-:-:S07]  /*a950*/  @P0 FADD R7, R3, -R6 ;  /* 0x8000000603070221 */ /* 0x000fce0000000000 */
.L_x_60:
[----:B------:R-:W-:Y:S05]  /*a960*/  BSYNC.RECONVERGENT B1 ;  /* 0x0000000000017941 */ /* 0x000fea0003800200 */
.L_x_59:
[C---:B------:R-:W-:Y:S01]  /*a970*/  FMUL R3, R9.reuse, R9 ;  /* 0x0000000909037220 */ /* 0x040fe20000400000 */
[----:B0-----:R-:W-:Y:S01]  /*a980*/  FMUL R17, R8, 0.5 ;  /* 0x3f00000008117820 */ /* 0x001fe20000400000 */
[CC--:B------:R-:W-:Y:S01]  /*a990*/  FMUL R2, R4.reuse, -R8.reuse ;  /* 0x8000000804027220 */ /* 0x0c0fe20000400000 */
[----:B------:R-:W-:Y:S01]  /*a9a0*/  FMUL R9, R9, -R8 ;  /* 0x8000000809097220 */ /* 0x000fe20000400000 */
[----:B------:R-:W-:-:S04]  /*a9b0*/  FFMA R0, R4, R4, R3 ;  /* 0x0000000404007223 */ /* 0x000fc80000000003 */
[C---:B------:R-:W-:Y:S01]  /*a9c0*/  FFMA R0, R7.reuse, R7, R0 ;  /* 0x0000000707007223 */ /* 0x040fe20000000000 */
[----:B------:R-:W-:-:S03]  /*a9d0*/  FMUL R7, R7, -R8 ;  /* 0x8000000807077220 */ /* 0x000fc60000400000 */
[----:B------:R-:W-:-:S07]  /*a9e0*/  FMUL R17, R17, R0 ;  /* 0x0000000011117220 */ /* 0x000fce0000400000 */
.L_x_54:
[----:B------:R-:W-:Y:S05]  /*a9f0*/  BSYNC.RECONVERGENT B0 ;  /* 0x0000000000007941 */ /* 0x000fea0003800200 */
.L_x_0:
[----:B------:R-:W1:Y:S01]  /*aa00*/  S2R R11, SR_TID.X ;  /* 0x00000000000b7919 */ /* 0x000e620000002100 */
[----:B------:R-:W1:Y:S01]  /*aa10*/  S2UR UR10, SR_CTAID.X ;  /* 0x00000000000a79c3 */ /* 0x000e620000002500 */
[----:B------:R-:W2:Y:S01]  /*aa20*/  LDCU UR4, c[0x0][0x3dc] ;  /* 0x00007b80ff0477ac */ /* 0x000ea20008000800 */
[----:B------:R-:W-:Y:S01]  /*aa30*/  FMUL R2, R2, 4.29496729600000000000e+09 ;  /* 0x4f80000002027820 */ /* 0x000fe20000400000 */
[----:B------:R-:W-:Y:S01]  /*aa40*/  FMUL R4, R9, 4.29496729600000000000e+09 ;  /* 0x4f80000009047820 */ /* 0x000fe20000400000 */
[----:B------:R-:W-:-:S04]  /*aa50*/  FMUL R7, R7, 4.29496729600000000000e+09 ;  /* 0x4f80000007077820 */ /* 0x000fc80000400000 */
[----:B------:R-:W1:Y:S01]  /*aa60*/  LDC R0, c[0x0][0x360] ;  /* 0x0000d800ff007b82 */ /* 0x000e620000000800 */
[----:B------:R-:W3:Y:S07]  /*aa70*/  F2I.S64.TRUNC R2, R2 ;  /* 0x0000000200027311 */ /* 0x000eee000020d900 */
[----:B------:R-:W4:Y:S01]  /*aa80*/  LDC.64 R12, c[0x0][0x388] ;  /* 0x0000e200ff0c7b82 */ /* 0x000f220000000a00 */
[----:B------:R-:W5:Y:S07]  /*aa90*/  F2I.S64.TRUNC R4, R4 ;  /* 0x0000000400047311 */ /* 0x000f6e000020d900 */
[----:B------:R-:W0:Y:S01]  /*aaa0*/  LDC.64 R14, c[0x0][0x3d0] ;  /* 0x0000f400ff0e7b82 */ /* 0x000e220000000a00 */
[----:B------:R-:W5:Y:S01]  /*aab0*/  F2I.S64.TRUNC R6, R7 ;  /* 0x0000000700067311 */ /* 0x000f62000020d900 */
[----:B-1----:R-:W-:-:S05]  /*aac0*/  IMAD R9, R0, UR10, R11 ;  /* 0x0000000a00097c24 */ /* 0x002fca000f8e020b */
[C---:B--2---:R-:W-:Y:S01]  /*aad0*/  IADD3 R11, PT, PT, R9.reuse, UR4, RZ ;  /* 0x00000004090b7c10 */ /* 0x044fe2000fffe0ff */
[----:B----4-:R-:W-:-:S03]  /*aae0*/  IMAD.WIDE.U32 R8, R9, 0x8, R12 ;  /* 0x0000000809087825 */ /* 0x010fc600078e000c */
[C---:B------:R-:W-:Y:S01]  /*aaf0*/  IADD3 R19, PT, PT, R11.reuse, UR4, RZ ;  /* 0x000000040b137c10 */ /* 0x040fe2000fffe0ff */
[--C-:B------:R-:W-:Y:S01]  /*ab00*/  IMAD.WIDE.U32 R10, R11, 0x8, R12.reuse ;  /* 0x000000080b0a7825 */ /* 0x100fe200078e000c */
[----:B---3--:R-:W-:Y:S03]  /*ab10*/  REDG.E.ADD.64.STRONG.GPU desc[UR6][R8.64], R2 ;  /* 0x000000020800798e */ /* 0x008fe6000c12e506 */
[----:B------:R-:W-:Y:S01]  /*ab20*/  IMAD.WIDE.U32 R12, R19, 0x8, R12 ;  /* 0x00000008130c7825 */ /* 0x000fe200078e000c */
[----:B-----5:R-:W-:Y:S04]  /*ab30*/  REDG.E.ADD.64.STRONG.GPU desc[UR6][R10.64], R4 ;  /* 0x000000040a00798e */ /* 0x020fe8000c12e506 */
[----:B------:R-:W-:Y:S04]  /*ab40*/  REDG.E.ADD.64.STRONG.GPU desc[UR6][R12.64], R6 ;  /* 0x000000060c00798e */ /* 0x000fe8000c12e506 */
[----:B0-----:R-:W-:Y:S01]  /*ab50*/  REDG.E.ADD.F32.FTZ.RN.STRONG.GPU desc[UR6][R14.64], R17 ;  /* 0x000000110e0079a6 */ /* 0x001fe2000c12f306 */
[----:B------:R-:W-:Y:S05]  /*ab60*/  EXIT ;  /* 0x000000000000794d */ /* 0x000fea0003800000 */
        .weak           $__internal_0_$__cuda_sm3x_div_rn_noftz_f32_slowpath
        .type           $__internal_0_$__cuda_sm3x_div_rn_noftz_f32_slowpath,@function
        .size           $__internal_0_$__cuda_sm3x_div_rn_noftz_f32_slowpath,(.L_x_267 - $__internal_0_$__cuda_sm3x_div_rn_noftz_f32_slowpath)
$__internal_0_$__cuda_sm3x_div_rn_noftz_f32_slowpath:
[----:B------:R-:W-:Y:S01]  /*ab70*/  SHF.R.U32.HI R16, RZ, 0x17, R5 ;  /* 0x00000017ff107819 */ /* 0x000fe20000011605 */
[----:B------:R-:W-:Y:S01]  /*ab80*/  BSSY.RECONVERGENT B1, `(.L_x_61) ;  /* 0x0000062000017945 */ /* 0x000fe20003800200 */
[----:B------:R-:W-:Y:S02]  /*ab90*/  SHF.R.U32.HI R4, RZ, 0x17, R0 ;  /* 0x00000017ff047819 */ /* 0x000fe40000011600 */
[----:B------:R-:W-:Y:S02]  /*aba0*/  LOP3.LUT R40, R16, 0xff, RZ, 0xc0, !PT ;  /* 0x000000ff10287812 */ /* 0x000fe400078ec0ff */
[----:B------:R-:W-:Y:S02]  /*abb0*/  LOP3.LUT R35, R4, 0xff, RZ, 0xc0, !PT ;  /* 0x000000ff04237812 */ /* 0x000fe400078ec0ff */
[----:B------:R-:W-:Y:S02]  /*abc0*/  IADD3 R22, PT, PT, R40, -0x1, RZ ;  /* 0xffffffff28167810 */ /* 0x000fe40007ffe0ff */
[----:B------:R-:W-:-:S02]  /*abd0*/  IADD3 R16, PT, PT, R35, -0x1, RZ ;  /* 0xffffffff23107810 */ /* 0x000fc40007ffe0ff */
[----:B------:R-:W-:-:S04]  /*abe0*/  ISETP.GT.U32.AND P0, PT, R22, 0xfd, PT ;  /* 0x000000fd1600780c */ /* 0x000fc80003f04070 */
[----:B------:R-:W-:-:S13]  /*abf0*/  ISETP.GT.U32.OR P0, PT, R16, 0xfd, P0 ;  /* 0x000000fd1000780c */ /* 0x000fda0000704470 */
[----:B------:R-:W-:Y:S01]  /*ac00*/  @!P0 MOV R4, RZ ;  /* 0x000000ff00048202 */ /* 0x000fe20000000f00 */
[----:B------:R-:W-:Y:S06]  /*ac10*/  @!P0 BRA `(.L_x_62) ;  /* 0x00000000005c8947 */ /* 0x000fec0003800000 */
[----:B------:R-:W-:Y:S02]  /*ac20*/  FSETP.GTU.FTZ.AND P0, PT, |R0|, +INF , PT ;  /* 0x7f8000000000780b */ /* 0x000fe40003f1c200 */
[----:B------:R-:W-:-:S04]  /*ac30*/  FSETP.GTU.FTZ.AND P1, PT, |R5|, +INF , PT ;  /* 0x7f8000000500780b */ /* 0x000fc80003f3c200 */
[----:B------:R-:W-:-:S13]  /*ac40*/  PLOP3.LUT P0, PT, P0, P1, PT, 0xf8, 0x8f ;  /* 0x00000000008f781c */ /* 0x000fda0000703f70 */
[----:B------:R-:W-:Y:S05]  /*ac50*/  @P0 BRA `(.L_x_63) ;  /* 0x00000004004c0947 */ /* 0x000fea0003800000 */
[----:B------:R-:W-:-:S13]  /*ac60*/  LOP3.LUT P0, RZ, R5, 0x7fffffff, R0, 0xc8, !PT ;  /* 0x7fffffff05ff7812 */ /* 0x000fda000780c800 */
[----:B------:R-:W-:Y:S05]  /*ac70*/  @!P0 BRA `(.L_x_64) ;  /* 0x00000004003c8947 */ /* 0x000fea0003800000 */
[C---:B------:R-:W-:Y:S02]  /*ac80*/  FSETP.NEU.FTZ.AND P1, PT, |R0|.reuse, +INF , PT ;  /* 0x7f8000000000780b */ /* 0x040fe40003f3d200 */
[----:B------:R-:W-:Y:S02]  /*ac90*/  FSETP.NEU.FTZ.AND P2, PT, |R5|, +INF , PT ;  /* 0x7f8000000500780b */ /* 0x000fe40003f5d200 */
[----:B------:R-:W-:-:S11]  /*aca0*/  FSETP.NEU.FTZ.AND P0, PT, |R0|, +INF , PT ;  /* 0x7f8000000000780b */ /* 0x000fd60003f1d200 */
[----:B------:R-:W-:Y:S05]  /*acb0*/  @!P2 BRA !P1, `(.L_x_64) ;  /* 0x00000004002ca947 */ /* 0x000fea0004800000 */
[----:B------:R-:W-:-:S04]  /*acc0*/  LOP3.LUT P1, RZ, R0, 0x7fffffff, RZ, 0xc0, !PT ;  /* 0x7fffffff00ff7812 */ /* 0x000fc8000782c0ff */
[----:B------:R-:W-:-:S13]  /*acd0*/  PLOP3.LUT P1, PT, P2, P1, PT, 0x2f, 0xf2 ;  /* 0x0000000000f2781c */ /* 0x000fda0001722577 */
[----:B------:R-:W-:Y:S05]  /*ace0*/  @P1 BRA `(.L_x_65) ;  /* 0x0000000400181947 */ /* 0x000fea0003800000 */
[----:B------:R-:W-:-:S04]  /*acf0*/  LOP3.LUT P1, RZ, R5, 0x7fffffff, RZ, 0xc0, !PT ;  /* 0x7fffffff05ff7812 */ /* 0x000fc8000782c0ff */
[----:B------:R-:W-:-:S13]  /*ad00*/  PLOP3.LUT P0, PT, P0, P1, PT, 0x2f, 0xf2 ;  /* 0x0000000000f2781c */ /* 0x000fda0000702577 */
[----:B------:R-:W-:Y:S05]  /*ad10*/  @P0 BRA `(.L_x_66) ;  /* 0x0000000400000947 */ /* 0x000fea0003800000 */
[----:B------:R-:W-:Y:S02]  /*ad20*/  ISETP.GE.AND P0, PT, R16, RZ, PT ;  /* 0x000000ff1000720c */ /* 0x000fe40003f06270 */
[----:B------:R-:W-:-:S11]  /*ad30*/  ISETP.GE.AND P1, PT, R22, RZ, PT ;  /* 0x000000ff1600720c */ /* 0x000fd60003f26270 */
[----:B------:R-:W-:Y:S01]  /*ad40*/  @P0 MOV R4, RZ ;  /* 0x000000ff00040202 */ /* 0x000fe20000000f00 */
[----:B------:R-:W-:Y:S01]  /*ad50*/  @!P0 FFMA R0, R0, 1.84467440737095516160e+19, RZ ;  /* 0x5f80000000008823 */ /* 0x000fe200000000ff */
[----:B------:R-:W-:Y:S01]  /*ad60*/  @!P0 MOV R4, 0xffffffc0 ;  /* 0xffffffc000048802 */ /* 0x000fe20000000f00 */
[----:B------:R-:W-:-:S03]  /*ad70*/  @!P1 FFMA R5, R5, 1.84467440737095516160e+19, RZ ;  /* 0x5f80000005059823 */ /* 0x000fc600000000ff */
[----:B------:R-:W-:-:S07]  /*ad80*/  @!P1 IADD3 R4, PT, PT, R4, 0x40, RZ ;  /* 0x0000004004049810 */ /* 0x000fce0007ffe0ff */
.L_x_62:
[----:B------:R-:W-:Y:S01]  /*ad90*/  LEA R16, R40, 0xc0800000, 0x17 ;  /* 0xc080000028107811 */ /* 0x000fe200078eb8ff */
[----:B------:R-:W-:Y:S03]  /*ada0*/  BSSY.RECONVERGENT B2, `(.L_x_67) ;  /* 0x0000036000027945 */ /* 0x000fe60003800200 */
[----:B------:R-:W-:Y:S02]  /*adb0*/  IADD3 R16, PT, PT, -R16, R5, RZ ;  /* 0x0000000510107210 */ /* 0x000fe40007ffe1ff */
[----:B------:R-:W-:Y:S02]  /*adc0*/  IADD3 R5, PT, PT, R35, -0x7f, RZ ;  /* 0xffffff8123057810 */ /* 0x000fe40007ffe0ff */
[----:B------:R-:W0:Y:S01]  /*add0*/  MUFU.RCP R22, R16 ;  /* 0x0000001000167308 */ /* 0x000e220000001000 */
[----:B------:R-:W-:Y:S02]  /*ade0*/  FADD.FTZ R27, -R16, -RZ ;  /* 0x800000ff101b7221 */ /* 0x000fe40000010100 */
[C---:B------:R-:W-:Y:S01]  /*adf0*/  IMAD R0, R5.reuse, -0x800000, R0 ;  /* 0xff80000005007824 */ /* 0x040fe200078e0200 */
[----:B------:R-:W-:-:S04]  /*ae00*/  IADD3 R5, PT, PT, R5, 0x7f, -R40 ;  /* 0x0000007f05057810 */ /* 0x000fc80007ffe828 */
[----:B------:R-:W-:Y:S01]  /*ae10*/  IADD3 R5, PT, PT, R5, R4, RZ ;  /* 0x0000000405057210 */ /* 0x000fe20007ffe0ff */
[----:B0-----:R-:W-:-:S04]  /*ae20*/  FFMA R35, R22, R27, 1 ;  /* 0x3f80000016237423 */ /* 0x001fc8000000001b */
[----:B------:R-:W-:-:S04]  /*ae30*/  FFMA R37, R22, R35, R22 ;  /* 0x0000002316257223 */ /* 0x000fc80000000016 */
[----:B------:R-:W-:-:S04]  /*ae40*/  FFMA R22, R0, R37, RZ ;  /* 0x0000002500167223 */ /* 0x000fc800000000ff */
[----:B------:R-:W-:-:S04]  /*ae50*/  FFMA R35, R27, R22, R0 ;  /* 0x000000161b237223 */ /* 0x000fc80000000000 */
[----:B------:R-:W-:-:S04]  /*ae60*/  FFMA R46, R37, R35, R22 ;  /* 0x00000023252e7223 */ /* 0x000fc80000000016 */
[----:B------:R-:W-:-:S04]  /*ae70*/  FFMA R27, R27, R46, R0 ;  /* 0x0000002e1b1b7223 */ /* 0x000fc80000000000 */
[----:B------:R-:W-:-:S05]  /*ae80*/  FFMA R22, R37, R27, R46 ;  /* 0x0000001b25167223 */ /* 0x000fca000000002e */
[----:B------:R-:W-:-:S04]  /*ae90*/  SHF.R.U32.HI R0, RZ, 0x17, R22 ;  /* 0x00000017ff007819 */ /* 0x000fc80000011616 */
[----:B------:R-:W-:-:S04]  /*aea0*/  LOP3.LUT R0, R0, 0xff, RZ, 0xc0, !PT ;  /* 0x000000ff00007812 */ /* 0x000fc800078ec0ff */
[----:B------:R-:W-:-:S04]  /*aeb0*/  IADD3 R16, PT, PT, R0, R5, RZ ;  /* 0x0000000500107210 */ /* 0x000fc80007ffe0ff */
[----:B------:R-:W-:-:S04]  /*aec0*/  IADD3 R0, PT, PT, R16, -0x1, RZ ;  /* 0xffffffff10007810 */ /* 0x000fc80007ffe0ff */
[----:B------:R-:W-:-:S13]  /*aed0*/  ISETP.GE.U32.AND P0, PT, R0, 0xfe, PT ;  /* 0x000000fe0000780c */ /* 0x000fda0003f06070 */
[----:B------:R-:W-:Y:S05]  /*aee0*/  @!P0 BRA `(.L_x_68) ;  /* 0x0000000000808947 */ /* 0x000fea0003800000 */
[----:B------:R-:W-:-:S13]  /*aef0*/  ISETP.GT.AND P0, PT, R16, 0xfe, PT ;  /* 0x000000fe1000780c */ /* 0x000fda0003f04270 */
[----:B------:R-:W-:Y:S05]  /*af00*/  @P0 BRA `(.L_x_69) ;  /* 0x00000000006c0947 */ /* 0x000fea0003800000 */
[----:B------:R-:W-:-:S13]  /*af10*/  ISETP.GE.AND P0, PT, R16, 0x1, PT ;  /* 0x000000011000780c */ /* 0x000fda0003f06270 */
[----:B------:R-:W-:Y:S05]  /*af20*/  @P0 BRA `(.L_x_70) ;  /* 0x0000000000740947 */ /* 0x000fea0003800000 */
[----:B------:R-:W-:Y:S02]  /*af30*/  ISETP.GE.AND P0, PT, R16, -0x18, PT ;  /* 0xffffffe81000780c */ /* 0x000fe40003f06270 */
[----:B------:R-:W-:-:S11]  /*af40*/  LOP3.LUT R22, R22, 0x80000000, RZ, 0xc0, !PT ;  /* 0x8000000016167812 */ /* 0x000fd600078ec0ff */
[----:B------:R-:W-:Y:S05]  /*af50*/  @!P0 BRA `(.L_x_70) ;  /* 0x0000000000688947 */ /* 0x000fea0003800000 */
[CCC-:B------:R-:W-:Y:S01]  /*af60*/  FFMA.RZ R0, R37.reuse, R27.reuse, R46.reuse ;  /* 0x0000001b25007223 */ /* 0x1c0fe2000000c02e */
[CCC-:B------:R-:W-:Y:S01]  /*af70*/  FFMA.RM R5, R37.reuse, R27.reuse, R46.reuse ;  /* 0x0000001b25057223 */ /* 0x1c0fe2000000402e */
[C---:B------:R-:W-:Y:S02]  /*af80*/  ISETP.NE.AND P2, PT, R16.reuse, RZ, PT ;  /* 0x000000ff1000720c */ /* 0x040fe40003f45270 */
[----:B------:R-:W-:Y:S02]  /*af90*/  ISETP.NE.AND P1, PT, R16, RZ, PT ;  /* 0x000000ff1000720c */ /* 0x000fe40003f25270 */
[----:B------:R-:W-:Y:S01]  /*afa0*/  LOP3.LUT R4, R0, 0x7fffff, RZ, 0xc0, !PT ;  /* 0x007fffff00047812 */ /* 0x000fe200078ec0ff */
[----:B------:R-:W-:Y:S01]  /*afb0*/  FFMA.RP R0, R37, R27, R46 ;  /* 0x0000001b25007223 */ /* 0x000fe2000000802e */
[----:B------:R-:W-:Y:S02]  /*afc0*/  IADD3 R27, PT, PT, R16, 0x20, RZ ;  /* 0x00000020101b7810 */ /* 0x000fe40007ffe0ff */
[----:B------:R-:W-:-:S02]  /*afd0*/  LOP3.LUT R4, R4, 0x800000, RZ, 0xfc, !PT ;  /* 0x0080000004047812 */ /* 0x000fc400078efcff */
[----:B------:R-:W-:Y:S02]  /*afe0*/  IADD3 R16, PT, PT, -R16, RZ, RZ ;  /* 0x000000ff10107210 */ /* 0x000fe40007ffe1ff */
[----:B------:R-:W-:Y:S02]  /*aff0*/  SHF.L.U32 R27, R4, R27, RZ ;  /* 0x0000001b041b7219 */ /* 0x000fe400000006ff */
[----:B------:R-:W-:Y:S02]  /*b000*/  FSETP.NEU.FTZ.AND P0, PT, R0, R5, PT ;  /* 0x000000050000720b */ /* 0x000fe40003f1d000 */
[----:B------:R-:W-:Y:S02]  /*b010*/  SEL R5, R16, RZ, P2 ;  /* 0x000000ff10057207 */ /* 0x000fe40001000000 */
[----:B------:R-:W-:Y:S02]  /*b020*/  ISETP.NE.AND P1, PT, R27, RZ, P1 ;  /* 0x000000ff1b00720c */ /* 0x000fe40000f25270 */
[----:B------:R-:W-:-:S02]  /*b030*/  SHF.R.U32.HI R5, RZ, R5, R4 ;  /* 0x00000005ff057219 */ /* 0x000fc40000011604 */
[----:B------:R-:W-:Y:S02]  /*b040*/  PLOP3.LUT P0, PT, P0, P1, PT, 0xf8, 0x8f ;  /* 0x00000000008f781c */ /* 0x000fe40000703f70 */
[----:B------:R-:W-:Y:S02]  /*b050*/  SHF.R.U32.HI R27, RZ, 0x1, R5 ;  /* 0x00000001ff1b7819 */ /* 0x000fe40000011605 */
[----:B------:R-:W-:-:S04]  /*b060*/  SEL R0, RZ, 0x1, !P0 ;  /* 0x00000001ff007807 */ /* 0x000fc80004000000 */
[----:B------:R-:W-:-:S04]  /*b070*/  LOP3.LUT R0, R0, 0x1, R27, 0xf8, !PT ;  /* 0x0000000100007812 */ /* 0x000fc800078ef81b */
[----:B------:R-:W-:-:S04]  /*b080*/  LOP3.LUT R0, R0, R5, RZ, 0xc0, !PT ;  /* 0x0000000500007212 */ /* 0x000fc800078ec0ff */
[----:B------:R-:W-:-:S04]  /*b090*/  IADD3 R27, PT, PT, R27, R0, RZ ;  /* 0x000000001b1b7210 */ /* 0x000fc80007ffe0ff */
[----:B------:R-:W-:Y:S01]  /*b0a0*/  LOP3.LUT R22, R27, R22, RZ, 0xfc, !PT ;  /* 0x000000161b167212 */ /* 0x000fe200078efcff */
[----:B------:R-:W-:Y:S06]  /*b0b0*/  BRA `(.L_x_70) ;  /* 0x0000000000107947 */ /* 0x000fec0003800000 */
.L_x_69:
[----:B------:R-:W-:-:S04]  /*b0c0*/  LOP3.LUT R22, R22, 0x80000000, RZ, 0xc0, !PT ;  /* 0x8000000016167812 */ /* 0x000fc800078ec0ff */
[----:B------:R-:W-:Y:S01]  /*b0d0*/  LOP3.LUT R22, R22, 0x7f800000, RZ, 0xfc, !PT ;  /* 0x7f80000016167812 */ /* 0x000fe200078efcff */
[----:B------:R-:W-:Y:S06]  /*b0e0*/  BRA `(.L_x_70) ;  /* 0x0000000000047947 */ /* 0x000fec0003800000 */
.L_x_68:
[----:B------:R-:W-:-:S07]  /*b0f0*/  LEA R22, R5, R22, 0x17 ;  /* 0x0000001605167211 */ /* 0x000fce00078eb8ff */
.L_x_70:
[----:B------:R-:W-:Y:S05]  /*b100*/  BSYNC.RECONVERGENT B2 ;  /* 0x0000000000027941 */ /* 0x000fea0003800200 */
.L_x_67:
[----:B------:R-:W-:Y:S05]  /*b110*/  BRA `(.L_x_71) ;  /* 0x0000000000207947 */ /* 0x000fea0003800000 */
.L_x_66:
[----:B------:R-:W-:-:S04]  /*b120*/  LOP3.LUT R0, R5, 0x80000000, R0, 0x48, !PT ;  /* 0x8000000005007812 */ /* 0x000fc800078e4800 */
[----:B------:R-:W-:Y:S01]  /*b130*/  LOP3.LUT R22, R0, 0x7f800000, RZ, 0xfc, !PT ;  /* 0x7f80000000167812 */ /* 0x000fe200078efcff */
[----:B------:R-:W-:Y:S06]  /*b140*/  BRA `(.L_x_71) ;  /* 0x0000000000147947 */ /* 0x000fec0003800000 */
.L_x_65:
[----:B------:R-:W-:Y:S01]  /*b150*/  LOP3.LUT R22, R5, 0x80000000, R0, 0x48, !PT ;  /* 0x8000000005167812 */ /* 0x000fe200078e4800 */
[----:B------:R-:W-:Y:S06]  /*b160*/  BRA `(.L_x_71) ;  /* 0x00000000000c7947 */ /* 0x000fec0003800000 */
.L_x_64:
[----:B------:R-:W0:Y:S01]  /*b170*/  MUFU.RSQ R22, -QNAN ;  /* 0xffc0000000167908 */ /* 0x000e220000001400 */
[----:B------:R-:W-:Y:S05]  /*b180*/  BRA `(.L_x_71) ;  /* 0x0000000000047947 */ /* 0x000fea0003800000 */
.L_x_63:
[----:B------:R-:W-:-:S07]  /*b190*/  FADD.FTZ R22, R0, R5 ;  /* 0x0000000500167221 */ /* 0x000fce0000010000 */
.L_x_71:
[----:B------:R-:W-:Y:S05]  /*b1a0*/  BSYNC.RECONVERGENT B1 ;  /* 0x0000000000017941 */ /* 0x000fea0003800200 */
.L_x_61:
[----:B------:R-:W-:Y:S01]  /*b1b0*/  HFMA2 R5, -RZ, RZ, 0, 0 ;  /* 0x00000000ff057431 */ /* 0x000fe200000001ff */
[----:B------:R-:W-:-:S04]  /*b1c0*/  MOV R4, R34 ;  /* 0x0000002200047202 */ /* 0x000fc80000000f00 */
[----:B0-----:R-:W-:Y:S05]  /*b1d0*/  RET.REL.NODEC R4 `(computeGridForce) ;  /* 0xffffff4c04887950 */ /* 0x001fea0003c3ffff */
.L_x_72:
[----:B------:R-:W-:-:S00]  /*b1e0*/  BRA `(.L_x_72) ;  /* 0xfffffffc00fc7947 */ /* 0x000fc0000383ffff */
[----:B------:R-:W-:-:S00]  /*b1f0*/  NOP ;  /* 0x0000000000007918 */ /* 0x000fc00000000000 */
        /* <DEDUP_REMOVED lines=8> */
.L_x_267:


//--------------------- .text.generateGridKernel  --------------------------
	.section	.text.generateGridKernel,"ax",@progbits
	.align	128
        .global         generateGridKernel
        .type           generateGridKernel,@function
        .size           generateGridKernel,(.L_x_270 - generateGridKernel)
        .other          generateGridKernel,@"STO_CUDA_ENTRY STV_DEFAULT"
generateGridKernel:
.text.generateGridKernel:
[----:B------:R-:W-:Y:S01]  /*0000*/  LDC R1, c[0x0][0x37c] ;  /* 0x0000df00ff017b82 */ /* 0x000fe20000000800 */
[----:B------:R-:W0:Y:S07]  /*0010*/  S2R R3, SR_TID.X ;  /* 0x0000000000037919 */ /* 0x000e2e0000002100 */
[----:B------:R-:W0:Y:S01]  /*0020*/  S2UR UR4, SR_CTAID.X ;  /* 0x00000000000479c3 */ /* 0x000e220000002500 */
[----:B------:R-:W1:Y:S07]  /*0030*/  LDCU UR5, c[0x0][0x3d8] ;  /* 0x00007b00ff0577ac */ /* 0x000e6e0008000800 */
[----:B------:R-:W0:Y:S02]  /*0040*/  LDC R4, c[0x0][0x360] ;  /* 0x0000d800ff047b82 */ /* 0x000e240000000800 */
[----:B0-----:R-:W-:-:S05]  /*0050*/  IMAD R4, R4, UR4, R3 ;  /* 0x0000000404047c24 */ /* 0x001fca000f8e0203 */
[----:B-1----:R-:W-:-:S13]  /*0060*/  ISETP.GE.U32.AND P0, PT, R4, UR5, PT ;  /* 0x0000000504007c0c */ /* 0x002fda000bf06070 */
[----:B------:R-:W-:Y:S05]  /*0070*/  @P0 EXIT ;  /* 0x000000000000094d */ /* 0x000fea0003800000 */
[----:B------:R-:W0:Y:S01]  /*0080*/  LDC.64 R8, c[0x0][0x3c8] ;  /* 0x0000f200ff087b82 */ /* 0x000e220000000a00 */
[----:B------:R-:W0:Y:S01]  /*0090*/  LDCU.64 UR14, c[0x0][0x358] ;  /* 0x00006b00ff0e77ac */ /* 0x000e220008000a00 */
[----:B------:R-:W1:Y:S06]  /*00a0*/  LDCU UR8, c[0x0][0x3a8] ;  /* 0x00007500ff0877ac */ /* 0x000e6c0008000800 */
[----:B------:R-:W2:Y:S01]  /*00b0*/  LDC.64 R2, c[0x0][0x3d0] ;  /* 0x0000f400ff027b82 */ /* 0x000ea20000000a00 */
[----:B------:R-:W3:Y:S01]  /*00c0*/  LDCU.64 UR4, c[0x0][0x3b8] ;  /* 0x00007700ff0477ac */ /* 0x000ee20008000a00 */
[----:B------:R-:W4:Y:S01]  /*00d0*/  LDCU UR6, c[0x0][0x3c0] ;  /* 0x00007800ff0677ac */ /* 0x000f220008000800 */
[----:B0-----:R-:W5:Y:S04]  /*00e0*/  LDG.E.CONSTANT R11, desc[UR14][R8.64+0x4] ;  /* 0x0000040e080b7981 */ /* 0x001f68000c1e9900 */
[----:B------:R-:W5:Y:S04]  /*00f0*/  LDG.E.CONSTANT R0, desc[UR14][R8.64+0x8] ;  /* 0x0000080e08007981 */ /* 0x000f68000c1e9900 */
[----:B--2---:R-:W3:Y:S04]  /*0100*/  LDG.E.CONSTANT R5, desc[UR14][R2.64] ;  /* 0x0000000e02057981 */ /* 0x004ee8000c1e9900 */
[----:B------:R-:W2:Y:S04]  /*0110*/  LDG.E.CONSTANT R6, desc[UR14][R2.64+0x4] ;  /* 0x0000040e02067981 */ /* 0x000ea8000c1e9900 */
[----:B------:R0:W4:Y:S01]  /*0120*/  LDG.E.CONSTANT R7, desc[UR14][R2.64+0x8] ;  /* 0x0000080e02077981 */ /* 0x000122000c1e9900 */
[----:B-1----:R-:W-:Y:S01]  /*0130*/  UISETP.GE.AND UP0, UPT, UR8, 0x1, UPT ;  /* 0x000000010800788c */ /* 0x002fe2000bf06270 */
[-C--:B-----5:R-:W-:Y:S01]  /*0140*/  IMAD R13, R11, R0.reuse, RZ ;  /* 0x000000000b0d7224 */ /* 0x0a0fe200078e02ff */
[----:B------:R-:W-:-:S03]  /*0150*/  IABS R14, R0 ;  /* 0x00000000000e7213 */ /* 0x000fc60000000000 */
[----:B------:R-:W1:Y:S01]  /*0160*/  I2F.U32.RP R12, R13 ;  /* 0x0000000d000c7306 */ /* 0x000e620000209000 */
[----:B------:R-:W-:Y:S02]  /*0170*/  IADD3 R9, PT, PT, RZ, -R13, RZ ;  /* 0x8000000dff097210 */ /* 0x000fe40007ffe0ff */
[----:B------:R-:W-:-:S05]  /*0180*/  ISETP.NE.U32.AND P2, PT, R13, RZ, PT ;  /* 0x000000ff0d00720c */ /* 0x000fca0003f45070 */
[----:B-1----:R-:W1:Y:S02]  /*0190*/  MUFU.RCP R12, R12 ;  /* 0x0000000c000c7308 */ /* 0x002e640000001000 */
[----:B-1----:R-:W-:-:S06]  /*01a0*/  IADD3 R10, PT, PT, R12, 0xffffffe, RZ ;  /* 0x0ffffffe0c0a7810 */ /* 0x002fcc0007ffe0ff */
[----:B------:R1:W5:Y:S02]  /*01b0*/  F2I.FTZ.U32.TRUNC.NTZ R11, R10 ;  /* 0x0000000a000b7305 */ /* 0x000364000021f000 */
[----:B-1----:R-:W-:Y:S02]  /*01c0*/  HFMA2 R10, -RZ, RZ, 0, 0 ;  /* 0x00000000ff0a7431 */ /* 0x002fe400000001ff */
[----:B-----5:R-:W-:-:S04]  /*01d0*/  IMAD R9, R9, R11, RZ ;  /* 0x0000000b09097224 */ /* 0x020fc800078e02ff */
[----:B------:R-:W-:Y:S02]  /*01e0*/  IMAD.HI.U32 R11, R11, R9, R10 ;  /* 0x000000090b0b7227 */ /* 0x000fe400078e000a */
[----:B------:R-:W1:Y:S04]  /*01f0*/  I2F.RP R9, R14 ;  /* 0x0000000e00097306 */ /* 0x000e680000209400 */
[----:B------:R-:W-:Y:S01]  /*0200*/  IMAD.HI.U32 R8, R11, R4, RZ ;  /* 0x000000040b087227 */ /* 0x000fe200078e00ff */
[----:B------:R-:W-:-:S04]  /*0210*/  IABS R11, R0 ;  /* 0x00000000000b7213 */ /* 0x000fc80000000000 */
[----:B0-----:R-:W-:-:S05]  /*0220*/  IADD3 R2, PT, PT, -R8, RZ, RZ ;  /* 0x000000ff08027210 */ /* 0x001fca0007ffe1ff */
[----:B------:R-:W-:Y:S01]  /*0230*/  IMAD R2, R13, R2, R4 ;  /* 0x000000020d027224 */ /* 0x000fe200078e0204 */
[----:B-1----:R-:W0:Y:S04]  /*0240*/  MUFU.RCP R9, R9 ;  /* 0x0000000900097308 */ /* 0x002e280000001000 */
[----:B------:R-:W-:-:S13]  /*0250*/  ISETP.GE.U32.AND P0, PT, R2, R13, PT ;  /* 0x0000000d0200720c */ /* 0x000fda0003f06070 */
[----:B------:R-:W-:Y:S02]  /*0260*/  @P0 IADD3 R2, PT, PT, -R13, R2, RZ ;  /* 0x000000020d020210 */ /* 0x000fe40007ffe1ff */
[----:B------:R-:W-:Y:S02]  /*0270*/  @P0 IADD3 R8, PT, PT, R8, 0x1, RZ ;  /* 0x0000000108080810 */ /* 0x000fe40007ffe0ff */
[----:B------:R-:W-:Y:S02]  /*0280*/  ISETP.GE.U32.AND P1, PT, R2, R13, PT ;  /* 0x0000000d0200720c */ /* 0x000fe40003f26070 */
[----:B0-----:R-:W-:-:S04]  /*0290*/  IADD3 R2, PT, PT, R9, 0xffffffe, RZ ;  /* 0x0ffffffe09027810 */ /* 0x001fc80007ffe0ff */
[----:B------:R0:W1:Y:S07]  /*02a0*/  F2I.FTZ.U32.TRUNC.NTZ R3, R2 ;  /* 0x0000000200037305 */ /* 0x00006e000021f000 */
[----:B------:R-:W-:Y:S02]  /*02b0*/  @P1 IADD3 R8, PT, PT, R8, 0x1, RZ ;  /* 0x0000000108081810 */ /* 0x000fe40007ffe0ff */
[----:B------:R-:W-:Y:S02]  /*02c0*/  @!P2 LOP3.LUT R8, RZ, R13, RZ, 0x33, !PT ;  /* 0x0000000dff08a212 */ /* 0x000fe400078e33ff */
[----:B0-----:R-:W-:-:S02]  /*02d0*/  MOV R2, RZ ;  /* 0x000000ff00027202 */ /* 0x001fc40000000f00 */
[----:B------:R-:W-:Y:S02]  /*02e0*/  IADD3 R10, PT, PT, -R8, RZ, RZ ;  /* 0x000000ff080a7210 */ /* 0x000fe40007ffe1ff */
[----:B-1----:R-:W-:Y:S02]  /*02f0*/  IADD3 R9, PT, PT, RZ, -R3, RZ ;  /* 0x80000003ff097210 */ /* 0x002fe40007ffe0ff */
[----:B------:R-:W-:Y:S01]  /*0300*/  I2FP.F32.S32 R8, R8 ;  /* 0x0000000800087245 */ /* 0x000fe20000201400 */
[----:B------:R-:W-:Y:S02]  /*0310*/  IMAD R13, R13, R10, R4 ;  /* 0x0000000a0d0d7224 */ /* 0x000fe400078e0204 */
[----:B------:R-:W-:Y:S02]  /*0320*/  IMAD R9, R9, R14, RZ ;  /* 0x0000000e09097224 */ /* 0x000fe400078e02ff */
[----:B---3--:R-:W-:Y:S01]  /*0330*/  FFMA R5, R8, R5, UR4 ;  /* 0x0000000408057e23 */ /* 0x008fe20008000005 */
[----:B------:R-:W-:Y:S01]  /*0340*/  IABS R10, R13 ;  /* 0x0000000d000a7213 */ /* 0x000fe20000000000 */
[----:B------:R-:W-:Y:S01]  /*0350*/  IMAD.HI.U32 R2, R3, R9, R2 ;  /* 0x0000000903027227 */ /* 0x000fe200078e0002 */
[----:B------:R-:W-:-:S03]  /*0360*/  IADD3 R9, PT, PT, RZ, -R11, RZ ;  /* 0x8000000bff097210 */ /* 0x000fc60007ffe0ff */
[----:B------:R-:W-:Y:S01]  /*0370*/  HFMA2 R11, -RZ, RZ, 0, 0 ;  /* 0x00000000ff0b7431 */ /* 0x000fe200000001ff */
[----:B------:R-:W-:-:S05]  /*0380*/  MOV R3, R10 ;  /* 0x0000000a00037202 */ /* 0x000fca0000000f00 */
[----:B------:R-:W-:-:S04]  /*0390*/  IMAD.HI.U32 R2, R2, R3, RZ ;  /* 0x0000000302027227 */ /* 0x000fc800078e00ff */
[----:B------:R-:W-:-:S05]  /*03a0*/  IMAD R3, R2, R9, R3 ;  /* 0x0000000902037224 */ /* 0x000fca00078e0203 */
[----:B------:R-:W-:-:S13]  /*03b0*/  ISETP.GT.U32.AND P2, PT, R14, R3, PT ;  /* 0x000000030e00720c */ /* 0x000fda0003f44070 */
[-C--:B------:R-:W-:Y:S02]  /*03c0*/  @!P2 IADD3 R3, PT, PT, R3, -R14.reuse, RZ ;  /* 0x8000000e0303a210 */ /* 0x080fe40007ffe0ff */
[----:B------:R-:W-:Y:S02]  /*03d0*/  @!P2 IADD3 R2, PT, PT, R2, 0x1, RZ ;  /* 0x000000010202a810 */ /* 0x000fe40007ffe0ff */
[----:B------:R-:W-:Y:S02]  /*03e0*/  ISETP.GE.U32.AND P0, PT, R3, R14, PT ;  /* 0x0000000e0300720c */ /* 0x000fe40003f06070 */
[----:B------:R-:W-:Y:S02]  /*03f0*/  LOP3.LUT R3, R13, R0, RZ, 0x3c, !PT ;  /* 0x000000000d037212 */ /* 0x000fe400078e3cff */
[----:B------:R-:W-:Y:S02]  /*0400*/  ISETP.NE.AND P2, PT, R0, RZ, PT ;  /* 0x000000ff0000720c */ /* 0x000fe40003f45270 */
[----:B------:R-:W-:-:S07]  /*0410*/  ISETP.GE.AND P1, PT, R3, RZ, PT ;  /* 0x000000ff0300720c */ /* 0x000fce0003f26270 */
[----:B------:R-:W-:-:S06]  /*0420*/  @P0 IADD3 R2, PT, PT, R2, 0x1, RZ ;  /* 0x0000000102020810 */ /* 0x000fcc0007ffe0ff */
[----:B------:R-:W-:Y:S02]  /*0430*/  @!P1 IADD3 R2, PT, PT, -R2, RZ, RZ ;  /* 0x000000ff02029210 */ /* 0x000fe40007ffe1ff */
[----:B------:R-:W-:-:S04]  /*0440*/  @!P2 LOP3.LUT R2, RZ, R0, RZ, 0x33, !PT ;  /* 0x00000000ff02a212 */ /* 0x000fc800078e33ff */
[----:B------:R-:W-:-:S05]  /*0450*/  IADD3 R3, PT, PT, -R2, RZ, RZ ;  /* 0x000000ff02037210 */ /* 0x000fca0007ffe1ff */
[----:B------:R-:W-:Y:S01]  /*0460*/  IMAD R0, R0, R3, R13 ;  /* 0x0000000300007224 */ /* 0x000fe200078e020d */
[----:B------:R-:W-:-:S04]  /*0470*/  I2FP.F32.S32 R3, R2 ;  /* 0x0000000200037245 */ /* 0x000fc80000201400 */
[----:B------:R-:W-:Y:S01]  /*0480*/  I2FP.F32.S32 R0, R0 ;  /* 0x0000000000007245 */ /* 0x000fe20000201400 */
[----:B--2---:R-:W-:-:S04]  /*0490*/  FFMA R6, R3, R6, UR5 ;  /* 0x0000000503067e23 */ /* 0x004fc80008000006 */
[----:B----4-:R-:W-:Y:S01]  /*04a0*/  FFMA R7, R0, R7, UR6 ;  /* 0x0000000600077e23 */ /* 0x010fe20008000007 */
[----:B------:R-:W-:Y:S06]  /*04b0*/  BRA.U !UP0, `(.L_x_73) ;  /* 0x0000004508b87547 */ /* 0x000fec000b800000 */
[----:B------:R-:W-:Y:S01]  /*04c0*/  FFMA R0, RZ, 1.4426950216293334961, RZ ;  /* 0x3fb8aa3bff007823 */ /* 0x000fe200000000ff */
[----:B------:R-:W-:Y:S01]  /*04d0*/  MOV R13, 0x391fcb8e ;  /* 0x391fcb8e000d7802 */ /* 0x000fe20000000f00 */
[----:B------:R-:W0:Y:S02]  /*04e0*/  LDCU UR4, c[0x0][0x3ac] ;  /* 0x00007580ff0477ac */ /* 0x000e240008000800 */
[----:B------:R-:W-:-:S04]  /*04f0*/  FADD R0, RZ, R0 ;  /* 0x00000000ff007221 */ /* 0x000fc80000000000 */
[----:B------:R-:W-:-:S04]  /*0500*/  FFMA R0, RZ, RZ, R0 ;  /* 0x000000ffff007223 */ /* 0x000fc80000000000 */
[----:B------:R-:W-:-:S04]  /*0510*/  FFMA R0, RZ, RZ, R0 ;  /* 0x000000ffff007223 */ /* 0x000fc80000000000 */
[----:B------:R-:W-:-:S04]  /*0520*/  FADD R2, R0, 1 ;  /* 0x3f80000000027421 */ /* 0x000fc80000000000 */
[C---:B------:R-:W-:Y:S01]  /*0530*/  FMUL R9, R2.reuse, 0.16666667163372039795 ;  /* 0x3e2aaaab02097820 */ /* 0x040fe20000400000 */
[----:B------:R-:W-:Y:S01]  /*0540*/  FADD R3, R2, -1 ;  /* 0xbf80000002037421 */ /* 0x000fe20000000000 */
[----:B0-----:R-:W-:Y:S02]  /*0550*/  UISETP.NE.AND UP0, UPT, UR4, 0x2, UPT ;  /* 0x000000020400788c */ /* 0x001fe4000bf05270 */
[----:B------:R-:W0:Y:S01]  /*0560*/  FRND R8, R9 ;  /* 0x0000000900087307 */ /* 0x000e220000201000 */
[----:B------:R-:W-:Y:S01]  /*0570*/  FADD R3, R0, -R3 ;  /* 0x8000000300037221 */ /* 0x000fe20000000000 */
[----:B------:R-:W-:Y:S01]  /*0580*/  FFMA R2, R2, 0.16666667163372039795, -R9 ;  /* 0x3e2aaaab02027823 */ /* 0x000fe20000000809 */
[----:B------:R-:W-:-:S03]  /*0590*/  FSETP.GEU.AND P1, PT, R9, RZ, PT ;  /* 0x000000ff0900720b */ /* 0x000fc60003f2e000 */
[----:B------:R-:W-:Y:S02]  /*05a0*/  FFMA R2, R3, 0.16666667163372039795, R2 ;  /* 0x3e2aaaab03027823 */ /* 0x000fe40000000002 */
[----:B------:R-:W1:Y:S01]  /*05b0*/  F2I.NTZ R0, R9 ;  /* 0x0000000900007305 */ /* 0x000e620000203100 */
[----:B0-----:R-:W-:Y:S01]  /*05c0*/  FADD R3, R9, -R8 ;  /* 0x8000000809037221 */ /* 0x001fe20000000000 */
[----:B------:R-:W-:-:S03]  /*05d0*/  FSETP.GT.AND P0, PT, R8, RZ, PT ;  /* 0x000000ff0800720b */ /* 0x000fc60003f04000 */
[----:B------:R-:W-:-:S04]  /*05e0*/  FADD R2, R2, R3 ;  /* 0x0000000302027221 */ /* 0x000fc80000000000 */
[C---:B------:R-:W-:Y:S01]  /*05f0*/  FFMA R3, R2.reuse, R13, 0.0013391353422775864601 ;  /* 0x3aaf85ed02037423 */ /* 0x040fe2000000000d */
[----:B------:R-:W-:Y:S02]  /*0600*/  SEL R13, RZ, 0x83000000, P0 ;  /* 0x83000000ff0d7807 */ /* 0x000fe40000000000 */
[----:B------:R-:W-:Y:S01]  /*0610*/  FSETP.GT.AND P0, PT, |R9|, 152, PT ;  /* 0x431800000900780b */ /* 0x000fe20003f04200 */
[----:B------:R-:W-:-:S04]  /*0620*/  FFMA R3, R2, R3, 0.0096188392490148544312 ;  /* 0x3c1d985602037423 */ /* 0x000fc80000000003 */
[----:B------:R-:W-:-:S04]  /*0630*/  FFMA R3, R2, R3, 0.055503588169813156128 ;  /* 0x3d6357bb02037423 */ /* 0x000fc80000000003 */
[----:B------:R-:W-:-:S04]  /*0640*/  FFMA R3, R2, R3, 0.24022644758224487305 ;  /* 0x3e75fdec02037423 */ /* 0x000fc80000000003 */
[----:B------:R-:W-:-:S04]  /*0650*/  FFMA R3, R2, R3, 0.69314718246459960938 ;  /* 0x3f31721802037423 */ /* 0x000fc80000000003 */
[----:B------:R-:W-:Y:S01]  /*0660*/  FFMA R3, R2, R3, 1 ;  /* 0x3f80000002037423 */ /* 0x000fe20000000003 */
[----:B------:R-:W-:Y:S02]  /*0670*/  IADD3 R2, PT, PT, R13, 0x7f000000, RZ ;  /* 0x7f0000000d027810 */ /* 0x000fe40007ffe0ff */
[----:B-1----:R-:W-:-:S03]  /*0680*/  LEA R13, R0, -R13, 0x17 ;  /* 0x8000000d000d7211 */ /* 0x002fc600078eb8ff */
[----:B------:R-:W-:-:S04]  /*0690*/  FMUL R2, R3, R2 ;  /* 0x0000000203027220 */ /* 0x000fc80000400000 */
[----:B------:R-:W-:Y:S01]  /*06a0*/  FMUL R8, R2, R13 ;  /* 0x0000000d02087220 */ /* 0x000fe20000400000 */
[----:B------:R-:W-:Y:S01]  /*06b0*/  @P0 FSEL R8, RZ, +INF , !P1 ;  /* 0x7f800000ff080808 */ /* 0x000fe20004800000 */
[----:B------:R-:W-:Y:S06]  /*06c0*/  BRA.U !UP0, `(.L_x_74) ;  /* 0x0000002d086c7547 */ /* 0x000fec000b800000 */
[----:B------:R-:W-:-:S09]  /*06d0*/  UISETP.NE.AND UP0, UPT, UR4, 0x1, UPT ;  /* 0x000000010400788c */ /* 0x000fd2000bf05270 */
[----:B------:R-:W-:Y:S05]  /*06e0*/  BRA.U !UP0, `(.L_x_75) ;  /* 0x0000001508107547 */ /* 0x000fea000b800000 */
[----:B------:R-:W-:-:S09]  /*06f0*/  UISETP.NE.AND UP0, UPT, UR4, URZ, UPT ;  /* 0x000000ff0400728c */ /* 0x000fd2000bf05270 */
[----:B------:R-:W-:Y:S05]  /*0700*/  BRA.U UP0, `(.L_x_73) ;  /* 0x0000004500247547 */ /* 0x000fea000b800000 */
[----:B------:R-:W-:Y:S01]  /*0710*/  UISETP.GE.U32.AND UP0, UPT, UR8, 0x4, UPT ;  /* 0x000000040800788c */ /* 0x000fe2000bf06070 */
[----:B------:R-:W-:Y:S01]  /*0720*/  HFMA2 R8, -RZ, RZ, 0, 0 ;  /* 0x00000000ff087431 */ /* 0x000fe200000001ff */
[----:B------:R-:W-:Y:S01]  /*0730*/  MOV R11, RZ ;  /* 0x000000ff000b7202 */ /* 0x000fe20000000f00 */
[----:B------:R-:W-:-:S06]  /*0740*/  ULOP3.LUT UR9, UR8, 0x3, URZ, 0xc0, !UPT ;  /* 0x0000000308097892 */ /* 0x000fcc000f8ec0ff */
[----:B------:R-:W-:Y:S06]  /*0750*/  BRA.U !UP0, `(.L_x_76) ;  /* 0x0000000908d07547 */ /* 0x000fec000b800000 */
[----:B------:R-:W0:Y:S01]  /*0760*/  LDCU.64 UR10, c[0x0][0x388] ;  /* 0x00007100ff0a77ac */ /* 0x000e220008000a00 */
[----:B------:R-:W-:Y:S01]  /*0770*/  MOV R11, RZ ;  /* 0x000000ff000b7202 */ /* 0x000fe20000000f00 */
[----:B------:R-:W1:Y:S01]  /*0780*/  LDCU.64 UR12, c[0x0][0x390] ;  /* 0x00007200ff0c77ac */ /* 0x000e620008000a00 */
[----:B------:R-:W-:-:S06]  /*0790*/  ULOP3.LUT UR4, UR8, 0x7ffffffc, URZ, 0xc0, !UPT ;  /* 0x7ffffffc08047892 */ /* 0x000fcc000f8ec0ff */
[----:B------:R-:W-:Y:S01]  /*07a0*/  MOV R8, UR4 ;  /* 0x0000000400087c02 */ /* 0x000fe20008000f00 */
[----:B0-----:R-:W-:Y:S02]  /*07b0*/  UIADD3 UR7, UP0, UPT, UR10, 0x18, URZ ;  /* 0x000000180a077890 */ /* 0x001fe4000ff1e0ff */
[----:B------:R-:W-:Y:S02]  /*07c0*/  UIADD3 UR10, UPT, UPT, -UR4, URZ, URZ ;  /* 0x000000ff040a7290 */ /* 0x000fe4000fffe1ff */
[----:B-1----:R-:W-:Y:S02]  /*07d0*/  UIADD3 UR5, UP1, UPT, UR12, 0x8, URZ ;  /* 0x000000080c057890 */ /* 0x002fe4000ff3e0ff */
[----:B------:R-:W-:Y:S01]  /*07e0*/  UIADD3.X UR8, UPT, UPT, URZ, UR11, URZ, UP0, !UPT ;  /* 0x0000000bff087290 */ /* 0x000fe200087fe4ff */
[----:B------:R-:W-:Y:S01]  /*07f0*/  MOV R14, UR7 ;  /* 0x00000007000e7c02 */ /* 0x000fe20008000f00 */
[----:B------:R-:W-:Y:S02]  /*0800*/  UIADD3.X UR6, UPT, UPT, URZ, UR13, URZ, UP1, !UPT ;  /* 0x0000000dff067290 */ /* 0x000fe40008ffe4ff */
[----:B------:R-:W-:-:S02]  /*0810*/  MOV R12, UR5 ;  /* 0x00000005000c7c02 */ /* 0x000fc40008000f00 */
[----:B------:R-:W-:Y:S02]  /*0820*/  MOV R15, UR8 ;  /* 0x00000008000f7c02 */ /* 0x000fe40008000f00 */
[----:B------:R-:W-:-:S07]  /*0830*/  MOV R13, UR6 ;  /* 0x00000006000d7c02 */ /* 0x000fce0008000f00 */
.L_x_97:
[----:B------:R-:W2:Y:S04]  /*0840*/  LDG.E.CONSTANT R3, desc[UR14][R14.64+-0x14] ;  /* 0xffffec0e0e037981 */ /* 0x000ea8000c1e9900 */
[----:B------:R-:W3:Y:S04]  /*0850*/  LDG.E.CONSTANT R0, desc[UR14][R14.64+-0x18] ;  /* 0xffffe80e0e007981 */ /* 0x000ee8000c1e9900 */
[----:B------:R-:W4:Y:S01]  /*0860*/  LDG.E.CONSTANT R2, desc[UR14][R14.64+-0x10] ;  /* 0xfffff00e0e027981 */ /* 0x000f22000c1e9900 */
[----:B------:R-:W-:Y:S01]  /*0870*/  UIADD3 UR10, UPT, UPT, UR10, 0x4, URZ ;  /* 0x000000040a0a7890 */ /* 0x000fe2000fffe0ff */
[----:B------:R-:W-:Y:S03]  /*0880*/  BSSY.RECONVERGENT B0, `(.L_x_77) ;  /* 0x0000013000007945 */ /* 0x000fe60003800200 */
[----:B------:R-:W-:Y:S01]  /*0890*/  UISETP.NE.AND UP0, UPT, UR10, URZ, UPT ;  /* 0x000000ff0a00728c */ /* 0x000fe2000bf05270 */
[----:B--2---:R-:W-:Y:S01]  /*08a0*/  FADD R3, R6, -R3 ;  /* 0x8000000306037221 */ /* 0x004fe20000000000 */
[----:B---3--:R-:W-:-:S03]  /*08b0*/  FADD R0, R5, -R0 ;  /* 0x8000000005007221 */ /* 0x008fc60000000000 */
[----:B------:R-:W-:Y:S01]  /*08c0*/  FMUL R3, R3, R3 ;  /* 0x0000000303037220 */ /* 0x000fe20000400000 */
[----:B----4-:R-:W-:-:S03]  /*08d0*/  FADD R2, R7, -R2 ;  /* 0x8000000207027221 */ /* 0x010fc60000000000 */
[----:B------:R-:W-:-:S04]  /*08e0*/  FFMA R3, R0, R0, R3 ;  /* 0x0000000000037223 */ /* 0x000fc80000000003 */
[----:B------:R-:W-:-:S04]  /*08f0*/  FFMA R2, R2, R2, R3 ;  /* 0x0000000202027223 */ /* 0x000fc80000000003 */
[----:B------:R0:W1:Y:S01]  /*0900*/  MUFU.RSQ R3, R2 ;  /* 0x0000000200037308 */ /* 0x0000620000001400 */
[----:B------:R-:W-:-:S04]  /*0910*/  IADD3 R0, PT, PT, R2, -0xd000000, RZ ;  /* 0xf300000002007810 */ /* 0x000fc80007ffe0ff */
[----:B------:R-:W-:-:S13]  /*0920*/  ISETP.GT.U32.AND P0, PT, R0, 0x727fffff, PT ;  /* 0x727fffff0000780c */ /* 0x000fda0003f04070 */
[----:B01----:R-:W-:Y:S05]  /*0930*/  @!P0 BRA `(.L_x_78) ;  /* 0x00000000000c8947 */ /* 0x003fea0003800000 */
[----:B------:R-:W-:-:S07]  /*0940*/  MOV R0, 0x960 ;  /* 0x0000096000007802 */ /* 0x000fce0000000f00 */
[----:B------:R-:W-:Y:S05]  /*0950*/  CALL.REL.NOINC `($__internal_2_$__cuda_sm20_sqrt_rn_f32_slowpath) ;  /* 0x0000004c009c7944 */ /* 0x000fea0003c00000 */
[----:B------:R-:W-:Y:S05]  /*0960*/  BRA `(.L_x_79) ;  /* 0x0000000000107947 */ /* 0x000fea0003800000 */
.L_x_78:
[----:B------:R-:W-:Y:S01]  /*0970*/  FMUL.FTZ R18, R2, R3 ;  /* 0x0000000302127220 */ /* 0x000fe20000410000 */
[----:B------:R-:W-:-:S03]  /*0980*/  FMUL.FTZ R0, R3, 0.5 ;  /* 0x3f00000003007820 */ /* 0x000fc60000410000 */
[----:B------:R-:W-:-:S04]  /*0990*/  FFMA R3, -R18, R18, R2 ;  /* 0x0000001212037223 */ /* 0x000fc80000000102 */
[----:B------:R-:W-:-:S07]  /*09a0*/  FFMA R18, R3, R0, R18 ;  /* 0x0000000003127223 */ /* 0x000fce0000000012 */
.L_x_79:
[----:B------:R-:W-:Y:S05]  /*09b0*/  BSYNC.RECONVERGENT B0 ;  /* 0x0000000000007941 */ /* 0x000fea0003800200 */
.L_x_77:
[----:B------:R-:W2:Y:S01]  /*09c0*/  LDG.E.CONSTANT R3, desc[UR14][R12.64+-0x8] ;  /* 0xfffff80e0c037981 */ /* 0x000ea2000c1e9900 */
[----:B------:R-:W-:Y:S01]  /*09d0*/  FMNMX.NAN R18, R18, 9.9999999747524270788e-07, !PT ;  /* 0x358637bd12127809 */ /* 0x000fe20007820000 */
[----:B------:R-:W-:Y:S03]  /*09e0*/  BSSY.RECONVERGENT B2, `(.L_x_80) ;  /* 0x000000d000027945 */ /* 0x000fe60003800200 */
[----:B------:R-:W0:Y:S02]  /*09f0*/  MUFU.RCP R0, R18 ;  /* 0x0000001200007308 */ /* 0x000e240000001000 */
[----:B0-----:R-:W-:-:S04]  /*0a00*/  FFMA R9, -R18, R0, 1 ;  /* 0x3f80000012097423 */ /* 0x001fc80000000100 */
[----:B------:R-:W-:Y:S01]  /*0a10*/  FFMA R0, R0, R9, R0 ;  /* 0x0000000900007223 */ /* 0x000fe20000000000 */
[----:B--2---:R-:W-:-:S04]  /*0a20*/  FMUL R3, R3, 138.935455322265625 ;  /* 0x430aef7a03037820 */ /* 0x004fc80000400000 */
[----:B------:R-:W0:Y:S01]  /*0a30*/  FCHK P0, R3, R18 ;  /* 0x0000001203007302 */ /* 0x000e220000000000 */
[----:B------:R-:W-:-:S04]  /*0a40*/  FFMA R9, R3, R0, RZ ;  /* 0x0000000003097223 */ /* 0x000fc800000000ff */
[----:B------:R-:W-:-:S04]  /*0a50*/  FFMA R2, -R18, R9, R3 ;  /* 0x0000000912027223 */ /* 0x000fc80000000103 */
[----:B------:R-:W-:Y:S01]  /*0a60*/  FFMA R0, R0, R2, R9 ;  /* 0x0000000200007223 */ /* 0x000fe20000000009 */
[----:B0-----:R-:W-:Y:S06]  /*0a70*/  @!P0 BRA `(.L_x_81) ;  /* 0x00000000000c8947 */ /* 0x001fec0003800000 */
[----:B------:R-:W-:Y:S02]  /*0a80*/  MOV R0, R18 ;  /* 0x0000001200007202 */ /* 0x000fe40000000f00 */
[----:B------:R-:W-:-:S07]  /*0a90*/  MOV R2, 0xab0 ;  /* 0x00000ab000027802 */ /* 0x000fce0000000f00 */
[----:B------:R-:W-:Y:S05]  /*0aa0*/  CALL.REL.NOINC `($__internal_3_$__cuda_sm3x_div_rn_noftz_f32_slowpath) ;  /* 0x0000004c00a07944 */ /* 0x000fea0003c00000 */
.L_x_81:
[----:B------:R-:W-:Y:S05]  /*0ab0*/  BSYNC.RECONVERGENT B2 ;  /* 0x0000000000027941 */ /* 0x000fea0003800200 */
.L_x_80:
[----:B------:R-:W2:Y:S04]  /*0ac0*/  LDG.E.CONSTANT R3, desc[UR14][R14.64+-0x8] ;  /* 0xfffff80e0e037981 */ /* 0x000ea8000c1e9900 */
[----:B------:R-:W3:Y:S04]  /*0ad0*/  LDG.E.CONSTANT R2, desc[UR14][R14.64+-0xc] ;  /* 0xfffff40e0e027981 */ /* 0x000ee8000c1e9900 */
[----:B------:R-:W4:Y:S01]  /*0ae0*/  LDG.E.CONSTANT R10, desc[UR14][R14.64+-0x4] ;  /* 0xfffffc0e0e0a7981 */ /* 0x000f22000c1e9900 */
[----:B------:R-:W-:Y:S01]  /*0af0*/  BSSY.RECONVERGENT B0, `(.L_x_82) ;  /* 0x0000014000007945 */ /* 0x000fe20003800200 */
[----:B------:R-:W-:Y:S01]  /*0b00*/  FADD R11, R0, R11 ;  /* 0x0000000b000b7221 */ /* 0x000fe20000000000 */
        /* <DEDUP_REMOVED lines=10> */
[----:B------:R-:W-:Y:S02]  /*0bb0*/  MOV R2, R3 ;  /* 0x0000000300027202 */ /* 0x000fe40000000f00 */
[----:B------:R-:W-:-:S07]  /*0bc0*/  MOV R0, 0xbe0 ;  /* 0x00000be000007802 */ /* 0x000fce0000000f00 */
[----:B------:R-:W-:Y:S05]  /*0bd0*/  CALL.REL.NOINC `($__internal_2_$__cuda_sm20_sqrt_rn_f32_slowpath) ;  /* 0x0000004800fc7944 */ /* 0x000fea0003c00000 */
[----:B------:R-:W-:Y:S05]  /*0be0*/  BRA `(.L_x_84) ;  /* 0x0000000000107947 */ /* 0x000fea0003800000 */
.L_x_83:
[----:B------:R-:W-:Y:S01]  /*0bf0*/  FMUL.FTZ R18, R3, R10 ;  /* 0x0000000a03127220 */ /* 0x000fe20000410000 */
[----:B------:R-:W-:-:S03]  /*0c00*/  FMUL.FTZ R0, R10, 0.5 ;  /* 0x3f0000000a007820 */ /* 0x000fc60000410000 */
[----:B------:R-:W-:-:S04]  /*0c10*/  FFMA R3, -R18, R18, R3 ;  /* 0x0000001212037223 */ /* 0x000fc80000000103 */
[----:B------:R-:W-:-:S07]  /*0c20*/  FFMA R18, R3, R0, R18 ;  /* 0x0000000003127223 */ /* 0x000fce0000000012 */
.L_x_84:
[----:B------:R-:W-:Y:S05]  /*0c30*/  BSYNC.RECONVERGENT B0 ;  /* 0x0000000000007941 */ /* 0x000fea0003800200 */
.L_x_82:
        /* <DEDUP_REMOVED lines=15> */
.L_x_86:
[----:B------:R-:W-:Y:S05]  /*0d30*/  BSYNC.RECONVERGENT B2 ;  /* 0x0000000000027941 */ /* 0x000fea0003800200 */
.L_x_85:
        /* <DEDUP_REMOVED lines=19> */
.L_x_88:
[----:B------:R-:W-:Y:S01]  /*0e70*/  FMUL.FTZ R18, R3, R10 ;  /* 0x0000000a03127220 */ /* 0x000fe20000410000 */
[----:B------:R-:W-:-:S03]  /*0e80*/  FMUL.FTZ R0, R10, 0.5 ;  /* 0x3f0000000a007820 */ /* 0x000fc60000410000 */
[----:B------:R-:W-:-:S04]  /*0e90*/  FFMA R3, -R18, R18, R3 ;  /* 0x0000001212037223 */ /* 0x000fc80000000103 */
[----:B------:R-:W-:-:S07]  /*0ea0*/  FFMA R18, R3, R0, R18 ;  /* 0x0000000003127223 */ /* 0x000fce0000000012 */
.L_x_89:
[----:B------:R-:W-:Y:S05]  /*0eb0*/  BSYNC.RECONVERGENT B0 ;  /* 0x0000000000007941 */ /* 0x000fea0003800200 */
.L_x_87:
        /* <DEDUP_REMOVED lines=15> */
.L_x_91:
[----:B------:R-:W-:Y:S05]  /*0fb0*/  BSYNC.RECONVERGENT B2 ;  /* 0x0000000000027941 */ /* 0x000fea0003800200 */
.L_x_90:
        /* <DEDUP_REMOVED lines=19> */
.L_x_93:
[----:B------:R-:W-:Y:S01]  /*10f0*/  FMUL.FTZ R18, R3, R10 ;  /* 0x0000000a03127220 */ /* 0x000fe20000410000 */
[----:B------:R-:W-:-:S03]  /*1100*/  FMUL.FTZ R0, R10, 0.5 ;  /* 0x3f0000000a007820 */ /* 0x000fc60000410000 */
[----:B------:R-:W-:-:S04]  /*1110*/  FFMA R3, -R18, R18, R3 ;  /* 0x0000001212037223 */ /* 0x000fc80000000103 */
[----:B------:R-:W-:-:S07]  /*1120*/  FFMA R18, R3, R0, R18 ;  /* 0x0000000003127223 */ /* 0x000fce0000000012 */
.L_x_94:
[----:B------:R-:W-:Y:S05]  /*1130*/  BSYNC.RECONVERGENT B0 ;  /* 0x0000000000007941 */ /* 0x000fea0003800200 */
.L_x_92:
        /* <DEDUP_REMOVED lines=15> */
.L_x_96:
[----:B------:R-:W-:Y:S05]  /*1230*/  BSYNC.RECONVERGENT B2 ;  /* 0x0000000000027941 */ /* 0x000fea0003800200 */
.L_x_95:
[----:B------:R-:W-:Y:S01]  /*1240*/  IADD3 R14, P0, PT, R14, 0x30, RZ ;  /* 0x000000300e0e7810 */ /* 0x000fe20007f1e0ff */
[----:B------:R-:W-:Y:S01]  /*1250*/  FADD R11, R11, R0 ;  /* 0x000000000b0b7221 */ /* 0x000fe20000000000 */
[----:B------:R-:W-:Y:S02]  /*1260*/  IADD3 R12, P1, PT, R12, 0x10, RZ ;  /* 0x000000100c0c7810 */ /* 0x000fe40007f3e0ff */
[----:B------:R-:W-:Y:S02]  /*1270*/  IADD3.X R15, PT, PT, RZ, R15, RZ, P0, !PT ;  /* 0x0000000fff0f7210 */ /* 0x000fe400007fe4ff */
[----:B------:R-:W-:Y:S01]  /*1280*/  IADD3.X R13, PT, PT, RZ, R13, RZ, P1, !PT ;  /* 0x0000000dff0d7210 */ /* 0x000fe20000ffe4ff */
[----:B------:R-:W-:Y:S08]  /*1290*/  BRA.U UP0, `(.L_x_97) ;  /* 0xfffffff500687547 */ /* 0x000ff0000b83ffff */
.L_x_76:
[----:B------:R-:W-:-:S09]  /*12a0*/  UISETP.NE.AND UP0, UPT, UR9, URZ, UPT ;  /* 0x000000ff0900728c */ /* 0x000fd2000bf05270 */
[----:B------:R-:W-:Y:S05]  /*12b0*/  BRA.U !UP0, `(.L_x_73) ;  /* 0x0000003908387547 */ /* 0x000fea000b800000 */
[----:B------:R-:W-:-:S09]  /*12c0*/  UISETP.NE.AND UP0, UPT, UR9, 0x1, UPT ;  /* 0x000000010900788c */ /* 0x000fd2000bf05270 */
[----:B------:R-:W-:Y:S05]  /*12d0*/  BRA.U !UP0, `(.L_x_98) ;  /* 0x0000000508507547 */ /* 0x000fea000b800000 */
[----:B------:R-:W0:Y:S02]  /*12e0*/  LDC.64 R14, c[0x0][0x388] ;  /* 0x0000e200ff0e7b82 */ /* 0x000e240000000a00 */
[----:B0-----:R-:W-:-:S05]  /*12f0*/  IMAD.WIDE.U32 R14, R8, 0xc, R14 ;  /* 0x0000000c080e7825 */ /* 0x001fca00078e000e */
[----:B------:R-:W2:Y:S04]  /*1300*/  LDG.E.CONSTANT R3, desc[UR14][R14.64+0x4] ;  /* 0x0000040e0e037981 */ /* 0x000ea8000c1e9900 */
[----:B------:R-:W3:Y:S04]  /*1310*/  LDG.E.CONSTANT R0, desc[UR14][R14.64] ;  /* 0x0000000e0e007981 */ /* 0x000ee8000c1e9900 */
[----:B------:R-:W4:Y:S01]  /*1320*/  LDG.E.CONSTANT R2, desc[UR14][R14.64+0x8] ;  /* 0x0000080e0e027981 */ /* 0x000f22000c1e9900 */
[----:B------:R-:W-:Y:S01]  /*1330*/  BSSY.RECONVERGENT B0, `(.L_x_99) ;  /* 0x0000012000007945 */ /* 0x000fe20003800200 */
        /* <DEDUP_REMOVED lines=13> */
.L_x_100:
[----:B------:R-:W-:Y:S01]  /*1410*/  FMUL.FTZ R18, R2, R3 ;  /* 0x0000000302127220 */ /* 0x000fe20000410000 */
[----:B------:R-:W-:-:S03]  /*1420*/  FMUL.FTZ R0, R3, 0.5 ;  /* 0x3f00000003007820 */ /* 0x000fc60000410000 */
[----:B------:R-:W-:-:S04]  /*1430*/  FFMA R3, -R18, R18, R2 ;  /* 0x0000001212037223 */ /* 0x000fc80000000102 */
[----:B------:R-:W-:-:S07]  /*1440*/  FFMA R18, R3, R0, R18 ;  /* 0x0000000003127223 */ /* 0x000fce0000000012 */
.L_x_101:
[----:B------:R-:W-:Y:S05]  /*1450*/  BSYNC.RECONVERGENT B0 ;  /* 0x0000000000007941 */ /* 0x000fea0003800200 */
.L_x_99:
[----:B------:R-:W0:Y:S02]  /*1460*/  LDC.64 R12, c[0x0][0x390] ;  /* 0x0000e400ff0c7b82 */ /* 0x000e240000000a00 */
[----:B0-----:R-:W-:-:S05]  /*1470*/  IMAD.WIDE.U32 R12, R8, 0x4, R12 ;  /* 0x00000004080c7825 */ /* 0x001fca00078e000c */
        /* <DEDUP_REMOVED lines=15> */
.L_x_103:
[----:B------:R-:W-:Y:S05]  /*1570*/  BSYNC.RECONVERGENT B2 ;  /* 0x0000000000027941 */ /* 0x000fea0003800200 */
.L_x_102:
        /* <DEDUP_REMOVED lines=19> */
.L_x_105:
[----:B------:R-:W-:Y:S01]  /*16b0*/  FMUL.FTZ R18, R3, R10 ;  /* 0x0000000a03127220 */ /* 0x000fe20000410000 */
[----:B------:R-:W-:-:S03]  /*16c0*/  FMUL.FTZ R0, R10, 0.5 ;  /* 0x3f0000000a007820 */ /* 0x000fc60000410000 */
[----:B------:R-:W-:-:S04]  /*16d0*/  FFMA R3, -R18, R18, R3 ;  /* 0x0000001212037223 */ /* 0x000fc80000000103 */
[----:B------:R-:W-:-:S07]  /*16e0*/  FFMA R18, R3, R0, R18 ;  /* 0x0000000003127223 */ /* 0x000fce0000000012 */
.L_x_106:
[----:B------:R-:W-:Y:S05]  /*16f0*/  BSYNC.RECONVERGENT B0 ;  /* 0x0000000000007941 */ /* 0x000fea0003800200 */
.L_x_104:
        /* <DEDUP_REMOVED lines=15> */
.L_x_108:
[----:B------:R-:W-:Y:S05]  /*17f0*/  BSYNC.RECONVERGENT B2 ;  /* 0x0000000000027941 */ /* 0x000fea0003800200 */
.L_x_107:
[----:B------:R-:W-:Y:S01]  /*1800*/  FADD R11, R11, R0 ;  /* 0x000000000b0b7221 */ /* 0x000fe20000000000 */
[----:B------:R-:W-:-:S07]  /*1810*/  IADD3 R8, PT, PT, R8, 0x2, RZ ;  /* 0x0000000208087810 */ /* 0x000fce0007ffe0ff */
.L_x_98:
[----:B------:R-:W0:Y:S02]  /*1820*/  LDCU UR4, c[0x0][0x3a8] ;  /* 0x00007500ff0477ac */ /* 0x000e240008000800 */
[----:B0-----:R-:W-:-:S04]  /*1830*/  ULOP3.LUT UR4, UR4, 0x1, URZ, 0xc0, !UPT ;  /* 0x0000000104047892 */ /* 0x001fc8000f8ec0ff */
[----:B------:R-:W-:-:S09]  /*1840*/  UISETP.NE.U32.AND UP0, UPT, UR4, 0x1, UPT ;  /* 0x000000010400788c */ /* 0x000fd2000bf05070 */
[----:B------:R-:W-:Y:S05]  /*1850*/  BRA.U UP0, `(.L_x_73) ;  /* 0x0000003100d07547 */ /* 0x000fea000b800000 */
        /* <DEDUP_REMOVED lines=20> */
.L_x_110:
[----:B------:R-:W-:Y:S01]  /*19a0*/  FMUL.FTZ R18, R9, R6 ;  /* 0x0000000609127220 */ /* 0x000fe20000410000 */
[----:B------:R-:W-:-:S03]  /*19b0*/  FMUL.FTZ R0, R6, 0.5 ;  /* 0x3f00000006007820 */ /* 0x000fc60000410000 */
[----:B------:R-:W-:-:S04]  /*19c0*/  FFMA R3, -R18, R18, R9 ;  /* 0x0000001212037223 */ /* 0x000fc80000000109 */
[----:B------:R-:W-:-:S07]  /*19d0*/  FFMA R18, R3, R0, R18 ;  /* 0x0000000003127223 */ /* 0x000fce0000000012 */
.L_x_111:
[----:B------:R-:W-:Y:S05]  /*19e0*/  BSYNC.RECONVERGENT B0 ;  /* 0x0000000000007941 */ /* 0x000fea0003800200 */
.L_x_109:
        /* <DEDUP_REMOVED lines=17> */
.L_x_113:
[----:B------:R-:W-:Y:S05]  /*1b00*/  BSYNC.RECONVERGENT B2 ;  /* 0x0000000000027941 */ /* 0x000fea0003800200 */
.L_x_112:
[----:B------:R-:W-:Y:S01]  /*1b10*/  FADD R11, R11, R0 ;  /* 0x000000000b0b7221 */ /* 0x000fe20000000000 */
[----:B------:R-:W-:Y:S06]  /*1b20*/  BRA `(.L_x_73) ;  /* 0x00000030001c7947 */ /* 0x000fec0003800000 */
.L_x_75:
        /* <DEDUP_REMOVED lines=8> */
[----:B------:R-:W2:Y:S01]  /*1bb0*/  LDCU.64 UR4, c[0x0][0x3a0] ;  /* 0x00007400ff0477ac */ /* 0x000ea20008000a00 */
[----:B------:R-:W-:-:S04]  /*1bc0*/  ULOP3.LUT UR8, UR8, 0x7ffffffc, URZ, 0xc0, !UPT ;  /* 0x7ffffffc08087892 */ /* 0x000fc8000f8ec0ff */
[----:B------:R-:W-:Y:S02]  /*1bd0*/  UIADD3 UR9, UPT, UPT, -UR8, URZ, URZ ;  /* 0x000000ff08097290 */ /* 0x000fe4000fffe1ff */
[----:B0-----:R-:W-:Y:S01]  /*1be0*/  UIADD3 UR10, UP2, UPT, UR10, 0x18, URZ ;  /* 0x000000180a0a7890 */ /* 0x001fe2000ff5e0ff */
[----:B------:R-:W-:Y:S01]  /*1bf0*/  MOV R14, UR8 ;  /* 0x00000008000e7c02 */ /* 0x000fe20008000f00 */
[----:B-1----:R-:W-:Y:S02]  /*1c00*/  UIADD3 UR6, UP0, UPT, UR6, 0x8, URZ ;  /* 0x0000000806067890 */ /* 0x002fe4000ff1e0ff */
[----:B------:R-:W-:Y:S02]  /*1c10*/  UIADD3.X UR11, UPT, UPT, URZ, UR11, URZ, UP2, !UPT ;  /* 0x0000000bff0b7290 */ /* 0x000fe400097fe4ff */
[----:B------:R-:W-:Y:S01]  /*1c20*/  MOV R24, UR10 ;  /* 0x0000000a00187c02 */ /* 0x000fe20008000f00 */
[----:B--2---:R-:W-:Y:S02]  /*1c30*/  UIADD3 UR4, UP1, UPT, UR4, 0x8, URZ ;  /* 0x0000000804047890 */ /* 0x004fe4000ff3e0ff */
[----:B------:R-:W-:Y:S01]  /*1c40*/  UIADD3.X UR7, UPT, UPT, URZ, UR7, URZ, UP0, !UPT ;  /* 0x00000007ff077290 */ /* 0x000fe200087fe4ff */
[----:B------:R-:W-:Y:S01]  /*1c50*/  MOV R16, UR6 ;  /* 0x0000000600107c02 */ /* 0x000fe20008000f00 */
[----:B------:R-:W-:Y:S01]  /*1c60*/  UIADD3.X UR5, UPT, UPT, URZ, UR5, URZ, UP1, !UPT ;  /* 0x00000005ff057290 */ /* 0x000fe20008ffe4ff */
[----:B------:R-:W-:-:S02]  /*1c70*/  MOV R25, UR11 ;  /* 0x0000000b00197c02 */ /* 0x000fc40008000f00 */
[----:B------:R-:W-:Y:S02]  /*1c80*/  MOV R12, UR4 ;  /* 0x00000004000c7c02 */ /* 0x000fe40008000f00 */
[----:B------:R-:W-:Y:S02]  /*1c90*/  MOV R17, UR7 ;  /* 0x0000000700117c02 */ /* 0x000fe40008000f00 */
[----:B------:R-:W-:-:S07]  /*1ca0*/  MOV R13, UR5 ;  /* 0x00000005000d7c02 */ /* 0x000fce0008000f00 */
.L_x_135:
[----:B------:R-:W2:Y:S04]  /*1cb0*/  LDG.E.CONSTANT R3, desc[UR14][R24.64+-0x14] ;  /* 0xffffec0e18037981 */ /* 0x000ea8000c1e9900 */
[----:B------:R-:W3:Y:S04]  /*1cc0*/  LDG.E.CONSTANT R0, desc[UR14][R24.64+-0x18] ;  /* 0xffffe80e18007981 */ /* 0x000ee8000c1e9900 */
[----:B------:R-:W4:Y:S04]  /*1cd0*/  LDG.E.CONSTANT R10, desc[UR14][R24.64+-0x10] ;  /* 0xfffff00e180a7981 */ /* 0x000f28000c1e9900 */
[----:B------:R-:W5:Y:S04]  /*1ce0*/  LDG.E.CONSTANT R9, desc[UR14][R16.64+-0x8] ;  /* 0xfffff80e10097981 */ /* 0x000f68000c1e9900 */
[----:B------:R-:W5:Y:S01]  /*1cf0*/  LDG.E.CONSTANT R2, desc[UR14][R12.64+-0x8] ;  /* 0xfffff80e0c027981 */ /* 0x000f62000c1e9900 */
[----:B--2---:R-:W-:Y:S01]  /*1d00*/  FADD R3, R6, -R3 ;  /* 0x8000000306037221 */ /* 0x004fe20000000000 */
[----:B---3--:R-:W-:-:S03]  /*1d10*/  FADD R0, R5, -R0 ;  /* 0x8000000005007221 */ /* 0x008fc60000000000 */
[----:B------:R-:W-:Y:S01]  /*1d20*/  FMUL R3, R3, R3 ;  /* 0x0000000303037220 */ /* 0x000fe20000400000 */
[----:B----4-:R-:W-:-:S03]  /*1d30*/  FADD R10, R7, -R10 ;  /* 0x8000000a070a7221 */ /* 0x010fc60000000000 */
[----:B------:R-:W-:Y:S01]  /*1d40*/  FFMA R3, R0, R0, R3 ;  /* 0x0000000000037223 */ /* 0x000fe20000000003 */
[----:B-----5:R-:W-:-:S03]  /*1d50*/  FMUL R9, R8, R9 ;  /* 0x0000000908097220 */ /* 0x020fc60000400000 */
[----:B------:R-:W-:Y:S01]  /*1d60*/  FFMA R3, R10, R10, R3 ;  /* 0x0000000a0a037223 */ /* 0x000fe20000000003 */
[----:B------:R-:W-:-:S03]  /*1d70*/  IADD3 R15, PT, PT, R2, -0xd000000, RZ ;  /* 0xf3000000020f7810 */ /* 0x000fc60007ffe0ff */
[----:B------:R-:W-:Y:S01]  /*1d80*/  FMUL R10, R3, R3 ;  /* 0x00000003030a7220 */ /* 0x000fe20000400000 */
[----:B------:R-:W-:Y:S01]  /*1d90*/  FMUL R0, R9, R9 ;  /* 0x0000000909007220 */ /* 0x000fe20000400000 */
[----:B------:R0:W1:Y:S01]  /*1da0*/  MUFU.RSQ R19, R2 ;  /* 0x0000000200137308 */ /* 0x0000620000001400 */
[----:B------:R-:W-:Y:S01]  /*1db0*/  ISETP.GT.U32.AND P0, PT, R15, 0x727fffff, PT ;  /* 0x727fffff0f00780c */ /* 0x000fe20003f04070 */
[----:B------:R-:W-:Y:S01]  /*1dc0*/  FMUL R10, R3, R10 ;  /* 0x0000000a030a7220 */ /* 0x000fe20000400000 */
[----:B------:R-:W-:-:S03]  /*1dd0*/  FMUL R0, R9, R0 ;  /* 0x0000000009007220 */ /* 0x000fc60000400000 */
[----:B------:R-:W-:Y:S01]  /*1de0*/  FMUL R10, R3, R10 ;  /* 0x0000000a030a7220 */ /* 0x000fe20000400000 */
[----:B------:R-:W-:-:S03]  /*1df0*/  FMUL R0, R9, R0 ;  /* 0x0000000009007220 */ /* 0x000fc60000400000 */
[----:B------:R-:W-:Y:S01]  /*1e00*/  FMUL R10, R3, R10 ;  /* 0x0000000a030a7220 */ /* 0x000fe20000400000 */
[----:B------:R-:W-:-:S03]  /*1e10*/  FMUL R0, R9, R0 ;  /* 0x0000000009007220 */ /* 0x000fc60000400000 */
[----:B------:R-:W-:Y:S01]  /*1e20*/  FMUL R20, R3, R10 ;  /* 0x0000000a03147220 */ /* 0x000fe20000400000 */
[----:B------:R-:W-:Y:S01]  /*1e30*/  FMUL R15, R9, R0 ;  /* 0x00000000090f7220 */ /* 0x000fe20000400000 */
[----:B0-----:R-:W-:Y:S06]  /*1e40*/  @!P0 BRA `(.L_x_115) ;  /* 0x0000000000148947 */ /* 0x001fec0003800000 */
[----:B------:R-:W-:Y:S01]  /*1e50*/  BSSY.RECONVERGENT B0, `(.L_x_116) ;  /* 0x0000003000007945 */ /* 0x000fe20003800200 */
[----:B------:R-:W-:-:S07]  /*1e60*/  MOV R0, 0x1e80 ;  /* 0x00001e8000007802 */ /* 0x000fce0000000f00 */
[----:B-1----:R-:W-:Y:S05]  /*1e70*/  CALL.REL.NOINC `($__internal_2_$__cuda_sm20_sqrt_rn_f32_slowpath) ;  /* 0x0000003800547944 */ /* 0x002fea0003c00000 */
[----:B------:R-:W-:Y:S05]  /*1e80*/  BSYNC.RECONVERGENT B0 ;  /* 0x0000000000007941 */ /* 0x000fea0003800200 */
.L_x_116:
[----:B------:R-:W-:Y:S05]  /*1e90*/  BRA `(.L_x_117) ;  /* 0x0000000000107947 */ /* 0x000fea0003800000 */
.L_x_115:
[----:B-1----:R-:W-:Y:S01]  /*1ea0*/  FMUL.FTZ R3, R2, R19 ;  /* 0x0000001302037220 */ /* 0x002fe20000410000 */
[----:B------:R-:W-:-:S03]  /*1eb0*/  FMUL.FTZ R18, R19, 0.5 ;  /* 0x3f00000013127820 */ /* 0x000fc60000410000 */
[----:B------:R-:W-:-:S04]  /*1ec0*/  FFMA R2, -R3, R3, R2 ;  /* 0x0000000303027223 */ /* 0x000fc80000000102 */
[----:B------:R-:W-:-:S07]  /*1ed0*/  FFMA R18, R2, R18, R3 ;  /* 0x0000001202127223 */ /* 0x000fce0000000003 */
.L_x_117:
[----:B------:R-:W0:Y:S01]  /*1ee0*/  MUFU.RCP R9, R20 ;  /* 0x0000001400097308 */ /* 0x000e220000001000 */
[----:B------:R-:W-:Y:S01]  /*1ef0*/  FMUL R3, R15, R18 ;  /* 0x000000120f037220 */ /* 0x000fe20000400000 */
[----:B------:R-:W-:Y:S06]  /*1f00*/  BSSY.RECONVERGENT B2, `(.L_x_118) ;  /* 0x000000b000027945 */ /* 0x000fec0003800200 */
        /* <DEDUP_REMOVED lines=9> */
[----:B------:R-:W-:Y:S05]  /*1fa0*/  CALL.REL.NOINC `($__internal_3_$__cuda_sm3x_div_rn_noftz_f32_slowpath) ;  /* 0x0000003800607944 */ /* 0x000fea0003c00000 */
.L_x_119:
[----:B------:R-:W-:Y:S05]  /*1fb0*/  BSYNC.RECONVERGENT B2 ;  /* 0x0000000000027941 */ /* 0x000fea0003800200 */
.L_x_118:
[----:B------:R-:W2:Y:S04]  /*1fc0*/  LDG.E.CONSTANT R3, desc[UR14][R24.64+-0x8] ;  /* 0xfffff80e18037981 */ /* 0x000ea8000c1e9900 */
[----:B------:R-:W3:Y:S04]  /*1fd0*/  LDG.E.CONSTANT R10, desc[UR14][R24.64+-0xc] ;  /* 0xfffff40e180a7981 */ /* 0x000ee8000c1e9900 */
[----:B------:R-:W4:Y:S04]  /*1fe0*/  LDG.E.CONSTANT R18, desc[UR14][R24.64+-0x4] ;  /* 0xfffffc0e18127981 */ /* 0x000f28000c1e9900 */
[----:B------:R-:W5:Y:S04]  /*1ff0*/  LDG.E.CONSTANT R9, desc[UR14][R16.64+-0x4] ;  /* 0xfffffc0e10097981 */ /* 0x000f68000c1e9900 */
[----:B------:R-:W5:Y:S01]  /*2000*/  LDG.E.CONSTANT R2, desc[UR14][R12.64+-0x4] ;  /* 0xfffffc0e0c027981 */ /* 0x000f62000c1e9900 */
[----:B------:R-:W-:Y:S01]  /*2010*/  FADD R11, R0, R11 ;  /* 0x0000000b000b7221 */ /* 0x000fe20000000000 */
        /* <DEDUP_REMOVED lines=25> */
.L_x_121:
[----:B------:R-:W-:Y:S05]  /*21b0*/  BRA `(.L_x_122) ;  /* 0x0000000000107947 */ /* 0x000fea0003800000 */
.L_x_120:
[----:B-1----:R-:W-:Y:S01]  /*21c0*/  FMUL.FTZ R3, R2, R19 ;  /* 0x0000001302037220 */ /* 0x002fe20000410000 */
[----:B------:R-:W-:-:S03]  /*21d0*/  FMUL.FTZ R18, R19, 0.5 ;  /* 0x3f00000013127820 */ /* 0x000fc60000410000 */
[----:B------:R-:W-:-:S04]  /*21e0*/  FFMA R2, -R3, R3, R2 ;  /* 0x0000000303027223 */ /* 0x000fc80000000102 */
[----:B------:R-:W-:-:S07]  /*21f0*/  FFMA R18, R2, R18, R3 ;  /* 0x0000001202127223 */ /* 0x000fce0000000003 */
.L_x_122:
        /* <DEDUP_REMOVED lines=13> */
.L_x_124:
[----:B------:R-:W-:Y:S05]  /*22d0*/  BSYNC.RECONVERGENT B2 ;  /* 0x0000000000027941 */ /* 0x000fea0003800200 */
.L_x_123:
        /* <DEDUP_REMOVED lines=31> */
.L_x_126:
[----:B------:R-:W-:Y:S05]  /*24d0*/  BRA `(.L_x_127) ;  /* 0x0000000000107947 */ /* 0x000fea0003800000 */
.L_x_125:
[----:B-1----:R-:W-:Y:S01]  /*24e0*/  FMUL.FTZ R3, R2, R19 ;  /* 0x0000001302037220 */ /* 0x002fe20000410000 */
[----:B------:R-:W-:-:S03]  /*24f0*/  FMUL.FTZ R18, R19, 0.5 ;  /* 0x3f00000013127820 */ /* 0x000fc60000410000 */
[----:B------:R-:W-:-:S04]  /*2500*/  FFMA R2, -R3, R3, R2 ;  /* 0x0000000303027223 */ /* 0x000fc80000000102 */
[----:B------:R-:W-:-:S07]  /*2510*/  FFMA R18, R2, R18, R3 ;  /* 0x0000001202127223 */ /* 0x000fce0000000003 */
.L_x_127:
        /* <DEDUP_REMOVED lines=13> */
.L_x_129:
[----:B------:R-:W-:Y:S05]  /*25f0*/  BSYNC.RECONVERGENT B2 ;  /* 0x0000000000027941 */ /* 0x000fea0003800200 */
.L_x_128:
        /* <DEDUP_REMOVED lines=31> */
.L_x_131:
[----:B------:R-:W-:Y:S05]  /*27f0*/  BRA `(.L_x_132) ;  /* 0x0000000000107947 */ /* 0x000fea0003800000 */
.L_x_130:
[----:B-1----:R-:W-:Y:S01]  /*2800*/  FMUL.FTZ R3, R2, R19 ;  /* 0x0000001302037220 */ /* 0x002fe20000410000 */
[----:B------:R-:W-:-:S03]  /*2810*/  FMUL.FTZ R18, R19, 0.5 ;  /* 0x3f00000013127820 */ /* 0x000fc60000410000 */
[----:B------:R-:W-:-:S04]  /*2820*/  FFMA R2, -R3, R3, R2 ;  /* 0x0000000303027223 */ /* 0x000fc80000000102 */
[----:B------:R-:W-:-:S07]  /*2830*/  FFMA R18, R2, R18, R3 ;  /* 0x0000001202127223 */ /* 0x000fce0000000003 */
.L_x_132:
        /* <DEDUP_REMOVED lines=13> */
.L_x_134:
[----:B------:R-:W-:Y:S05]  /*2910*/  BSYNC.RECONVERGENT B2 ;  /* 0x0000000000027941 */ /* 0x000fea0003800200 */
.L_x_133:
[----:B------:R-:W-:Y:S01]  /*2920*/  UIADD3 UR9, UPT, UPT, UR9, 0x4, URZ ;  /* 0x0000000409097890 */ /* 0x000fe2000fffe0ff */
[----:B------:R-:W-:Y:S01]  /*2930*/  IADD3 R24, P0, PT, R24, 0x30, RZ ;  /* 0x0000003018187810 */ /* 0x000fe20007f1e0ff */
[----:B------:R-:W-:Y:S01]  /*2940*/  FADD R11, R11, R0 ;  /* 0x000000000b0b7221 */ /* 0x000fe20000000000 */
[----:B------:R-:W-:Y:S01]  /*2950*/  IADD3 R16, P1, PT, R16, 0x10, RZ ;  /* 0x0000001010107810 */ /* 0x000fe20007f3e0ff */
[----:B------:R-:W-:Y:S01]  /*2960*/  UISETP.NE.AND UP0, UPT, UR9, URZ, UPT ;  /* 0x000000ff0900728c */ /* 0x000fe2000bf05270 */
[----:B------:R-:W-:Y:S02]  /*2970*/  IADD3 R12, P2, PT, R12, 0x10, RZ ;  /* 0x000000100c0c7810 */ /* 0x000fe40007f5e0ff */
[----:B------:R-:W-:Y:S02]  /*2980*/  IADD3.X R25, PT, PT, RZ, R25, RZ, P0, !PT ;  /* 0x00000019ff197210 */ /* 0x000fe400007fe4ff */
[----:B------:R-:W-:Y:S02]  /*2990*/  IADD3.X R17, PT, PT, RZ, R17, RZ, P1, !PT ;  /* 0x00000011ff117210 */ /* 0x000fe40000ffe4ff */
[----:B------:R-:W-:-:S02]  /*29a0*/  IADD3.X R13, PT, PT, RZ, R13, RZ, P2, !PT ;  /* 0x0000000dff0d7210 */ /* 0x000fc400017fe4ff */
[----:B------:R-:W-:Y:S05]  /*29b0*/  BRA.U UP0, `(.L_x_135) ;  /* 0xfffffff100bc7547 */ /* 0x000fea000b83ffff */
.L_x_114:
[----:B------:R-:W-:-:S09]  /*29c0*/  UISETP.NE.AND UP0, UPT, UR12, URZ, UPT ;  /* 0x000000ff0c00728c */ /* 0x000fd2000bf05270 */
[----:B------:R-:W-:Y:S05]  /*29d0*/  BRA.U !UP0, `(.L_x_73) ;  /* 0x0000002108707547 */ /* 0x000fea000b800000 */
[----:B------:R-:W-:-:S09]  /*29e0*/  UISETP.NE.AND UP0, UPT, UR12, 0x1, UPT ;  /* 0x000000010c00788c */ /* 0x000fd2000bf05270 */
[----:B------:R-:W-:Y:S05]  /*29f0*/  BRA.U !UP0, `(.L_x_136) ;  /* 0x0000000508ac7547 */ /* 0x000fea000b800000 */
[----:B------:R-:W0:Y:S08]  /*2a00*/  LDC.64 R24, c[0x0][0x388] ;  /* 0x0000e200ff187b82 */ /* 0x000e300000000a00 */
[----:B------:R-:W1:Y:S08]  /*2a10*/  LDC.64 R16, c[0x0][0x398] ;  /* 0x0000e600ff107b82 */ /* 0x000e700000000a00 */
[----:B------:R-:W2:Y:S01]  /*2a20*/  LDC.64 R12, c[0x0][0x3a0] ;  /* 0x0000e800ff0c7b82 */ /* 0x000ea20000000a00 */
[----:B0-----:R-:W-:-:S05]  /*2a30*/  IMAD.WIDE.U32 R24, R14, 0xc, R24 ;  /* 0x0000000c0e187825 */ /* 0x001fca00078e0018 */
[----:B------:R-:W3:Y:S04]  /*2a40*/  LDG.E.CONSTANT R3, desc[UR14][R24.64+0x4] ;  /* 0x0000040e18037981 */ /* 0x000ee8000c1e9900 */
[----:B------:R-:W4:Y:S01]  /*2a50*/  LDG.E.CONSTANT R0, desc[UR14][R24.64] ;  /* 0x0000000e18007981 */ /* 0x000f22000c1e9900 */
[----:B-1----:R-:W-:-:S03]  /*2a60*/  IMAD.WIDE.U32 R16, R14, 0x4, R16 ;  /* 0x000000040e107825 */ /* 0x002fc600078e0010 */
[----:B------:R-:W5:Y:S01]  /*2a70*/  LDG.E.CONSTANT R10, desc[UR14][R24.64+0x8] ;  /* 0x0000080e180a7981 */ /* 0x000f62000c1e9900 */
[----:B--2---:R-:W-:-:S03]  /*2a80*/  IMAD.WIDE.U32 R12, R14, 0x4, R12 ;  /* 0x000000040e0c7825 */ /* 0x004fc600078e000c */
[----:B------:R-:W2:Y:S04]  /*2a90*/  LDG.E.CONSTANT R9, desc[UR14][R16.64] ;  /* 0x0000000e10097981 */ /* 0x000ea8000c1e9900 */
[----:B------:R-:W2:Y:S01]  /*2aa0*/  LDG.E.CONSTANT R2, desc[UR14][R12.64] ;  /* 0x0000000e0c027981 */ /* 0x000ea2000c1e9900 */
[----:B---3--:R-:W-:Y:S01]  /*2ab0*/  FADD R3, R6, -R3 ;  /* 0x8000000306037221 */ /* 0x008fe20000000000 */
[----:B----4-:R-:W-:-:S03]  /*2ac0*/  FADD R0, R5, -R0 ;  /* 0x8000000005007221 */ /* 0x010fc60000000000 */
[----:B------:R-:W-:Y:S01]  /*2ad0*/  FMUL R3, R3, R3 ;  /* 0x0000000303037220 */ /* 0x000fe20000400000 */
[----:B-----5:R-:W-:-:S03]  /*2ae0*/  FADD R10, R7, -R10 ;  /* 0x8000000a070a7221 */ /* 0x020fc60000000000 */
[----:B------:R-:W-:Y:S01]  /*2af0*/  FFMA R3, R0, R0, R3 ;  /* 0x0000000000037223 */ /* 0x000fe20000000003 */
[----:B--2---:R-:W-:-:S03]  /*2b00*/  FMUL R9, R8, R9 ;  /* 0x0000000908097220 */ /* 0x004fc60000400000 */
        /* <DEDUP_REMOVED lines=19> */
.L_x_138:
[----:B------:R-:W-:Y:S05]  /*2c40*/  BRA `(.L_x_139) ;  /* 0x0000000000107947 */ /* 0x000fea0003800000 */
.L_x_137:
[----:B-1----:R-:W-:Y:S01]  /*2c50*/  FMUL.FTZ R3, R2, R19 ;  /* 0x0000001302037220 */ /* 0x002fe20000410000 */
[----:B------:R-:W-:-:S03]  /*2c60*/  FMUL.FTZ R18, R19, 0.5 ;  /* 0x3f00000013127820 */ /* 0x000fc60000410000 */
[----:B------:R-:W-:-:S04]  /*2c70*/  FFMA R2, -R3, R3, R2 ;  /* 0x0000000303027223 */ /* 0x000fc80000000102 */
[----:B------:R-:W-:-:S07]  /*2c80*/  FFMA R18, R2, R18, R3 ;  /* 0x0000001202127223 */ /* 0x000fce0000000003 */
.L_x_139:
        /* <DEDUP_REMOVED lines=13> */
.L_x_141:
[----:B------:R-:W-:Y:S05]  /*2d60*/  BSYNC.RECONVERGENT B2 ;  /* 0x0000000000027941 */ /* 0x000fea0003800200 */
.L_x_140:
        /* <DEDUP_REMOVED lines=31> */
.L_x_143:
[----:B------:R-:W-:Y:S05]  /*2f60*/  BRA `(.L_x_144) ;  /* 0x0000000000107947 */ /* 0x000fea0003800000 */
.L_x_142:
[----:B-1----:R-:W-:Y:S01]  /*2f70*/  FMUL.FTZ R3, R2, R15 ;  /* 0x0000000f02037220 */ /* 0x002fe20000410000 */
[----:B------:R-:W-:-:S03]  /*2f80*/  FMUL.FTZ R18, R15, 0.5 ;  /* 0x3f0000000f127820 */ /* 0x000fc60000410000 */
[----:B------:R-:W-:-:S04]  /*2f90*/  FFMA R2, -R3, R3, R2 ;  /* 0x0000000303027223 */ /* 0x000fc80000000102 */
[----:B------:R-:W-:-:S07]  /*2fa0*/  FFMA R18, R2, R18, R3 ;  /* 0x0000001202127223 */ /* 0x000fce0000000003 */
.L_x_144:
        /* <DEDUP_REMOVED lines=13> */
.L_x_146:
[----:B------:R-:W-:Y:S05]  /*3080*/  BSYNC.RECONVERGENT B2 ;  /* 0x0000000000027941 */ /* 0x000fea0003800200 */
.L_x_145:
[----:B------:R-:W-:Y:S01]  /*3090*/  FADD R11, R11, R0 ;  /* 0x000000000b0b7221 */ /* 0x000fe20000000000 */
[----:B------:R-:W-:-:S07]  /*30a0*/  IADD3 R14, PT, PT, R14, 0x2, RZ ;  /* 0x000000020e0e7810 */ /* 0x000fce0007ffe0ff */
.L_x_136:
[----:B------:R-:W0:Y:S02]  /*30b0*/  LDCU UR4, c[0x0][0x3a8] ;  /* 0x00007500ff0477ac */ /* 0x000e240008000800 */
[----:B0-----:R-:W-:-:S04]  /*30c0*/  ULOP3.LUT UR4, UR4, 0x1, URZ, 0xc0, !UPT ;  /* 0x0000000104047892 */ /* 0x001fc8000f8ec0ff */
[----:B------:R-:W-:-:S09]  /*30d0*/  UISETP.NE.U32.AND UP0, UPT, UR4, 0x1, UPT ;  /* 0x000000010400788c */ /* 0x000fd2000bf05070 */
[----:B------:R-:W-:Y:S05]  /*30e0*/  BRA.U UP0, `(.L_x_73) ;  /* 0x0000001900ac7547 */ /* 0x000fea000b800000 */
        /* <DEDUP_REMOVED lines=18> */
[----:B------:R-:W-:Y:S01]  /*3210*/  FMUL R5, R8, R8 ;  /* 0x0000000808057220 */ /* 0x000fe20000400000 */
[----:B------:R-:W-:Y:S02]  /*3220*/  IADD3 R3, PT, PT, R2, -0xd000000, RZ ;  /* 0xf300000002037810 */ /* 0x000fe40007ffe0ff */
[----:B------:R-:W-:Y:S01]  /*3230*/  FMUL R0, R9, R9 ;  /* 0x0000000909007220 */ /* 0x000fe20000400000 */
[----:B------:R0:W1:Y:S01]  /*3240*/  MUFU.RSQ R13, R2 ;  /* 0x00000002000d7308 */ /* 0x0000620000001400 */
[C---:B------:R-:W-:Y:S01]  /*3250*/  FMUL R5, R8.reuse, R5 ;  /* 0x0000000508057220 */ /* 0x040fe20000400000 */
[----:B------:R-:W-:Y:S01]  /*3260*/  ISETP.GT.U32.AND P0, PT, R3, 0x727fffff, PT ;  /* 0x727fffff0300780c */ /* 0x000fe20003f04070 */
[----:B------:R-:W-:Y:S02]  /*3270*/  FMUL R0, R9, R0 ;  /* 0x0000000009007220 */ /* 0x000fe40000400000 */
[----:B------:R-:W-:-:S02]  /*3280*/  FMUL R5, R8, R5 ;  /* 0x0000000508057220 */ /* 0x000fc40000400000 */
[C---:B------:R-:W-:Y:S02]  /*3290*/  FMUL R0, R9.reuse, R0 ;  /* 0x0000000009007220 */ /* 0x040fe40000400000 */
[C---:B------:R-:W-:Y:S02]  /*32a0*/  FMUL R5, R8.reuse, R5 ;  /* 0x0000000508057220 */ /* 0x040fe40000400000 */
[C---:B------:R-:W-:Y:S02]  /*32b0*/  FMUL R0, R9.reuse, R0 ;  /* 0x0000000009007220 */ /* 0x040fe40000400000 */
[----:B------:R-:W-:Y:S02]  /*32c0*/  FMUL R7, R8, R5 ;  /* 0x0000000508077220 */ /* 0x000fe40000400000 */
[----:B------:R-:W-:Y:S01]  /*32d0*/  FMUL R6, R9, R0 ;  /* 0x0000000009067220 */ /* 0x000fe20000400000 */
[----:B0-----:R-:W-:Y:S06]  /*32e0*/  @!P0 BRA `(.L_x_147) ;  /* 0x0000000000148947 */ /* 0x001fec0003800000 */
[----:B------:R-:W-:Y:S01]  /*32f0*/  BSSY.RECONVERGENT B0, `(.L_x_148) ;  /* 0x0000003000007945 */ /* 0x000fe20003800200 */
[----:B------:R-:W-:-:S07]  /*3300*/  MOV R0, 0x3320 ;  /* 0x0000332000007802 */ /* 0x000fce0000000f00 */
[----:B-1----:R-:W-:Y:S05]  /*3310*/  CALL.REL.NOINC `($__internal_2_$__cuda_sm20_sqrt_rn_f32_slowpath) ;  /* 0x00000024002c7944 */ /* 0x002fea0003c00000 */
[----:B------:R-:W-:Y:S05]  /*3320*/  BSYNC.RECONVERGENT B0 ;  /* 0x0000000000007941 */ /* 0x000fea0003800200 */
.L_x_148:
[----:B------:R-:W-:Y:S05]  /*3330*/  BRA `(.L_x_149) ;  /* 0x0000000000107947 */ /* 0x000fea0003800000 */
.L_x_147:
[----:B-1----:R-:W-:Y:S01]  /*3340*/  FMUL.FTZ R3, R2, R13 ;  /* 0x0000000d02037220 */ /* 0x002fe20000410000 */
[----:B------:R-:W-:-:S03]  /*3350*/  FMUL.FTZ R18, R13, 0.5 ;  /* 0x3f0000000d127820 */ /* 0x000fc60000410000 */
[----:B------:R-:W-:-:S04]  /*3360*/  FFMA R2, -R3, R3, R2 ;  /* 0x0000000303027223 */ /* 0x000fc80000000102 */
[----:B------:R-:W-:-:S07]  /*3370*/  FFMA R18, R2, R18, R3 ;  /* 0x0000001202127223 */ /* 0x000fce0000000003 */
.L_x_149:
        /* <DEDUP_REMOVED lines=13> */
.L_x_151:
[----:B------:R-:W-:Y:S05]  /*3450*/  BSYNC.RECONVERGENT B2 ;  /* 0x0000000000027941 */ /* 0x000fea0003800200 */
.L_x_150:
[----:B------:R-:W-:Y:S01]  /*3460*/  FADD R11, R11, R0 ;  /* 0x000000000b0b7221 */ /* 0x000fe20000000000 */
[----:B------:R-:W-:Y:S06]  /*3470*/  BRA `(.L_x_73) ;  /* 0x0000001400c87947 */ /* 0x000fec0003800000 */
.L_x_74:
        /* <DEDUP_REMOVED lines=24> */
.L_x_173:
[----:B------:R-:W2:Y:S04]  /*3600*/  LDG.E.CONSTANT R3, desc[UR14][R12.64+-0x14] ;  /* 0xffffec0e0c037981 */ /* 0x000ea8000c1e9900 */
[----:B------:R-:W3:Y:S04]  /*3610*/  LDG.E.CONSTANT R0, desc[UR14][R12.64+-0x18] ;  /* 0xffffe80e0c007981 */ /* 0x000ee8000c1e9900 */
[----:B------:R-:W4:Y:S04]  /*3620*/  LDG.E.CONSTANT R2, desc[UR14][R14.64+-0x8] ;  /* 0xfffff80e0e027981 */ /* 0x000f28000c1e9900 */
[----:B------:R-:W5:Y:S04]  /*3630*/  LDG.E.CONSTANT R10, desc[UR14][R12.64+-0x10] ;  /* 0xfffff00e0c0a7981 */ /* 0x000f68000c1e9900 */
[----:B------:R-:W5:Y:S01]  /*3640*/  LDG.E.CONSTANT R9, desc[UR14][R16.64+-0x8] ;  /* 0xfffff80e10097981 */ /* 0x000f62000c1e9900 */
[----:B--2---:R-:W-:Y:S01]  /*3650*/  FADD R3, R6, -R3 ;  /* 0x8000000306037221 */ /* 0x004fe20000000000 */
[----:B---3--:R-:W-:-:S03]  /*3660*/  FADD R0, R5, -R0 ;  /* 0x8000000005007221 */ /* 0x008fc60000000000 */
[----:B------:R-:W-:-:S04]  /*3670*/  FMUL R3, R3, R3 ;  /* 0x0000000303037220 */ /* 0x000fc80000400000 */
[----:B------:R-:W-:Y:S01]  /*3680*/  FFMA R3, R0, R0, R3 ;  /* 0x0000000000037223 */ /* 0x000fe20000000003 */
[----:B----4-:R-:W-:Y:S01]  /*3690*/  IADD3 R0, PT, PT, R2, -0xd000000, RZ ;  /* 0xf300000002007810 */ /* 0x010fe20007ffe0ff */
[----:B------:R0:W1:Y:S03]  /*36a0*/  MUFU.RSQ R19, R2 ;  /* 0x0000000200137308 */ /* 0x0000660000001400 */
[----:B------:R-:W-:Y:S01]  /*36b0*/  ISETP.GT.U32.AND P0, PT, R0, 0x727fffff, PT ;  /* 0x727fffff0000780c */ /* 0x000fe20003f04070 */
[----:B-----5:R-:W-:Y:S01]  /*36c0*/  FADD R10, R7, -R10 ;  /* 0x8000000a070a7221 */ /* 0x020fe20000000000 */
[----:B------:R-:W-:-:S03]  /*36d0*/  FMUL R9, R8, R9 ;  /* 0x0000000908097220 */ /* 0x000fc60000400000 */
[----:B------:R-:W-:Y:S01]  /*36e0*/  FFMA R3, R10, R10, R3 ;  /* 0x0000000a0a037223 */ /* 0x000fe20000000003 */
[----:B------:R-:W-:-:S03]  /*36f0*/  FMUL R22, R9, R9 ;  /* 0x0000000909167220 */ /* 0x000fc60000400000 */
[----:B------:R-:W-:Y:S01]  /*3700*/  FMUL R20, R3, R3 ;  /* 0x0000000303147220 */ /* 0x000fe20000400000 */
[----:B------:R-:W-:-:S03]  /*3710*/  FMUL R22, R9, R22 ;  /* 0x0000001609167220 */ /* 0x000fc60000400000 */
[----:B------:R-:W-:Y:S01]  /*3720*/  FMUL R20, R3, R20 ;  /* 0x0000001403147220 */ /* 0x000fe20000400000 */
[----:B01----:R-:W-:Y:S06]  /*3730*/  @!P0 BRA `(.L_x_153) ;  /* 0x0000000000148947 */ /* 0x003fec0003800000 */
[----:B------:R-:W-:Y:S01]  /*3740*/  BSSY.RECONVERGENT B0, `(.L_x_154) ;  /* 0x0000003000007945 */ /* 0x000fe20003800200 */
[----:B------:R-:W-:-:S07]  /*3750*/  MOV R0, 0x3770 ;  /* 0x0000377000007802 */ /* 0x000fce0000000f00 */
[----:B------:R-:W-:Y:S05]  /*3760*/  CALL.REL.NOINC `($__internal_2_$__cuda_sm20_sqrt_rn_f32_slowpath) ;  /* 0x0000002000187944 */ /* 0x000fea0003c00000 */
[----:B------:R-:W-:Y:S05]  /*3770*/  BSYNC.RECONVERGENT B0 ;  /* 0x0000000000007941 */ /* 0x000fea0003800200 */
.L_x_154:
[----:B------:R-:W-:Y:S05]  /*3780*/  BRA `(.L_x_155) ;  /* 0x0000000000107947 */ /* 0x000fea0003800000 */
.L_x_153:
[----:B------:R-:W-:Y:S01]  /*3790*/  FMUL.FTZ R3, R2, R19 ;  /* 0x0000001302037220 */ /* 0x000fe20000410000 */
[----:B------:R-:W-:-:S03]  /*37a0*/  FMUL.FTZ R18, R19, 0.5 ;  /* 0x3f00000013127820 */ /* 0x000fc60000410000 */
[----:B------:R-:W-:-:S04]  /*37b0*/  FFMA R2, -R3, R3, R2 ;  /* 0x0000000303027223 */ /* 0x000fc80000000102 */
[----:B------:R-:W-:-:S07]  /*37c0*/  FFMA R18, R2, R18, R3 ;  /* 0x0000001202127223 */ /* 0x000fce0000000003 */
.L_x_155:
[----:B------:R-:W0:Y:S01]  /*37d0*/  MUFU.RCP R9, R20 ;  /* 0x0000001400097308 */ /* 0x000e220000001000 */
[----:B------:R-:W-:Y:S01]  /*37e0*/  FADD R3, R18, R18 ;  /* 0x0000001212037221 */ /* 0x000fe20000000000 */
[----:B------:R-:W-:Y:S03]  /*37f0*/  BSSY.RECONVERGENT B2, `(.L_x_156) ;  /* 0x000000c000027945 */ /* 0x000fe60003800200 */
[----:B------:R-:W-:-:S04]  /*3800*/  FMUL R3, R22, R3 ;  /* 0x0000000316037220 */ /* 0x000fc80000400000 */
        /* <DEDUP_REMOVED lines=10> */
.L_x_157:
[----:B------:R-:W-:Y:S05]  /*38b0*/  BSYNC.RECONVERGENT B2 ;  /* 0x0000000000027941 */ /* 0x000fea0003800200 */
.L_x_156:
[----:B------:R-:W2:Y:S04]  /*38c0*/  LDG.E.CONSTANT R3, desc[UR14][R12.64+-0x8] ;  /* 0xfffff80e0c037981 */ /* 0x000ea8000c1e9900 */
[----:B------:R-:W3:Y:S04]  /*38d0*/  LDG.E.CONSTANT R10, desc[UR14][R12.64+-0xc] ;  /* 0xfffff40e0c0a7981 */ /* 0x000ee8000c1e9900 */
[----:B------:R-:W4:Y:S04]  /*38e0*/  LDG.E.CONSTANT R2, desc[UR14][R14.64+-0x4] ;  /* 0xfffffc0e0e027981 */ /* 0x000f28000c1e9900 */
[----:B------:R-:W5:Y:S04]  /*38f0*/  LDG.E.CONSTANT R18, desc[UR14][R12.64+-0x4] ;  /* 0xfffffc0e0c127981 */ /* 0x000f68000c1e9900 */
[----:B------:R-:W5:Y:S01]  /*3900*/  LDG.E.CONSTANT R9, desc[UR14][R16.64+-0x4] ;  /* 0xfffffc0e10097981 */ /* 0x000f62000c1e9900 */
[----:B------:R-:W-:Y:S01]  /*3910*/  FADD R11, -R0, R11 ;  /* 0x0000000b000b7221 */ /* 0x000fe20000000100 */
        /* <DEDUP_REMOVED lines=19> */
.L_x_159:
[----:B------:R-:W-:Y:S05]  /*3a50*/  BRA `(.L_x_160) ;  /* 0x0000000000107947 */ /* 0x000fea0003800000 */
.L_x_158:
[----:B------:R-:W-:Y:S01]  /*3a60*/  FMUL.FTZ R3, R2, R19 ;  /* 0x0000001302037220 */ /* 0x000fe20000410000 */
[----:B------:R-:W-:-:S03]  /*3a70*/  FMUL.FTZ R18, R19, 0.5 ;  /* 0x3f00000013127820 */ /* 0x000fc60000410000 */
[----:B------:R-:W-:-:S04]  /*3a80*/  FFMA R2, -R3, R3, R2 ;  /* 0x0000000303027223 */ /* 0x000fc80000000102 */
[----:B------:R-:W-:-:S07]  /*3a90*/  FFMA R18, R2, R18, R3 ;  /* 0x0000001202127223 */ /* 0x000fce0000000003 */
.L_x_160:
        /* <DEDUP_REMOVED lines=14> */
.L_x_162:
[----:B------:R-:W-:Y:S05]  /*3b80*/  BSYNC.RECONVERGENT B2 ;  /* 0x0000000000027941 */ /* 0x000fea0003800200 */
.L_x_161:
[----:B------:R-:W2:Y:S04]  /*3b90*/  LDG.E.CONSTANT R3, desc[UR14][R12.64+0x4] ;  /* 0x0000040e0c037981 */ /* 0x000ea8000c1e9900 */
[----:B------:R-:W3:Y:S04]  /*3ba0*/  LDG.E.CONSTANT R10, desc[UR14][R12.64] ;  /* 0x0000000e0c0a7981 */ /* 0x000ee8000c1e9900 */
[----:B------:R-:W4:Y:S04]  /*3bb0*/  LDG.E.CONSTANT R2, desc[UR14][R14.64] ;  /* 0x0000000e0e027981 */ /* 0x000f28000c1e9900 */
[----:B------:R-:W5:Y:S04]  /*3bc0*/  LDG.E.CONSTANT R18, desc[UR14][R12.64+0x8] ;  /* 0x0000080e0c127981 */ /* 0x000f68000c1e9900 */
[----:B------:R-:W5:Y:S01]  /*3bd0*/  LDG.E.CONSTANT R9, desc[UR14][R16.64] ;  /* 0x0000000e10097981 */ /* 0x000f62000c1e9900 */
[----:B------:R-:W-:Y:S01]  /*3be0*/  FADD R11, R11, -R0 ;  /* 0x800000000b0b7221 */ /* 0x000fe20000000000 */
        /* <DEDUP_REMOVED lines=19> */
.L_x_164:
[----:B------:R-:W-:Y:S05]  /*3d20*/  BRA `(.L_x_165) ;  /* 0x0000000000107947 */ /* 0x000fea0003800000 */
.L_x_163:
[----:B------:R-:W-:Y:S01]  /*3d30*/  FMUL.FTZ R3, R2, R19 ;  /* 0x0000001302037220 */ /* 0x000fe20000410000 */
[----:B------:R-:W-:-:S03]  /*3d40*/  FMUL.FTZ R18, R19, 0.5 ;  /* 0x3f00000013127820 */ /* 0x000fc60000410000 */
[----:B------:R-:W-:-:S04]  /*3d50*/  FFMA R2, -R3, R3, R2 ;  /* 0x0000000303027223 */ /* 0x000fc80000000102 */
[----:B------:R-:W-:-:S07]  /*3d60*/  FFMA R18, R2, R18, R3 ;  /* 0x0000001202127223 */ /* 0x000fce0000000003 */
.L_x_165:
        /* <DEDUP_REMOVED lines=14> */
.L_x_167:
[----:B------:R-:W-:Y:S05]  /*3e50*/  BSYNC.RECONVERGENT B2 ;  /* 0x0000000000027941 */ /* 0x000fea0003800200 */
.L_x_166:
        /* <DEDUP_REMOVED lines=25> */
.L_x_169:
[----:B------:R-:W-:Y:S05]  /*3ff0*/  BRA `(.L_x_170) ;  /* 0x0000000000107947 */ /* 0x000fea0003800000 */
.L_x_168:
[----:B------:R-:W-:Y:S01]  /*4000*/  FMUL.FTZ R3, R2, R19 ;  /* 0x0000001302037220 */ /* 0x000fe20000410000 */
[----:B------:R-:W-:-:S03]  /*4010*/  FMUL.FTZ R18, R19, 0.5 ;  /* 0x3f00000013127820 */ /* 0x000fc60000410000 */
[----:B------:R-:W-:-:S04]  /*4020*/  FFMA R2, -R3, R3, R2 ;  /* 0x0000000303027223 */ /* 0x000fc80000000102 */
[----:B------:R-:W-:-:S07]  /*4030*/  FFMA R18, R2, R18, R3 ;  /* 0x0000001202127223 */ /* 0x000fce0000000003 */
.L_x_170:
        /* <DEDUP_REMOVED lines=14> */
.L_x_172:
[----:B------:R-:W-:Y:S05]  /*4120*/  BSYNC.RECONVERGENT B2 ;  /* 0x0000000000027941 */ /* 0x000fea0003800200 */
.L_x_171:
[----:B------:R-:W-:Y:S01]  /*4130*/  UIADD3 UR9, UPT, UPT, UR9, 0x4, URZ ;  /* 0x0000000409097890 */ /* 0x000fe2000fffe0ff */
[----:B------:R-:W-:Y:S01]  /*4140*/  IADD3 R12, P0, PT, R12, 0x30, RZ ;  /* 0x000000300c0c7810 */ /* 0x000fe20007f1e0ff */
[----:B------:R-:W-:Y:S01]  /*4150*/  FADD R11, R11, -R0 ;  /* 0x800000000b0b7221 */ /* 0x000fe20000000000 */
[----:B------:R-:W-:Y:S01]  /*4160*/  IADD3 R16, P1, PT, R16, 0x10, RZ ;  /* 0x0000001010107810 */ /* 0x000fe20007f3e0ff */
[----:B------:R-:W-:Y:S01]  /*4170*/  UISETP.NE.AND UP0, UPT, UR9, URZ, UPT ;  /* 0x000000ff0900728c */ /* 0x000fe2000bf05270 */
[----:B------:R-:W-:Y:S02]  /*4180*/  IADD3 R14, P2, PT, R14, 0x10, RZ ;  /* 0x000000100e0e7810 */ /* 0x000fe40007f5e0ff */
[----:B------:R-:W-:Y:S02]  /*4190*/  IADD3.X R13, PT, PT, RZ, R13, RZ, P0, !PT ;  /* 0x0000000dff0d7210 */ /* 0x000fe400007fe4ff */
[----:B------:R-:W-:Y:S02]  /*41a0*/  IADD3.X R17, PT, PT, RZ, R17, RZ, P1, !PT ;  /* 0x00000011ff117210 */ /* 0x000fe40000ffe4ff */
[----:B------:R-:W-:-:S02]  /*41b0*/  IADD3.X R15, PT, PT, RZ, R15, RZ, P2, !PT ;  /* 0x0000000fff0f7210 */ /* 0x000fc400017fe4ff */
[----:B------:R-:W-:Y:S05]  /*41c0*/  BRA.U UP0, `(.L_x_173) ;  /* 0xfffffff5000c7547 */ /* 0x000fea000b83ffff */
.L_x_152:
        /* <DEDUP_REMOVED lines=8> */
[----:B------:R-:W3:Y:S01]  /*4250*/  LDG.E.CONSTANT R3, desc[UR14][R16.64+0x4] ;  /* 0x0000040e10037981 */ /* 0x000ee2000c1e9900 */
[----:B-1----:R-:W-:-:S03]  /*4260*/  IMAD.WIDE.U32 R12, R21, 0x4, R12 ;  /* 0x00000004150c7825 */ /* 0x002fc600078e000c */
[----:B------:R-:W4:Y:S04]  /*4270*/  LDG.E.CONSTANT R0, desc[UR14][R16.64] ;  /* 0x0000000e10007981 */ /* 0x000f28000c1e9900 */
[----:B------:R-:W5:Y:S01]  /*4280*/  LDG.E.CONSTANT R2, desc[UR14][R12.64] ;  /* 0x0000000e0c027981 */ /* 0x000f62000c1e9900 */
[----:B--2---:R-:W-:-:S03]  /*4290*/  IMAD.WIDE.U32 R14, R21, 0x4, R14 ;  /* 0x00000004150e7825 */ /* 0x004fc600078e000e */
[----:B------:R-:W2:Y:S04]  /*42a0*/  LDG.E.CONSTANT R10, desc[UR14][R16.64+0x8] ;  /* 0x0000080e100a7981 */ /* 0x000ea8000c1e9900 */
[----:B------:R-:W2:Y:S01]  /*42b0*/  LDG.E.CONSTANT R9, desc[UR14][R14.64] ;  /* 0x0000000e0e097981 */ /* 0x000ea2000c1e9900 */
[----:B---3--:R-:W-:Y:S01]  /*42c0*/  FADD R3, R6, -R3 ;  /* 0x8000000306037221 */ /* 0x008fe20000000000 */
[----:B----4-:R-:W-:-:S03]  /*42d0*/  FADD R0, R5, -R0 ;  /* 0x8000000005007221 */ /* 0x010fc60000000000 */
[----:B------:R-:W-:-:S04]  /*42e0*/  FMUL R3, R3, R3 ;  /* 0x0000000303037220 */ /* 0x000fc80000400000 */
[----:B------:R-:W-:Y:S01]  /*42f0*/  FFMA R3, R0, R0, R3 ;  /* 0x0000000000037223 */ /* 0x000fe20000000003 */
[----:B-----5:R-:W-:Y:S01]  /*4300*/  IADD3 R0, PT, PT, R2, -0xd000000, RZ ;  /* 0xf300000002007810 */ /* 0x020fe20007ffe0ff */
[----:B------:R0:W1:Y:S03]  /*4310*/  MUFU.RSQ R19, R2 ;  /* 0x0000000200137308 */ /* 0x0000660000001400 */
[----:B------:R-:W-:Y:S01]  /*4320*/  ISETP.GT.U32.AND P0, PT, R0, 0x727fffff, PT ;  /* 0x727fffff0000780c */ /* 0x000fe20003f04070 */
[----:B--2---:R-:W-:Y:S01]  /*4330*/  FADD R10, R7, -R10 ;  /* 0x8000000a070a7221 */ /* 0x004fe20000000000 */
        /* <DEDUP_REMOVED lines=11> */
.L_x_176:
[----:B------:R-:W-:Y:S05]  /*43f0*/  BRA `(.L_x_177) ;  /* 0x0000000000107947 */ /* 0x000fea0003800000 */
.L_x_175:
[----:B------:R-:W-:Y:S01]  /*4400*/  FMUL.FTZ R3, R2, R19 ;  /* 0x0000001302037220 */ /* 0x000fe20000410000 */
[----:B------:R-:W-:-:S03]  /*4410*/  FMUL.FTZ R18, R19, 0.5 ;  /* 0x3f00000013127820 */ /* 0x000fc60000410000 */
[----:B------:R-:W-:-:S04]  /*4420*/  FFMA R2, -R3, R3, R2 ;  /* 0x0000000303027223 */ /* 0x000fc80000000102 */
[----:B------:R-:W-:-:S07]  /*4430*/  FFMA R18, R2, R18, R3 ;  /* 0x0000001202127223 */ /* 0x000fce0000000003 */
.L_x_177:
        /* <DEDUP_REMOVED lines=14> */
.L_x_179:
[----:B------:R-:W-:Y:S05]  /*4520*/  BSYNC.RECONVERGENT B2 ;  /* 0x0000000000027941 */ /* 0x000fea0003800200 */
.L_x_178:
        /* <DEDUP_REMOVED lines=25> */
.L_x_181:
[----:B------:R-:W-:Y:S05]  /*46c0*/  BRA `(.L_x_182) ;  /* 0x0000000000107947 */ /* 0x000fea0003800000 */
.L_x_180:
[----:B------:R-:W-:Y:S01]  /*46d0*/  FMUL.FTZ R3, R2, R19 ;  /* 0x0000001302037220 */ /* 0x000fe20000410000 */
[----:B------:R-:W-:-:S03]  /*46e0*/  FMUL.FTZ R18, R19, 0.5 ;  /* 0x3f00000013127820 */ /* 0x000fc60000410000 */
[----:B------:R-:W-:-:S04]  /*46f0*/  FFMA R2, -R3, R3, R2 ;  /* 0x0000000303027223 */ /* 0x000fc80000000102 */
[----:B------:R-:W-:-:S07]  /*4700*/  FFMA R18, R2, R18, R3 ;  /* 0x0000001202127223 */ /* 0x000fce0000000003 */
.L_x_182:
        /* <DEDUP_REMOVED lines=14> */
.L_x_184:
[----:B------:R-:W-:Y:S05]  /*47f0*/  BSYNC.RECONVERGENT B2 ;  /* 0x0000000000027941 */ /* 0x000fea0003800200 */
.L_x_183:
[----:B------:R-:W-:Y:S01]  /*4800*/  FADD R11, R11, -R0 ;  /* 0x800000000b0b7221 */ /* 0x000fe20000000000 */
[----:B------:R-:W-:-:S07]  /*4810*/  IADD3 R21, PT, PT, R21, 0x2, RZ ;  /* 0x0000000215157810 */ /* 0x000fce0007ffe0ff */
.L_x_174:
        /* <DEDUP_REMOVED lines=20> */
[----:B--2---:R-:W-:Y:S01]  /*4960*/  IADD3 R0, PT, PT, R15, -0xd000000, RZ ;  /* 0xf30000000f007810 */ /* 0x004fe20007ffe0ff */
[----:B------:R0:W1:Y:S02]  /*4970*/  MUFU.RSQ R16, R15 ;  /* 0x0000000f00107308 */ /* 0x0000640000001400 */
[----:B------:R-:W-:Y:S01]  /*4980*/  FFMA R9, R10, R10, R9 ;  /* 0x0000000a0a097223 */ /* 0x000fe20000000009 */
[----:B------:R-:W-:Y:S01]  /*4990*/  ISETP.GT.U32.AND P0, PT, R0, 0x727fffff, PT ;  /* 0x727fffff0000780c */ /* 0x000fe20003f04070 */
[----:B------:R-:W-:Y:S02]  /*49a0*/  FMUL R8, R8, R3 ;  /* 0x0000000308087220 */ /* 0x000fe40000400000 */
[----:B------:R-:W-:Y:S02]  /*49b0*/  FMUL R6, R9, R9 ;  /* 0x0000000909067220 */ /* 0x000fe40000400000 */
[----:B------:R-:W-:-:S02]  /*49c0*/  FMUL R3, R8, R8 ;  /* 0x0000000808037220 */ /* 0x000fc40000400000 */
[----:B------:R-:W-:Y:S02]  /*49d0*/  FMUL R6, R9, R6 ;  /* 0x0000000609067220 */ /* 0x000fe40000400000 */
[----:B------:R-:W-:-:S04]  /*49e0*/  FMUL R8, R8, R3 ;  /* 0x0000000308087220 */ /* 0x000fc80000400000 */
[----:B0-----:R-:W-:Y:S05]  /*49f0*/  @!P0 BRA `(.L_x_185) ;  /* 0x0000000000188947 */ /* 0x001fea0003800000 */
[----:B------:R-:W-:Y:S01]  /*4a00*/  BSSY.RECONVERGENT B0, `(.L_x_186) ;  /* 0x0000004000007945 */ /* 0x000fe20003800200 */
[----:B------:R-:W-:Y:S02]  /*4a10*/  MOV R2, R15 ;  /* 0x0000000f00027202 */ /* 0x000fe40000000f00 */
[----:B------:R-:W-:-:S07]  /*4a20*/  MOV R0, 0x4a40 ;  /* 0x00004a4000007802 */ /* 0x000fce0000000f00 */
[----:B-1----:R-:W-:Y:S05]  /*4a30*/  CALL.REL.NOINC `($__internal_2_$__cuda_sm20_sqrt_rn_f32_slowpath) ;  /* 0x0000000c00647944 */ /* 0x002fea0003c00000 */
[----:B------:R-:W-:Y:S05]  /*4a40*/  BSYNC.RECONVERGENT B0 ;  /* 0x0000000000007941 */ /* 0x000fea0003800200 */
.L_x_186:
[----:B------:R-:W-:Y:S05]  /*4a50*/  BRA `(.L_x_187) ;  /* 0x0000000000107947 */ /* 0x000fea0003800000 */
.L_x_185:
[----:B-1----:R-:W-:Y:S01]  /*4a60*/  FMUL.FTZ R18, R15, R16 ;  /* 0x000000100f127220 */ /* 0x002fe20000410000 */
[----:B------:R-:W-:-:S03]  /*4a70*/  FMUL.FTZ R0, R16, 0.5 ;  /* 0x3f00000010007820 */ /* 0x000fc60000410000 */
[----:B------:R-:W-:-:S04]  /*4a80*/  FFMA R3, -R18, R18, R15 ;  /* 0x0000001212037223 */ /* 0x000fc8000000010f */
[----:B------:R-:W-:-:S07]  /*4a90*/  FFMA R18, R3, R0, R18 ;  /* 0x0000000003127223 */ /* 0x000fce0000000012 */
.L_x_187:
        /* <DEDUP_REMOVED lines=14> */
.L_x_189:
[----:B------:R-:W-:Y:S05]  /*4b80*/  BSYNC.RECONVERGENT B2 ;  /* 0x0000000000027941 */ /* 0x000fea0003800200 */
.L_x_188:
[----:B------:R-:W-:-:S07]  /*4b90*/  FADD R11, R11, -R0 ;  /* 0x800000000b0b7221 */ /* 0x000fce0000000000 */
.L_x_73:
[----:B------:R-:W0:Y:S01]  /*4ba0*/  LDC R6, c[0x0][0x3b0] ;  /* 0x0000ec00ff067b82 */ /* 0x000e220000000800 */
[----:B------:R-:W-:Y:S01]  /*4bb0*/  BSSY.RECONVERGENT B2, `(.L_x_190) ;  /* 0x000000f000027945 */ /* 0x000fe20003800200 */
[----:B0-----:R-:W0:Y:S08]  /*4bc0*/  MUFU.RCP R0, R6 ;  /* 0x0000000600007308 */ /* 0x001e300000001000 */
[----:B------:R-:W1:Y:S01]  /*4bd0*/  FCHK P0, R11, R6 ;  /* 0x000000060b007302 */ /* 0x000e620000000000 */
[----:B0-----:R-:W-:-:S04]  /*4be0*/  FFMA R3, R0, -R6, 1 ;  /* 0x3f80000000037423 */ /* 0x001fc80000000806 */
[----:B------:R-:W-:-:S04]  /*4bf0*/  FFMA R0, R0, R3, R0 ;  /* 0x0000000300007223 */ /* 0x000fc80000000000 */
[----:B------:R-:W-:-:S04]  /*4c00*/  FFMA R2, R0, R11, RZ ;  /* 0x0000000b00027223 */ /* 0x000fc800000000ff */
[----:B------:R-:W-:-:S04]  /*4c10*/  FFMA R3, R2, -R6, R11 ;  /* 0x8000000602037223 */ /* 0x000fc8000000000b */
[----:B------:R-:W-:Y:S01]  /*4c20*/  FFMA R5, R0, R3, R2 ;  /* 0x0000000300057223 */ /* 0x000fe20000000002 */
[----:B-1----:R-:W-:Y:S06]  /*4c30*/  @!P0 BRA `(.L_x_191) ;  /* 0x0000000000188947 */ /* 0x002fec0003800000 */
[----:B------:R-:W0:Y:S01]  /*4c40*/  LDCU UR4, c[0x0][0x3b0] ;  /* 0x00007600ff0477ac */ /* 0x000e220008000800 */
[----:B------:R-:W-:Y:S02]  /*4c50*/  MOV R3, R11 ;  /* 0x0000000b00037202 */ /* 0x000fe40000000f00 */
[----:B------:R-:W-:Y:S02]  /*4c60*/  MOV R2, 0x4c90 ;  /* 0x00004c9000027802 */ /* 0x000fe40000000f00 */
[----:B0-----:R-:W-:-:S07]  /*4c70*/  MOV R0, UR4 ;  /* 0x0000000400007c02 */ /* 0x001fce0008000f00 */
[----:B------:R-:W-:Y:S05]  /*4c80*/  CALL.REL.NOINC `($__internal_3_$__cuda_sm3x_div_rn_noftz_f32_slowpath) ;  /* 0x0000000c00287944 */ /* 0x000fea0003c00000 */
[----:B------:R-:W-:-:S07]  /*4c90*/  MOV R5, R0 ;  /* 0x0000000000057202 */ /* 0x000fce0000000f00 */
.L_x_191:
[----:B------:R-:W-:Y:S05]  /*4ca0*/  BSYNC.RECONVERGENT B2 ;  /* 0x0000000000027941 */ /* 0x000fea0003800200 */
.L_x_190:
[C---:B------:R-:W-:Y:S01]  /*4cb0*/  FMUL R0, |R5|.reuse, 2.8853900432586669922 ;  /* 0x4038aa3b05007820 */ /* 0x040fe20000400200 */
[----:B------:R-:W0:Y:S01]  /*4cc0*/  LDC.64 R2, c[0x0][0x3b0] ;  /* 0x0000ec00ff027b82 */ /* 0x000e220000000a00 */
[----:B------:R-:W-:Y:S01]  /*4cd0*/  HFMA2 R7, -RZ, RZ, 1.875, 0 ;  /* 0x3f800000ff077431 */ /* 0x000fe200000001ff */
[----:B------:R-:W-:Y:S01]  /*4ce0*/  MOV R8, 0x3c80f082 ;  /* 0x3c80f08200087802 */ /* 0x000fe20000000f00 */
[C---:B------:R-:W-:Y:S01]  /*4cf0*/  FMUL R9, R5.reuse, R5 ;  /* 0x0000000505097220 */ /* 0x040fe20000400000 */
[C---:B------:R-:W-:Y:S01]  /*4d00*/  FSETP.GE.AND P1, PT, |R5|.reuse, 0.60000002384185791016, PT ;  /* 0x3f19999a0500780b */ /* 0x040fe20003f26200 */
[----:B------:R-:W1:Y:S01]  /*4d10*/  MUFU.EX2 R0, R0 ;  /* 0x0000000000007308 */ /* 0x000e620000000800 */
[----:B------:R-:W-:Y:S01]  /*4d20*/  FSETP.GE.AND P0, PT, |R5|, 9.010913848876953125, PT ;  /* 0x41102cb40500780b */ /* 0x000fe20003f06200 */
[----:B------:R-:W-:Y:S01]  /*4d30*/  FFMA R8, R9, R8, -0.052303962409496307373 ;  /* 0xbd563cae09087423 */ /* 0x000fe20000000008 */
[----:B-1----:R-:W-:-:S03]  /*4d40*/  FADD R6, R0, 1 ;  /* 0x3f80000000067421 */ /* 0x002fc60000000000 */
[----:B------:R-:W-:-:S04]  /*4d50*/  FFMA R0, R9, R8, 0.1331529766321182251 ;  /* 0x3e08594109007423 */ /* 0x000fc80000000008 */
[C---:B------:R-:W-:Y:S01]  /*4d60*/  FFMA R0, R9.reuse, R0, -0.33332768082618713379 ;  /* 0xbeaaa9ed09007423 */ /* 0x040fe20000000000 */
[----:B------:R-:W1:Y:S03]  /*4d70*/  MUFU.RCP R6, R6 ;  /* 0x0000000600067308 */ /* 0x000e660000001000 */
[----:B------:R-:W-:Y:S01]  /*4d80*/  FFMA R0, R9, R0, RZ ;  /* 0x0000000009007223 */ /* 0x000fe200000000ff */
[----:B-1----:R-:W-:-:S05]  /*4d90*/  FFMA R7, R6, -2, R7 ;  /* 0xc000000006077823 */ /* 0x002fca0000000007 */
[----:B------:R-:W-:Y:S02]  /*4da0*/  FSEL R8, R7, 1, !P0 ;  /* 0x3f80000007087808 */ /* 0x000fe40004000000 */
[----:B0-----:R-:W-:Y:S02]  /*4db0*/  FSETP.GT.AND P0, PT, R3, RZ, PT ;  /* 0x000000ff0300720b */ /* 0x001fe40003f04000 */
[--C-:B------:R-:W-:Y:S01]  /*4dc0*/  LOP3.LUT R7, R8, 0x80000000, R5.reuse, 0xb8, !PT ;  /* 0x8000000008077812 */ /* 0x100fe200078eb805 */
[----:B------:R-:W-:-:S04]  /*4dd0*/  @!P1 FFMA R7, R0, R5, R5 ;  /* 0x0000000500079223 */ /* 0x000fc80000000005 */
[----:B------:R-:W-:-:S05]  /*4de0*/  FMUL R2, R7, R2 ;  /* 0x0000000207027220 */ /* 0x000fca0000400000 */
[----:B------:R-:W-:Y:S01]  /*4df0*/  MOV R7, R2 ;  /* 0x0000000200077202 */ /* 0x000fe20000000f00 */
[----:B------:R-:W-:Y:S06]  /*4e00*/  @!P0 BRA `(.L_x_192) ;  /* 0x0000000400948947 */ /* 0x000fec0003800000 */
[----:B------:R-:W-:-:S04]  /*4e10*/  IADD3 R0, PT, PT, R3, 0x1800000, RZ ;  /* 0x0180000003007810 */ /* 0x000fc80007ffe0ff */
[----:B------:R-:W-:-:S04]  /*4e20*/  LOP3.LUT R0, R0, 0x7f800000, RZ, 0xc0, !PT ;  /* 0x7f80000000007812 */ /* 0x000fc800078ec0ff */
[----:B------:R-:W-:-:S13]  /*4e30*/  ISETP.GT.U32.AND P0, PT, R0, 0x1ffffff, PT ;  /* 0x01ffffff0000780c */ /* 0x000fda0003f04070 */
[----:B------:R-:W-:Y:S05]  /*4e40*/  @P0 BRA `(.L_x_193) ;  /* 0x0000000000100947 */ /* 0x000fea0003800000 */
[----:B------:R-:W-:-:S07]  /*4e50*/  MOV R6, 0x4e70 ;  /* 0x00004e7000067802 */ /* 0x000fce0000000f00 */
[----:B------:R-:W-:Y:S05]  /*4e60*/  CALL.REL.NOINC `($__internal_1_$__cuda_sm20_rcp_rn_f32_slowpath) ;  /* 0x00000004008c7944 */ /* 0x000fea0003c00000 */
[----:B------:R-:W-:Y:S01]  /*4e70*/  MOV R5, R3 ;  /* 0x0000000300057202 */ /* 0x000fe20000000f00 */
[----:B------:R-:W-:Y:S06]  /*4e80*/  BRA `(.L_x_194) ;  /* 0x0000000000107947 */ /* 0x000fec0003800000 */
.L_x_193:
[----:B------:R-:W0:Y:S02]  /*4e90*/  MUFU.RCP R0, R3 ;  /* 0x0000000300007308 */ /* 0x000e240000001000 */
[----:B0-----:R-:W-:-:S04]  /*4ea0*/  FFMA R5, R0, R3, -1 ;  /* 0xbf80000000057423 */ /* 0x001fc80000000003 */
[----:B------:R-:W-:-:S04]  /*4eb0*/  FADD.FTZ R5, -R5, -RZ ;  /* 0x800000ff05057221 */ /* 0x000fc80000010100 */
[----:B------:R-:W-:-:S07]  /*4ec0*/  FFMA R5, R0, R5, R0 ;  /* 0x0000000500057223 */ /* 0x000fce0000000000 */
.L_x_194:
[C---:B------:R-:W-:Y:S01]  /*4ed0*/  FMUL R3, |R2|.reuse, 16777216 ;  /* 0x4b80000002037820 */ /* 0x040fe20000400200 */
[----:B------:R-:W-:Y:S01]  /*4ee0*/  FSETP.GEU.AND P0, PT, |R2|, 1.175494350822287508e-38, PT ;  /* 0x008000000200780b */ /* 0x000fe20003f0e200 */
[----:B------:R-:W-:Y:S01]  /*4ef0*/  HFMA2 R10, -RZ, RZ, 0.771484375, 0.21533203125 ;  /* 0x3a2c32e4ff0a7431 */ /* 0x000fe200000001ff */
[----:B------:R-:W-:Y:S02]  /*4f00*/  BSSY.RECONVERGENT B0, `(.L_x_192) ;  /* 0x0000055000007945 */ /* 0x000fe40003800200 */
[----:B------:R-:W-:-:S04]  /*4f10*/  FSEL R3, R3, |R2|, !P0 ;  /* 0x4000000203037208 */ /* 0x000fc80004000000 */
[----:B------:R-:W-:-:S04]  /*4f20*/  IADD3 R0, PT, PT, R3, -0x3f3504f3, RZ ;  /* 0xc0cafb0d03007810 */ /* 0x000fc80007ffe0ff */
[----:B------:R-:W-:Y:S02]  /*4f30*/  LOP3.LUT R6, R0, 0xff800000, RZ, 0xc0, !PT ;  /* 0xff80000000067812 */ /* 0x000fe400078ec0ff */
[----:B------:R-:W-:Y:S02]  /*4f40*/  FSEL R0, RZ, -24, P0 ;  /* 0xc1c00000ff007808 */ /* 0x000fe40000000000 */
[----:B------:R-:W-:-:S05]  /*4f50*/  IADD3 R3, PT, PT, R3, -R6, RZ ;  /* 0x8000000603037210 */ /* 0x000fca0007ffe0ff */
[C---:B------:R-:W-:Y:S01]  /*4f60*/  FADD R8, R3.reuse, 1 ;  /* 0x3f80000003087421 */ /* 0x040fe20000000000 */
[----:B------:R-:W-:Y:S01]  /*4f70*/  FADD R7, R3, -1 ;  /* 0xbf80000003077421 */ /* 0x000fe20000000000 */
[----:B------:R-:W-:-:S03]  /*4f80*/  I2FP.F32.S32 R3, R6 ;  /* 0x0000000600037245 */ /* 0x000fc60000201400 */
[----:B------:R-:W-:Y:S01]  /*4f90*/  FADD R9, R7, R7 ;  /* 0x0000000707097221 */ /* 0x000fe20000000000 */
[----:B------:R-:W0:Y:S01]  /*4fa0*/  MUFU.RCP R8, R8 ;  /* 0x0000000800087308 */ /* 0x000e220000001000 */
[----:B------:R-:W-:Y:S02]  /*4fb0*/  FFMA R0, R3, 1.1920928955078125e-07, R0 ;  /* 0x3400000003007823 */ /* 0x000fe40000000000 */
[----:B0-----:R-:W-:-:S04]  /*4fc0*/  FMUL R9, R8, R9 ;  /* 0x0000000908097220 */ /* 0x001fc80000400000 */
[----:B------:R-:W-:Y:S01]  /*4fd0*/  FADD R6, R7, -R9 ;  /* 0x8000000907067221 */ /* 0x000fe20000000000 */
[CC--:B------:R-:W-:Y:S01]  /*4fe0*/  FMUL R3, R9.reuse, R9.reuse ;  /* 0x0000000909037220 */ /* 0x0c0fe20000400000 */
[----:B------:R-:W-:Y:S02]  /*4ff0*/  FFMA R11, R9, 1.4426950216293334961, R0 ;  /* 0x3fb8aa3b090b7823 */ /* 0x000fe40000000000 */
[----:B------:R-:W-:Y:S01]  /*5000*/  FADD R6, R6, R6 ;  /* 0x0000000606067221 */ /* 0x000fe20000000000 */
[----:B------:R-:W-:Y:S01]  /*5010*/  FFMA R10, R3, R10, 0.0032181653659790754318 ;  /* 0x3b52e7db030a7423 */ /* 0x000fe2000000000a */
[----:B------:R-:W-:Y:S02]  /*5020*/  FADD R0, R0, -R11 ;  /* 0x8000000b00007221 */ /* 0x000fe40000000000 */
[----:B------:R-:W-:Y:S01]  /*5030*/  FFMA R7, R7, -R9, R6 ;  /* 0x8000000907077223 */ /* 0x000fe20000000006 */
[----:B------:R-:W-:Y:S01]  /*5040*/  FFMA R10, R3, R10, 0.018033718690276145935 ;  /* 0x3c93bb73030a7423 */ /* 0x000fe2000000000a */
[----:B------:R-:W-:-:S02]  /*5050*/  FFMA R0, R9, 1.4426950216293334961, R0 ;  /* 0x3fb8aa3b09007823 */ /* 0x000fc40000000000 */
[----:B------:R-:W-:Y:S01]  /*5060*/  FMUL R7, R8, R7 ;  /* 0x0000000708077220 */ /* 0x000fe20000400000 */
[----:B------:R-:W-:Y:S01]  /*5070*/  FFMA R10, R3, R10, 0.12022458761930465698 ;  /* 0x3df6384f030a7423 */ /* 0x000fe2000000000a */
[----:B------:R-:W-:Y:S02]  /*5080*/  MOV R8, 0x391fcb8e ;  /* 0x391fcb8e00087802 */ /* 0x000fe40000000f00 */
[----:B------:R-:W-:Y:S01]  /*5090*/  FFMA R0, R7, 1.4426950216293334961, R0 ;  /* 0x3fb8aa3b07007823 */ /* 0x000fe20000000000 */
[----:B------:R-:W-:-:S03]  /*50a0*/  FMUL R10, R3, R10 ;  /* 0x0000000a030a7220 */ /* 0x000fc60000400000 */
[----:B------:R-:W-:Y:S01]  /*50b0*/  FFMA R0, R9, 1.9251366722983220825e-08, R0 ;  /* 0x32a55e3409007823 */ /* 0x000fe20000000000 */
[----:B------:R-:W-:-:S04]  /*50c0*/  FMUL R3, R10, 3 ;  /* 0x404000000a037820 */ /* 0x000fc80000400000 */
[----:B------:R-:W-:-:S04]  /*50d0*/  FFMA R3, R7, R3, R0 ;  /* 0x0000000307037223 */ /* 0x000fc80000000000 */
[----:B------:R-:W-:-:S04]  /*50e0*/  FFMA R10, R9, R10, R3 ;  /* 0x0000000a090a7223 */ /* 0x000fc80000000003 */
[----:B------:R-:W-:-:S04]  /*50f0*/  FADD R0, R11, R10 ;  /* 0x0000000a0b007221 */ /* 0x000fc80000000000 */
[----:B------:R-:W-:Y:S01]  /*5100*/  FMUL R3, R0, R5 ;  /* 0x0000000500037220 */ /* 0x000fe20000400000 */
[----:B------:R-:W-:-:S03]  /*5110*/  FADD R11, -R11, R0 ;  /* 0x000000000b0b7221 */ /* 0x000fc60000000100 */
[----:B------:R-:W0:Y:S01]  /*5120*/  FRND R6, R3 ;  /* 0x0000000300067307 */ /* 0x000e220000201000 */
[----:B------:R-:W-:Y:S01]  /*5130*/  FADD R10, R10, -R11 ;  /* 0x8000000b0a0a7221 */ /* 0x000fe20000000000 */
[-C--:B------:R-:W-:Y:S01]  /*5140*/  FFMA R7, R0, R5.reuse, -R3 ;  /* 0x0000000500077223 */ /* 0x080fe20000000803 */
[C---:B------:R-:W-:Y:S02]  /*5150*/  FSETP.GT.AND P1, PT, |R3|.reuse, 152, PT ;  /* 0x431800000300780b */ /* 0x040fe40003f24200 */
[C---:B------:R-:W-:Y:S01]  /*5160*/  FSETP.GEU.AND P2, PT, R3.reuse, RZ, PT ;  /* 0x000000ff0300720b */ /* 0x040fe20003f4e000 */
[----:B------:R-:W-:Y:S02]  /*5170*/  FFMA R7, R10, R5, R7 ;  /* 0x000000050a077223 */ /* 0x000fe40000000007 */
[----:B------:R-:W1:Y:S01]  /*5180*/  F2I.NTZ R9, R3 ;  /* 0x0000000300097305 */ /* 0x000e620000203100 */
[----:B0-----:R-:W-:Y:S01]  /*5190*/  FADD R0, R3, -R6 ;  /* 0x8000000603007221 */ /* 0x001fe20000000000 */
[----:B------:R-:W-:-:S03]  /*51a0*/  FSETP.GT.AND P0, PT, R6, RZ, PT ;  /* 0x000000ff0600720b */ /* 0x000fc60003f04000 */
[----:B------:R-:W-:Y:S01]  /*51b0*/  FADD R7, R7, R0 ;  /* 0x0000000007077221 */ /* 0x000fe20000000000 */
[----:B------:R-:W-:Y:S02]  /*51c0*/  SEL R6, RZ, 0x83000000, P0 ;  /* 0x83000000ff067807 */ /* 0x000fe40000000000 */
[----:B------:R-:W-:Y:S01]  /*51d0*/  FSETP.NEU.AND P0, PT, R2, 1, PT ;  /* 0x3f8000000200780b */ /* 0x000fe20003f0d000 */
[----:B------:R-:W-:-:S03]  /*51e0*/  FFMA R0, R7, R8, 0.0013391353422775864601 ;  /* 0x3aaf85ed07007423 */ /* 0x000fc60000000008 */
[----:B------:R-:W-:Y:S01]  /*51f0*/  FSETP.EQ.OR P0, PT, R5, RZ, !P0 ;  /* 0x000000ff0500720b */ /* 0x000fe20004702400 */
[----:B------:R-:W-:-:S04]  /*5200*/  FFMA R0, R7, R0, 0.0096188392490148544312 ;  /* 0x3c1d985607007423 */ /* 0x000fc80000000000 */
[----:B------:R-:W-:-:S04]  /*5210*/  FFMA R0, R7, R0, 0.055503588169813156128 ;  /* 0x3d6357bb07007423 */ /* 0x000fc80000000000 */
[----:B------:R-:W-:Y:S01]  /*5220*/  FFMA R8, R7, R0, 0.24022644758224487305 ;  /* 0x3e75fdec07087423 */ /* 0x000fe20000000000 */
[----:B------:R-:W-:-:S03]  /*5230*/  FMUL R0, R5, 0.5 ;  /* 0x3f00000005007820 */ /* 0x000fc60000400000 */
[----:B------:R-:W-:-:S03]  /*5240*/  FFMA R8, R7, R8, 0.69314718246459960938 ;  /* 0x3f31721807087423 */ /* 0x000fc60000000008 */
[----:B------:R-:W0:Y:S01]  /*5250*/  FRND.TRUNC R0, R0 ;  /* 0x0000000000007307 */ /* 0x000e22000020d000 */
[----:B------:R-:W-:Y:S01]  /*5260*/  FFMA R8, R7, R8, 1 ;  /* 0x3f80000007087423 */ /* 0x000fe20000000008 */
[----:B------:R-:W-:Y:S02]  /*5270*/  IADD3 R7, PT, PT, R6, 0x7f000000, RZ ;  /* 0x7f00000006077810 */ /* 0x000fe40007ffe0ff */
[----:B-1----:R-:W-:-:S03]  /*5280*/  LEA R6, R9, -R6, 0x17 ;  /* 0x8000000609067211 */ /* 0x002fc600078eb8ff */
[----:B------:R-:W-:-:S04]  /*5290*/  FMUL R7, R8, R7 ;  /* 0x0000000708077220 */ /* 0x000fc80000400000 */
[----:B------:R-:W-:Y:S01]  /*52a0*/  FMUL R6, R7, R6 ;  /* 0x0000000607067220 */ /* 0x000fe20000400000 */
[----:B------:R-:W-:Y:S01]  /*52b0*/  HFMA2 R7, -RZ, RZ, 1.875, 0 ;  /* 0x3f800000ff077431 */ /* 0x000fe200000001ff */
[----:B------:R-:W-:Y:S01]  /*52c0*/  @P1 FSEL R6, RZ, +INF , !P2 ;  /* 0x7f800000ff061808 */ /* 0x000fe20005000000 */
[----:B0-----:R-:W-:Y:S01]  /*52d0*/  FADD R0, R0, R0 ;  /* 0x0000000000007221 */ /* 0x001fe20000000000 */
[----:B------:R-:W-:Y:S06]  /*52e0*/  @P0 BRA `(.L_x_195) ;  /* 0x0000000000580947 */ /* 0x000fec0003800000 */
[----:B------:R-:W-:-:S04]  /*52f0*/  FSETP.NAN.AND P0, PT, |R5|, |R5|, PT ;  /* 0x400000050500720b */ /* 0x000fc80003f08200 */
[----:B------:R-:W-:-:S13]  /*5300*/  FSETP.NUM.AND P0, PT, |R2|, |R2|, !P0 ;  /* 0x400000020200720b */ /* 0x000fda0004707200 */
[----:B------:R-:W-:Y:S01]  /*5310*/  @!P0 FADD R7, R2, R5 ;  /* 0x0000000502078221 */ /* 0x000fe20000000000 */
[----:B------:R-:W-:Y:S06]  /*5320*/  @!P0 BRA `(.L_x_195) ;  /* 0x0000000000488947 */ /* 0x000fec0003800000 */
[----:B------:R-:W-:Y:S01]  /*5330*/  FSETP.NEU.AND P0, PT, |R2|, +INF , PT ;  /* 0x7f8000000200780b */ /* 0x000fe20003f0d200 */
[----:B------:R-:W-:-:S03]  /*5340*/  FADD R3, -R0, R5 ;  /* 0x0000000500037221 */ /* 0x000fc60000000100 */
[----:B------:R-:W-:-:S04]  /*5350*/  FSETP.NEU.AND P0, PT, R2, RZ, P0 ;  /* 0x000000ff0200720b */ /* 0x000fc8000070d000 */
[----:B------:R-:W-:-:S09]  /*5360*/  FSETP.NEU.AND P1, PT, |R3|, 1, !P0 ;  /* 0x3f8000000300780b */ /* 0x000fd2000472d200 */
[----:B------:R-:W-:-:S05]  /*5370*/  @!P0 FADD R7, R2, R2 ;  /* 0x0000000202078221 */ /* 0x000fca0000000000 */
[----:B------:R-:W-:Y:S01]  /*5380*/  @P1 LOP3.LUT R7, R7, 0x7fffffff, RZ, 0xc0, !PT ;  /* 0x7fffffff07071812 */ /* 0x000fe200078ec0ff */
[----:B------:R-:W-:Y:S06]  /*5390*/  @!P0 BRA `(.L_x_195) ;  /* 0x00000000002c8947 */ /* 0x000fec0003800000 */
[----:B------:R-:W-:Y:S02]  /*53a0*/  FSETP.NEU.AND P0, PT, |R5|, +INF , PT ;  /* 0x7f8000000500780b */ /* 0x000fe40003f0d200 */
[----:B------:R-:W-:Y:S02]  /*53b0*/  FSETP.EQ.AND P1, PT, R2, -1, PT ;  /* 0xbf8000000200780b */ /* 0x000fe40003f22000 */
[----:B------:R-:W-:-:S11]  /*53c0*/  MOV R7, 0x3f800000 ;  /* 0x3f80000000077802 */ /* 0x000fd60000000f00 */
[----:B------:R-:W-:Y:S05]  /*53d0*/  @!P0 BRA P1, `(.L_x_195) ;  /* 0x00000000001c8947 */ /* 0x000fea0000800000 */
[----:B------:R-:W-:Y:S02]  /*53e0*/  FSETP.GEU.AND P1, PT, R2, RZ, PT ;  /* 0x000000ff0200720b */ /* 0x000fe40003f2e000 */
[----:B------:R-:W-:-:S11]  /*53f0*/  MOV R7, R6 ;  /* 0x0000000600077202 */ /* 0x000fd60000000f00 */
[----:B------:R-:W0:Y:S01]  /*5400*/  @!P1 FRND.FLOOR R0, R5 ;  /* 0x0000000500009307 */ /* 0x000e220000205000 */
[----:B------:R-:W-:Y:S02]  /*5410*/  @!P1 FSETP.NEU.AND P2, PT, |R3|, 1, PT ;  /* 0x3f8000000300980b */ /* 0x000fe40003f4d200 */
[----:B0-----:R-:W-:Y:S02]  /*5420*/  @!P1 FSETP.NEU.AND P0, PT, R5, R0, PT ;  /* 0x000000000500920b */ /* 0x001fe40003f0d000 */
[----:B------:R-:W-:-:S04]  /*5430*/  @!P1 FSEL R0, R6, -R6, P2 ;  /* 0x8000000606009208 */ /* 0x000fc80001000000 */
[----:B------:R-:W-:-:S07]  /*5440*/  @!P1 FSEL R7, R0, +QNAN , !P0 ;  /* 0x7fffffff00079808 */ /* 0x000fce0004000000 */
.L_x_195:
[----:B------:R-:W-:Y:S05]  /*5450*/  BSYNC.RECONVERGENT B0 ;  /* 0x0000000000007941 */ /* 0x000fea0003800200 */
.L_x_192:
[----:B------:R-:W0:Y:S02]  /*5460*/  LDC.64 R2, c[0x0][0x380] ;  /* 0x0000e000ff027b82 */ /* 0x000e240000000a00 */
[----:B0-----:R-:W-:-:S05]  /*5470*/  IMAD.WIDE.U32 R4, R4, 0x4, R2 ;  /* 0x0000000404047825 */ /* 0x001fca00078e0002 */
[----:B------:R-:W-:Y:S01]  /*5480*/  STG.E desc[UR14][R4.64], R7 ;  /* 0x0000000704007986 */ /* 0x000fe2000c10190e */
[----:B------:R-:W-:Y:S05]  /*5490*/  EXIT ;  /* 0x000000000000794d */ /* 0x000fea0003800000 */
        .weak           $__internal_1_$__cuda_sm20_rcp_rn_f32_slowpath
        .type           $__internal_1_$__cuda_sm20_rcp_rn_f32_slowpath,@function
        .size           $__internal_1_$__cuda_sm20_rcp_rn_f32_slowpath,($__internal_2_$__cuda_sm20_sqrt_rn_f32_slowpath - $__internal_1_$__cuda_sm20_rcp_rn_f32_slowpath)
$__internal_1_$__cuda_sm20_rcp_rn_f32_slowpath:
[----:B------:R-:W0:Y:S02]  /*54a0*/  LDC R0, c[0x0][0x3b4] ;  /* 0x0000ed00ff007b82 */ /* 0x000e240000000800 */
[----:B0-----:R-:W-:-:S04]  /*54b0*/  SHF.L.U32 R5, R0, 0x1, RZ ;  /* 0x0000000100057819 */ /* 0x001fc800000006ff */
[----:B------:R-:W-:-:S04]  /*54c0*/  SHF.R.U32.HI R3, RZ, 0x18, R5 ;  /* 0x00000018ff037819 */ /* 0x000fc80000011605 */
[----:B------:R-:W-:-:S13]  /*54d0*/  ISETP.NE.U32.AND P0, PT, R3, RZ, PT ;  /* 0x000000ff0300720c */ /* 0x000fda0003f05070 */
[----:B------:R-:W-:Y:S05]  /*54e0*/  @P0 BRA `(.L_x_196) ;  /* 0x0000000000280947 */ /* 0x000fea0003800000 */
[----:B------:R-:W-:-:S13]  /*54f0*/  ISETP.NE.AND P0, PT, R5, RZ, PT ;  /* 0x000000ff0500720c */ /* 0x000fda0003f05270 */
[----:B------:R2:W3:Y:S01]  /*5500*/  @!P0 MUFU.RCP R3, R0 ;  /* 0x0000000000038308 */ /* 0x0004e20000001000 */
[----:B------:R-:W-:Y:S05]  /*5510*/  @!P0 BRA `(.L_x_197) ;  /* 0x0000000000a48947 */ /* 0x000fea0003800000 */
[----:B------:R-:W-:-:S04]  /*5520*/  FFMA R5, R0, 1.84467440737095516160e+19, RZ ;  /* 0x5f80000000057823 */ /* 0x000fc800000000ff */
[----:B--2---:R-:W3:Y:S02]  /*5530*/  MUFU.RCP R0, R5 ;  /* 0x0000000500007308 */ /* 0x004ee40000001000 */
[----:B---3--:R-:W-:-:S04]  /*5540*/  FFMA R3, R5, R0, -1 ;  /* 0xbf80000005037423 */ /* 0x008fc80000000000 */
[----:B------:R-:W-:-:S04]  /*5550*/  FADD.FTZ R3, -R3, -RZ ;  /* 0x800000ff03037221 */ /* 0x000fc80000010100 */
[----:B------:R-:W-:-:S04]  /*5560*/  FFMA R0, R0, R3, R0 ;  /* 0x0000000300007223 */ /* 0x000fc80000000000 */
[----:B------:R-:W-:Y:S01]  /*5570*/  FFMA R3, R0, 1.84467440737095516160e+19, RZ ;  /* 0x5f80000000037823 */ /* 0x000fe200000000ff */
[----:B------:R-:W-:Y:S06]  /*5580*/  BRA `(.L_x_197) ;  /* 0x0000000000887947 */ /* 0x000fec0003800000 */
.L_x_196:
[----:B------:R-:W-:-:S04]  /*5590*/  IADD3 R5, PT, PT, R3, -0xfd, RZ ;  /* 0xffffff0303057810 */ /* 0x000fc80007ffe0ff */
[----:B------:R-:W-:-:S13]  /*55a0*/  ISETP.GT.U32.AND P0, PT, R5, 0x1, PT ;  /* 0x000000010500780c */ /* 0x000fda0003f04070 */
[----:B------:R-:W-:Y:S05]  /*55b0*/  @P0 BRA `(.L_x_198) ;  /* 0x0000000000780947 */ /* 0x000fea0003800000 */
[----:B------:R-:W-:Y:S01]  /*55c0*/  LOP3.LUT R7, R0, 0x7fffff, RZ, 0xc0, !PT ;  /* 0x007fffff00077812 */ /* 0x000fe200078ec0ff */
[----:B------:R-:W-:Y:S01]  /*55d0*/  HFMA2 R12, -RZ, RZ, 0, 1.78813934326171875e-07 ;  /* 0x00000003ff0c7431 */ /* 0x000fe200000001ff */
[----:B------:R-:W-:Y:S02]  /*55e0*/  IADD3 R3, PT, PT, R3, -0xfc, RZ ;  /* 0xffffff0403037810 */ /* 0x000fe40007ffe0ff */
[----:B------:R-:W-:-:S04]  /*55f0*/  LOP3.LUT R7, R7, 0x3f800000, RZ, 0xfc, !PT ;  /* 0x3f80000007077812 */ /* 0x000fc800078efcff */
[----:B------:R-:W0:Y:S01]  /*5600*/  MUFU.RCP R8, R7 ;  /* 0x0000000700087308 */ /* 0x000e220000001000 */
[----:B------:R-:W-:Y:S01]  /*5610*/  SHF.L.U32 R11, R12, R5, RZ ;  /* 0x000000050c0b7219 */ /* 0x000fe200000006ff */
[----:B0-----:R-:W-:-:S04]  /*5620*/  FFMA R9, R7, R8, -1 ;  /* 0xbf80000007097423 */ /* 0x001fc80000000008 */
[----:B------:R-:W-:-:S04]  /*5630*/  FADD.FTZ R9, -R9, -RZ ;  /* 0x800000ff09097221 */ /* 0x000fc80000010100 */
[CCC-:B------:R-:W-:Y:S01]  /*5640*/  FFMA.RM R10, R8.reuse, R9.reuse, R8.reuse ;  /* 0x00000009080a7223 */ /* 0x1c0fe20000004008 */
[----:B------:R-:W-:-:S04]  /*5650*/  FFMA.RP R9, R8, R9, R8 ;  /* 0x0000000908097223 */ /* 0x000fc80000008008 */
[C---:B------:R-:W-:Y:S02]  /*5660*/  LOP3.LUT R8, R10.reuse, 0x7fffff, RZ, 0xc0, !PT ;  /* 0x007fffff0a087812 */ /* 0x040fe400078ec0ff */
[----:B------:R-:W-:Y:S02]  /*5670*/  FSETP.NEU.FTZ.AND P0, PT, R10, R9, PT ;  /* 0x000000090a00720b */ /* 0x000fe40003f1d000 */
[----:B------:R-:W-:Y:S02]  /*5680*/  LOP3.LUT R8, R8, 0x800000, RZ, 0xfc, !PT ;  /* 0x0080000008087812 */ /* 0x000fe400078efcff */
[----:B------:R-:W-:Y:S02]  /*5690*/  SEL R9, RZ, 0xffffffff, !P0 ;  /* 0xffffffffff097807 */ /* 0x000fe40004000000 */
[----:B------:R-:W-:Y:S02]  /*56a0*/  LOP3.LUT R10, R11, R8, RZ, 0xc0, !PT ;  /* 0x000000080b0a7212 */ /* 0x000fe400078ec0ff */
[----:B------:R-:W-:-:S02]  /*56b0*/  IADD3 R9, PT, PT, -R9, RZ, RZ ;  /* 0x000000ff09097210 */ /* 0x000fc40007ffe1ff */
[-C--:B------:R-:W-:Y:S02]  /*56c0*/  SHF.R.U32.HI R10, RZ, R5.reuse, R10 ;  /* 0x00000005ff0a7219 */ /* 0x080fe4000001160a */
[--C-:B------:R-:W-:Y:S02]  /*56d0*/  LOP3.LUT P1, RZ, R9, R5, R8.reuse, 0xf8, !PT ;  /* 0x0000000509ff7212 */ /* 0x100fe4000782f808 */
[C---:B------:R-:W-:Y:S02]  /*56e0*/  LOP3.LUT P0, RZ, R10.reuse, 0x1, RZ, 0xc0, !PT ;  /* 0x000000010aff7812 */ /* 0x040fe4000780c0ff */
[----:B------:R-:W-:Y:S02]  /*56f0*/  LOP3.LUT P2, RZ, R10, 0x2, RZ, 0xc0, !PT ;  /* 0x000000020aff7812 */ /* 0x000fe4000784c0ff */
[----:B------:R-:W-:Y:S02]  /*5700*/  SHF.R.U32.HI R3, RZ, R3, R8 ;  /* 0x00000003ff037219 */ /* 0x000fe40000011608 */
[----:B------:R-:W-:-:S02]  /*5710*/  PLOP3.LUT P0, PT, P0, P1, P2, 0xe0, 0x0 ;  /* 0x000000000000781c */ /* 0x000fc40000703c20 */
[----:B------:R-:W-:Y:S02]  /*5720*/  LOP3.LUT P1, RZ, R0, 0x7fffff, RZ, 0xc0, !PT ;  /* 0x007fffff00ff7812 */ /* 0x000fe4000782c0ff */
[----:B------:R-:W-:-:S04]  /*5730*/  SEL R5, RZ, 0x1, !P0 ;  /* 0x00000001ff057807 */ /* 0x000fc80004000000 */
[----:B------:R-:W-:-:S04]  /*5740*/  IADD3 R5, PT, PT, -R5, RZ, RZ ;  /* 0x000000ff05057210 */ /* 0x000fc80007ffe1ff */
[----:B------:R-:W-:-:S13]  /*5750*/  ISETP.GE.AND P0, PT, R5, RZ, PT ;  /* 0x000000ff0500720c */ /* 0x000fda0003f06270 */
[----:B------:R-:W-:-:S04]  /*5760*/  @!P0 IADD3 R3, PT, PT, R3, 0x1, RZ ;  /* 0x0000000103038810 */ /* 0x000fc80007ffe0ff */
[----:B------:R-:W-:-:S04]  /*5770*/  @!P1 SHF.L.U32 R3, R3, 0x1, RZ ;  /* 0x0000000103039819 */ /* 0x000fc800000006ff */
[----:B------:R-:W-:Y:S01]  /*5780*/  LOP3.LUT R3, R3, 0x80000000, R0, 0xf8, !PT ;  /* 0x8000000003037812 */ /* 0x000fe200078ef800 */
[----:B------:R-:W-:Y:S06]  /*5790*/  BRA `(.L_x_197) ;  /* 0x0000000000047947 */ /* 0x000fec0003800000 */
.L_x_198:
[----:B------:R0:W1:Y:S02]  /*57a0*/  MUFU.RCP R3, R0 ;  /* 0x0000000000037308 */ /* 0x0000640000001000 */
.L_x_197:
[----:B------:R-:W-:-:S04]  /*57b0*/  MOV R7, 0x0 ;  /* 0x0000000000077802 */ /* 0x000fc80000000f00 */
[----:B0123--:R-:W-:Y:S05]  /*57c0*/  RET.REL.NODEC R6 `(generateGridKernel) ;  /* 0xffffffa8060c7950 */ /* 0x00ffea0003c3ffff */
        .weak           $__internal_2_$__cuda_sm20_sqrt_rn_f32_slowpath
        .type           $__internal_2_$__cuda_sm20_sqrt_rn_f32_slowpath,@function
        .size           $__internal_2_$__cuda_sm20_sqrt_rn_f32_slowpath,($__internal_3_$__cuda_sm3x_div_rn_noftz_f32_slowpath - $__internal_2_$__cuda_sm20_sqrt_rn_f32_slowpath)
$__internal_2_$__cuda_sm20_sqrt_rn_f32_slowpath:
[----:B------:R-:W-:-:S13]  /*57d0*/  LOP3.LUT P0, RZ, R2, 0x7fffffff, RZ, 0xc0, !PT ;  /* 0x7fffffff02ff7812 */ /* 0x000fda000780c0ff */
[----:B------:R-:W-:Y:S01]  /*57e0*/  @!P0 MOV R18, R2 ;  /* 0x0000000200128202 */ /* 0x000fe20000000f00 */
[----:B------:R-:W-:Y:S06]  /*57f0*/  @!P0 BRA `(.L_x_199) ;  /* 0x0000000000408947 */ /* 0x000fec0003800000 */
[----:B------:R-:W-:-:S13]  /*5800*/  FSETP.GEU.FTZ.AND P0, PT, R2, RZ, PT ;  /* 0x000000ff0200720b */ /* 0x000fda0003f1e000 */
[----:B------:R-:W-:Y:S01]  /*5810*/  @!P0 MOV R18, 0x7fffffff ;  /* 0x7fffffff00128802 */ /* 0x000fe20000000f00 */
[----:B------:R-:W-:Y:S06]  /*5820*/  @!P0 BRA `(.L_x_199) ;  /* 0x0000000000348947 */ /* 0x000fec0003800000 */
[----:B------:R-:W-:-:S13]  /*5830*/  FSETP.GTU.FTZ.AND P0, PT, |R2|, +INF , PT ;  /* 0x7f8000000200780b */ /* 0x000fda0003f1c200 */
[----:B------:R-:W-:Y:S01]  /*5840*/  @P0 FADD.FTZ R18, R2, 1 ;  /* 0x3f80000002120421 */ /* 0x000fe20000010000 */
[----:B------:R-:W-:Y:S06]  /*5850*/  @P0 BRA `(.L_x_199) ;  /* 0x0000000000280947 */ /* 0x000fec0003800000 */
[----:B------:R-:W-:-:S13]  /*5860*/  FSETP.NEU.FTZ.AND P0, PT, |R2|, +INF , PT ;  /* 0x7f8000000200780b */ /* 0x000fda0003f1d200 */
[----:B------:R-:W-:-:S04]  /*5870*/  @P0 FFMA R19, R2, 1.84467440737095516160e+19, RZ ;  /* 0x5f80000002130823 */ /* 0x000fc800000000ff */
[----:B------:R-:W0:Y:S02]  /*5880*/  @P0 MUFU.RSQ R18, R19 ;  /* 0x0000001300120308 */ /* 0x000e240000001400 */
[----:B0-----:R-:W-:Y:S01]  /*5890*/  @P0 FMUL.FTZ R10, R19, R18 ;  /* 0x00000012130a0220 */ /* 0x001fe20000410000 */
[----:B------:R-:W-:Y:S01]  /*58a0*/  @P0 FMUL.FTZ R3, R18, 0.5 ;  /* 0x3f00000012030820 */ /* 0x000fe20000410000 */
[----:B------:R-:W-:Y:S02]  /*58b0*/  @!P0 MOV R18, R2 ;  /* 0x0000000200128202 */ /* 0x000fe40000000f00 */
[----:B------:R-:W-:-:S04]  /*58c0*/  @P0 FADD.FTZ R9, -R10, -RZ ;  /* 0x800000ff0a090221 */ /* 0x000fc80000010100 */
[----:B------:R-:W-:-:S04]  /*58d0*/  @P0 FFMA R9, R10, R9, R19 ;  /* 0x000000090a090223 */ /* 0x000fc80000000013 */
[----:B------:R-:W-:-:S04]  /*58e0*/  @P0 FFMA R3, R9, R3, R10 ;  /* 0x0000000309030223 */ /* 0x000fc8000000000a */
[----:B------:R-:W-:-:S07]  /*58f0*/  @P0 FMUL.FTZ R18, R3, 2.3283064365386962891e-10 ;  /* 0x2f80000003120820 */ /* 0x000fce0000410000 */
.L_x_199:
[----:B------:R-:W-:Y:S01]  /*5900*/  HFMA2 R3, -RZ, RZ, 0, 0 ;  /* 0x00000000ff037431 */ /* 0x000fe200000001ff */
[----:B------:R-:W-:-:S04]  /*5910*/  MOV R2, R0 ;  /* 0x0000000000027202 */ /* 0x000fc80000000f00 */
[----:B------:R-:W-:Y:S05]  /*5920*/  RET.REL.NODEC R2 `(generateGridKernel) ;  /* 0xffffffa402b47950 */ /* 0x000fea0003c3ffff */
        .weak           $__internal_3_$__cuda_sm3x_div_rn_noftz_f32_slowpath
        .type           $__internal_3_$__cuda_sm3x_div_rn_noftz_f32_slowpath,@function
        .size           $__internal_3_$__cuda_sm3x_div_rn_noftz_f32_slowpath,(.L_x_270 - $__internal_3_$__cuda_sm3x_div_rn_noftz_f32_slowpath)
$__internal_3_$__cuda_sm3x_div_rn_noftz_f32_slowpath:
        /* <DEDUP_REMOVED lines=34> */
.L_x_201:
[----:B------:R-:W-:Y:S01]  /*5b50*/  LEA R19, R9, 0xc0800000, 0x17 ;  /* 0xc080000009137811 */ /* 0x000fe200078eb8ff */
[----:B------:R-:W-:Y:S01]  /*5b60*/  BSSY.RECONVERGENT B1, `(.L_x_206) ;  /* 0x0000036000017945 */ /* 0x000fe20003800200 */
[----:B------:R-:W-:Y:S02]  /*5b70*/  IADD3 R18, PT, PT, R18, -0x7f, RZ ;  /* 0xffffff8112127810 */ /* 0x000fe40007ffe0ff */
[----:B------:R-:W-:Y:S02]  /*5b80*/  IADD3 R22, PT, PT, -R19, R0, RZ ;  /* 0x0000000013167210 */ /* 0x000fe40007ffe1ff */
[C---:B------:R-:W-:Y:S01]  /*5b90*/  IADD3 R9, PT, PT, R18.reuse, 0x7f, -R9 ;  /* 0x0000007f12097810 */ /* 0x040fe20007ffe809 */
[----:B------:R-:W-:Y:S01]  /*5ba0*/  IMAD R0, R18, -0x800000, R3 ;  /* 0xff80000012007824 */ /* 0x000fe200078e0203 */
[----:B------:R-:W0:Y:S01]  /*5bb0*/  MUFU.RCP R20, R22 ;  /* 0x0000001600147308 */ /* 0x000e220000001000 */
[----:B------:R-:W-:Y:S01]  /*5bc0*/  FADD.FTZ R19, -R22, -RZ ;  /* 0x800000ff16137221 */ /* 0x000fe20000010100 */
[----:B------:R-:W-:-:S03]  /*5bd0*/  IADD3 R9, PT, PT, R9, R10, RZ ;  /* 0x0000000a09097210 */ /* 0x000fc60007ffe0ff */
        /* <DEDUP_REMOVED lines=20> */
[-CC-:B------:R-:W-:Y:S01]  /*5d20*/  FFMA.RZ R9, R23, R19.reuse, R20.reuse ;  /* 0x0000001317097223 */ /* 0x180fe2000000c014 */
[----:B------:R-:W-:Y:S01]  /*5d30*/  IADD3 R18, PT, PT, R3, 0x20, RZ ;  /* 0x0000002003127810 */ /* 0x000fe20007ffe0ff */
[CCC-:B------:R-:W-:Y:S01]  /*5d40*/  FFMA.RP R10, R23.reuse, R19.reuse, R20.reuse ;  /* 0x00000013170a7223 */ /* 0x1c0fe20000008014 */
[----:B------:R-:W-:Y:S01]  /*5d50*/  FFMA.RM R19, R23, R19, R20 ;  /* 0x0000001317137223 */ /* 0x000fe20000004014 */
[----:B------:R-:W-:Y:S02]  /*5d60*/  ISETP.NE.AND P2, PT, R3, RZ, PT ;  /* 0x000000ff0300720c */ /* 0x000fe40003f45270 */
[----:B------:R-:W-:Y:S02]  /*5d70*/  LOP3.LUT R9, R9, 0x7fffff, RZ, 0xc0, !PT ;  /* 0x007fffff09097812 */ /* 0x000fe400078ec0ff */
[----:B------:R-:W-:Y:S02]  /*5d80*/  ISETP.NE.AND P1, PT, R3, RZ, PT ;  /* 0x000000ff0300720c */ /* 0x000fe40003f25270 */
        /* <DEDUP_REMOVED lines=15> */
.L_x_208:
[----:B------:R-:W-:-:S04]  /*5e80*/  LOP3.LUT R0, R0, 0x80000000, RZ, 0xc0, !PT ;  /* 0x8000000000007812 */ /* 0x000fc800078ec0ff */
[----:B------:R-:W-:Y:S01]  /*5e90*/  LOP3.LUT R0, R0, 0x7f800000, RZ, 0xfc, !PT ;  /* 0x7f80000000007812 */ /* 0x000fe200078efcff */
[----:B------:R-:W-:Y:S06]  /*5ea0*/  BRA `(.L_x_209) ;  /* 0x0000000000047947 */ /* 0x000fec0003800000 */
.L_x_207:
[----:B------:R-:W-:-:S07]  /*5eb0*/  LEA R0, R9, R0, 0x17 ;  /* 0x0000000009007211 */ /* 0x000fce00078eb8ff */
.L_x_209:
[----:B------:R-:W-:Y:S05]  /*5ec0*/  BSYNC.RECONVERGENT B1 ;  /* 0x0000000000017941 */ /* 0x000fea0003800200 */
.L_x_206:
[----:B------:R-:W-:Y:S05]  /*5ed0*/  BRA `(.L_x_210) ;  /* 0x0000000000207947 */ /* 0x000fea0003800000 */
.L_x_205:
[----:B------:R-:W-:-:S04]  /*5ee0*/  LOP3.LUT R0, R0, 0x80000000, R3, 0x48, !PT ;  /* 0x8000000000007812 */ /* 0x000fc800078e4803 */
[----:B------:R-:W-:Y:S01]  /*5ef0*/  LOP3.LUT R0, R0, 0x7f800000, RZ, 0xfc, !PT ;  /* 0x7f80000000007812 */ /* 0x000fe200078efcff */
[----:B------:R-:W-:Y:S06]  /*5f00*/  BRA `(.L_x_210) ;  /* 0x0000000000147947 */ /* 0x000fec0003800000 */
.L_x_204:
[----:B------:R-:W-:Y:S01]  /*5f10*/  LOP3.LUT R0, R0, 0x80000000, R3, 0x48, !PT ;  /* 0x8000000000007812 */ /* 0x000fe200078e4803 */
[----:B------:R-:W-:Y:S06]  /*5f20*/  BRA `(.L_x_210) ;  /* 0x00000000000c7947 */ /* 0x000fec0003800000 */
.L_x_203:
[----:B------:R-:W0:Y:S01]  /*5f30*/  MUFU.RSQ R0, -QNAN ;  /* 0xffc0000000007908 */ /* 0x000e220000001400 */
[----:B------:R-:W-:Y:S05]  /*5f40*/  BRA `(.L_x_210) ;  /* 0x0000000000047947 */ /* 0x000fea0003800000 */
.L_x_202:
[----:B------:R-:W-:-:S07]  /*5f50*/  FADD.FTZ R0, R3, R0 ;  /* 0x0000000003007221 */ /* 0x000fce0000010000 */
.L_x_210:
[----:B------:R-:W-:Y:S05]  /*5f60*/  BSYNC.RECONVERGENT B0 ;  /* 0x0000000000007941 */ /* 0x000fea0003800200 */
.L_x_200:
[----:B------:R-:W-:-:S04]  /*5f70*/  HFMA2 R3, -RZ, RZ, 0, 0 ;  /* 0x00000000ff037431 */ /* 0x000fc800000001ff */
[----:B0-----:R-:W-:Y:S05]  /*5f80*/  RET.REL.NODEC R2 `(generateGridKernel) ;  /* 0xffffffa0021c7950 */ /* 0x001fea0003c3ffff */
.L_x_211:
        /* <DEDUP_REMOVED lines=15> */
.L_x_270:


//--------------------- .text.computeDerivativesKernel --------------------------
	.section	.text.computeDerivativesKernel,"ax",@progbits
	.align	128
        .global         computeDerivativesKernel
        .type           computeDerivativesKernel,@function
        .size           computeDerivativesKernel,(.L_x_271 - computeDerivativesKernel)
        .other          computeDerivativesKernel,@"STO_CUDA_ENTRY STV_DEFAULT"
computeDerivativesKernel:
.text.computeDerivativesKernel:
        /* <DEDUP_REMOVED lines=9> */
[----:B------:R-:W0:Y:S07]  /*0090*/  LDCU.64 UR8, c[0x0][0x358] ;  /* 0x00006b00ff0877ac */ /* 0x000e2e0008000a00 */
[----:B------:R-:W1:Y:S08]  /*00a0*/  LDC.64 R6, c[0x0][0x398] ;  /* 0x0000e600ff067b82 */ /* 0x000e700000000a00 */
[----:B------:R-:W2:Y:S01]  /*00b0*/  LDC.64 R4, c[0x0][0x388] ;  /* 0x0000e200ff047b82 */ /* 0x000ea20000000a00 */
[----:B0-----:R-:W3:Y:S04]  /*00c0*/  LDG.E.CONSTANT R16, desc[UR8][R14.64+0x4] ;  /* 0x000004080e107981 */ /* 0x001ee8000c1e9900 */
[----:B------:R-:W4:Y:S04]  /*00d0*/  LDG.E.CONSTANT R3, desc[UR8][R14.64+0x8] ;  /* 0x000008080e037981 */ /* 0x000f28000c1e9900 */
[----:B-1----:R-:W4:Y:S04]  /*00e0*/  LDG.E.CONSTANT R0, desc[UR8][R6.64+0x8] ;  /* 0x0000080806007981 */ /* 0x002f28000c1e9900 */
[----:B------:R-:W5:Y:S04]  /*00f0*/  LDG.E.CONSTANT R12, desc[UR8][R6.64] ;  /* 0x00000008060c7981 */ /* 0x000f68000c1e9900 */
[----:B------:R0:W5:Y:S01]  /*0100*/  LDG.E.CONSTANT R11, desc[UR8][R6.64+0x4] ;  /* 0x00000408060b7981 */ /* 0x000162000c1e9900 */
[----:B--2---:R-:W-:-:S03]  /*0110*/  IMAD.WIDE.U32 R8, R13, 0x4, R4 ;  /* 0x000000040d087825 */ /* 0x004fc600078e0004 */
[----:B------:R-:W5:Y:S04]  /*0120*/  LDG.E.CONSTANT R2, desc[UR8][R14.64] ;  /* 0x000000080e027981 */ /* 0x000f68000c1e9900 */
[----:B------:R1:W5:Y:S01]  /*0130*/  LDG.E.CONSTANT R10, desc[UR8][R8.64] ;  /* 0x00000008080a7981 */ /* 0x000362000c1e9900 */
[----:B------:R-:W-:Y:S01]  /*0140*/  BSSY.RECONVERGENT B2, `(.L_x_212) ;  /* 0x0000097000027945 */ /* 0x000fe20003800200 */
[----:B---3--:R-:W-:Y:S02]  /*0150*/  R2UR UR4, R16 ;  /* 0x00000000100472ca */ /* 0x008fe400000e0000 */
[----:B----4-:R-:W-:-:S13]  /*0160*/  R2UR UR5, R3 ;  /* 0x00000000030572ca */ /* 0x010fda00000e0000 */
[----:B------:R-:W-:-:S09]  /*0170*/  UIMAD UR6, UR4, UR5, URZ ;  /* 0x00000005040672a4 */ /* 0x000fd2000f8e02ff */
[----:B------:R-:W2:Y:S08]  /*0180*/  I2F.U32.RP R18, UR6 ;  /* 0x0000000600127d06 */ /* 0x000eb00008209000 */
[----:B--2---:R-:W2:Y:S01]  /*0190*/  MUFU.RCP R18, R18 ;  /* 0x0000001200127308 */ /* 0x004ea20000001000 */
[----:B------:R-:W-:Y:S01]  /*01a0*/  IMAD R3, RZ, RZ, -UR6 ;  /* 0x80000006ff037e24 */ /* 0x000fe2000f8e02ff */
[----:B--2---:R-:W-:-:S06]  /*01b0*/  IADD3 R16, PT, PT, R18, 0xffffffe, RZ ;  /* 0x0ffffffe12107810 */ /* 0x004fcc0007ffe0ff */
[----:B------:R2:W3:Y:S02]  /*01c0*/  F2I.FTZ.U32.TRUNC.NTZ R17, R16 ;  /* 0x0000001000117305 */ /* 0x0004e4000021f000 */
[----:B--2---:R-:W-:Y:S02]  /*01d0*/  HFMA2 R16, -RZ, RZ, 0, 0 ;  /* 0x00000000ff107431 */ /* 0x004fe400000001ff */
[----:B---3--:R-:W-:Y:S01]  /*01e0*/  IMAD R3, R3, R17, RZ ;  /* 0x0000001103037224 */ /* 0x008fe200078e02ff */
[----:B0-----:R-:W-:-:S03]  /*01f0*/  IABS R7, UR5 ;  /* 0x0000000500077c13 */ /* 0x001fc60008000000 */
[----:B------:R-:W-:-:S04]  /*0200*/  IMAD.HI.U32 R6, R17, R3, R16 ;  /* 0x0000000311067227 */ /* 0x000fc800078e0010 */
[----:B------:R-:W-:Y:S02]  /*0210*/  IMAD.MOV.U32 R3, RZ, RZ, R7 ;  /* 0x000000ffff037224 */ /* 0x000fe400078e0007 */
[----:B-1----:R-:W-:Y:S02]  /*0220*/  IMAD.HI.U32 R9, R6, R13, RZ ;  /* 0x0000000d06097227 */ /* 0x002fe400078e00ff */
[----:B------:R-:W0:Y:S03]  /*0230*/  I2F.RP R8, R3 ;  /* 0x0000000300087306 */ /* 0x000e260000209400 */
[----:B------:R-:W-:-:S05]  /*0240*/  IADD3 R6, PT, PT, -R9, RZ, RZ ;  /* 0x000000ff09067210 */ /* 0x000fca0007ffe1ff */
[----:B------:R-:W-:-:S05]  /*0250*/  IMAD R6, R6, UR6, R13 ;  /* 0x0000000606067c24 */ /* 0x000fca000f8e020d */
[----:B------:R-:W-:Y:S01]  /*0260*/  ISETP.GE.U32.AND P0, PT, R6, UR6, PT ;  /* 0x0000000606007c0c */ /* 0x000fe2000bf06070 */
[----:B0-----:R-:W0:Y:S01]  /*0270*/  MUFU.RCP R8, R8 ;  /* 0x0000000800087308 */ /* 0x001e220000001000 */
[----:B------:R-:W-:-:S11]  /*0280*/  ISETP.NE.U32.AND P2, PT, RZ, UR6, PT ;  /* 0x00000006ff007c0c */ /* 0x000fd6000bf45070 */
[----:B------:R-:W-:-:S05]  /*0290*/  @P0 VIADD R6, R6, -UR6 ;  /* 0x8000000606060c36 */ /* 0x000fca0008000000 */
[----:B------:R-:W-:Y:S02]  /*02a0*/  ISETP.GE.U32.AND P1, PT, R6, UR6, PT ;  /* 0x0000000606007c0c */ /* 0x000fe4000bf26070 */
[----:B0-----:R-:W-:Y:S01]  /*02b0*/  IADD3 R6, PT, PT, R8, 0xffffffe, RZ ;  /* 0x0ffffffe08067810 */ /* 0x001fe20007ffe0ff */
[----:B------:R-:W-:-:S03]  /*02c0*/  @P0 VIADD R9, R9, 0x1 ;  /* 0x0000000109090836 */ /* 0x000fc60000000000 */
[----:B------:R-:W0:Y:S07]  /*02d0*/  F2I.FTZ.U32.TRUNC.NTZ R7, R6 ;  /* 0x0000000600077305 */ /* 0x000e2e000021f000 */
[----:B------:R-:W-:Y:S02]  /*02e0*/  @P1 IADD3 R9, PT, PT, R9, 0x1, RZ ;  /* 0x0000000109091810 */ /* 0x000fe40007ffe0ff */
[----:B------:R-:W-:-:S04]  /*02f0*/  @!P2 LOP3.LUT R9, RZ, UR6, RZ, 0x33, !PT ;  /* 0x00000006ff09ac12 */ /* 0x000fc8000f8e33ff */
[----:B------:R-:W-:Y:S01]  /*0300*/  IADD3 R14, PT, PT, -R9, RZ, RZ ;  /* 0x000000ff090e7210 */ /* 0x000fe20007ffe1ff */
[----:B0-----:R-:W-:-:S04]  /*0310*/  IMAD.MOV R8, RZ, RZ, -R7 ;  /* 0x000000ffff087224 */ /* 0x001fc800078e0a07 */
[----:B------:R-:W-:Y:S02]  /*0320*/  IMAD R14, R14, UR6, R13 ;  /* 0x000000060e0e7c24 */ /* 0x000fe4000f8e020d */
[----:B------:R-:W-:Y:S02]  /*0330*/  IMAD R15, R8, R3, RZ ;  /* 0x00000003080f7224 */ /* 0x000fe400078e02ff */
[----:B------:R-:W-:Y:S01]  /*0340*/  IMAD.MOV.U32 R6, RZ, RZ, RZ ;  /* 0x000000ffff067224 */ /* 0x000fe200078e00ff */
[----:B------:R-:W-:Y:S02]  /*0350*/  IABS R8, R14 ;  /* 0x0000000e00087213 */ /* 0x000fe40000000000 */
[----:B------:R-:W-:Y:S01]  /*0360*/  IABS R16, UR5 ;  /* 0x0000000500107c13 */ /* 0x000fe20008000000 */
[----:B------:R-:W-:-:S04]  /*0370*/  IMAD.HI.U32 R6, R7, R15, R6 ;  /* 0x0000000f07067227 */ /* 0x000fc800078e0006 */
[----:B------:R-:W-:Y:S01]  /*0380*/  IMAD.MOV.U32 R7, RZ, RZ, R8 ;  /* 0x000000ffff077224 */ /* 0x000fe200078e0008 */
[----:B------:R-:W-:-:S03]  /*0390*/  IADD3 R15, PT, PT, RZ, -R16, RZ ;  /* 0x80000010ff0f7210 */ /* 0x000fc60007ffe0ff */
[----:B------:R-:W-:-:S04]  /*03a0*/  IMAD.HI.U32 R8, R6, R7, RZ ;  /* 0x0000000706087227 */ /* 0x000fc800078e00ff */
[----:B------:R-:W-:-:S05]  /*03b0*/  IMAD R6, R8, R15, R7 ;  /* 0x0000000f08067224 */ /* 0x000fca00078e0207 */
[----:B------:R-:W-:-:S13]  /*03c0*/  ISETP.GT.U32.AND P1, PT, R3, R6, PT ;  /* 0x000000060300720c */ /* 0x000fda0003f24070 */
[----:B------:R-:W-:-:S04]  /*03d0*/  @!P1 IADD3 R6, PT, PT, R6, -R3, RZ ;  /* 0x8000000306069210 */ /* 0x000fc80007ffe0ff */
[----:B------:R-:W-:Y:S02]  /*03e0*/  ISETP.GE.U32.AND P0, PT, R6, R3, PT ;  /* 0x000000030600720c */ /* 0x000fe40003f06070 */
[----:B------:R-:W-:Y:S01]  /*03f0*/  LOP3.LUT R3, R14, UR5, RZ, 0x3c, !PT ;  /* 0x000000050e037c12 */ /* 0x000fe2000f8e3cff */
[----:B------:R-:W-:Y:S01]  /*0400*/  @!P1 VIADD R8, R8, 0x1 ;  /* 0x0000000108089836 */ /* 0x000fe20000000000 */
[----:B------:R-:W-:Y:S02]  /*0410*/  ISETP.NE.AND P1, PT, RZ, UR5, PT ;  /* 0x00000005ff007c0c */ /* 0x000fe4000bf25270 */
[----:B------:R-:W-:-:S07]  /*0420*/  ISETP.GE.AND P2, PT, R3, RZ, PT ;  /* 0x000000ff0300720c */ /* 0x000fce0003f46270 */
[----:B------:R-:W-:Y:S02]  /*0430*/  @P0 IADD3 R8, PT, PT, R8, 0x1, RZ ;  /* 0x0000000108080810 */ /* 0x000fe40007ffe0ff */
[----:B------:R-:W-:-:S04]  /*0440*/  ISETP.LT.U32.AND P0, PT, R13, UR6, PT ;  /* 0x000000060d007c0c */ /* 0x000fc8000bf01070 */
[----:B------:R-:W-:Y:S01]  /*0450*/  @!P2 IMAD.MOV R8, RZ, RZ, -R8 ;  /* 0x000000ffff08a224 */ /* 0x000fe200078e0a08 */
[----:B------:R-:W-:Y:S02]  /*0460*/  @!P1 LOP3.LUT R8, RZ, UR5, RZ, 0x33, !PT ;  /* 0x00000005ff089c12 */ /* 0x000fe4000f8e33ff */
[----:B------:R-:W-:Y:S02]  /*0470*/  R2UR UR7, R0 ;  /* 0x00000000000772ca */ /* 0x000fe400000e0000 */
[----:B------:R-:W-:-:S05]  /*0480*/  IADD3 R7, PT, PT, -R8, RZ, RZ ;  /* 0x000000ff08077210 */ /* 0x000fca0007ffe1ff */
[----:B------:R-:W-:Y:S01]  /*0490*/  IMAD R7, R7, UR5, R14 ;  /* 0x0000000507077c24 */ /* 0x000fe2000f8e020e */
[----:B------:R-:W-:Y:S07]  /*04a0*/  @!P0 BRA `(.L_x_213) ;  /* 0x0000000000788947 */ /* 0x000fee0003800000 */
[----:B-----5:R-:W-:Y:S01]  /*04b0*/  VIADD R3, R2, 0xffffffff ;  /* 0xffffffff02037836 */ /* 0x020fe20000000000 */
[----:B------:R-:W-:Y:S02]  /*04c0*/  VIMNMX R0, PT, PT, R9, -0x1, !PT ;  /* 0xffffffff09007848 */ /* 0x000fe40007fe0100 */
[----:B------:R-:W-:Y:S02]  /*04d0*/  VIMNMX R6, PT, PT, RZ, R8, !PT ;  /* 0x00000008ff067248 */ /* 0x000fe40007fe0100 */
[----:B------:R-:W-:Y:S02]  /*04e0*/  MOV R15, UR4 ;  /* 0x00000004000f7c02 */ /* 0x000fe40008000f00 */
[----:B------:R-:W-:Y:S02]  /*04f0*/  VIADDMNMX R0, R0, 0x1, R3, PT ;  /* 0x0000000100007846 */ /* 0x000fe40003800103 */
[----:B------:R-:W-:Y:S01]  /*0500*/  VIADDMNMX R3, R15, 0xffffffff, R6, PT ;  /* 0xffffffff0f037846 */ /* 0x000fe20003800106 */
[----:B------:R-:W-:Y:S01]  /*0510*/  IMAD.U32 R15, RZ, RZ, UR5 ;  /* 0x00000005ff0f7e24 */ /* 0x000fe2000f8e00ff */
[----:B------:R-:W-:Y:S01]  /*0520*/  VIMNMX R14, PT, PT, RZ, R7, !PT ;  /* 0x00000007ff0e7248 */ /* 0x000fe20007fe0100 */
[----:B------:R-:W-:-:S04]  /*0530*/  IMAD R0, R0, UR6, RZ ;  /* 0x0000000600007c24 */ /* 0x000fc8000f8e02ff */
[----:B------:R-:W-:Y:S01]  /*0540*/  IMAD R0, R3, UR5, R0 ;  /* 0x0000000503007c24 */ /* 0x000fe2000f8e0200 */
[----:B------:R-:W-:-:S04]  /*0550*/  VIADDMNMX R3, R15, 0xffffffff, R14, PT ;  /* 0xffffffff0f037846 */ /* 0x000fc8000380010e */
[----:B------:R-:W-:-:S05]  /*0560*/  IADD3 R3, PT, PT, R0, R3, RZ ;  /* 0x0000000300037210 */ /* 0x000fca0007ffe0ff */
[----:B------:R-:W-:-:S06]  /*0570*/  IMAD.WIDE R4, R3, 0x4, R4 ;  /* 0x0000000403047825 */ /* 0x000fcc00078e0204 */
[----:B------:R-:W2:Y:S01]  /*0580*/  LDG.E.CONSTANT R5, desc[UR8][R4.64] ;  /* 0x0000000804057981 */ /* 0x000ea2000c1e9900 */
[----:B------:R-:W0:Y:S01]  /*0590*/  MUFU.RCP R3, R12 ;  /* 0x0000000c00037308 */ /* 0x000e220000001000 */
[----:B------:R-:W-:Y:S01]  /*05a0*/  BSSY.RECONVERGENT B3, `(.L_x_214) ;  /* 0x000000d000037945 */ /* 0x000fe20003800200 */
[----:B0-----:R-:W-:-:S04]  /*05b0*/  FFMA R6, -R12, R3, 1 ;  /* 0x3f8000000c067423 */ /* 0x001fc80000000103 */
[----:B------:R-:W-:Y:S01]  /*05c0*/  FFMA R3, R3, R6, R3 ;  /* 0x0000000603037223 */ /* 0x000fe20000000003 */
[----:B--2---:R-:W-:-:S04]  /*05d0*/  FADD R0, -R10, R5 ;  /* 0x000000050a007221 */ /* 0x004fc80000000100 */
[----:B------:R-:W0:Y:S01]  /*05e0*/  FCHK P0, R0, R12 ;  /* 0x0000000c00007302 */ /* 0x000e220000000000 */
[----:B------:R-:W-:-:S04]  /*05f0*/  FFMA R6, R0, R3, RZ ;  /* 0x0000000300067223 */ /* 0x000fc800000000ff */
[----:B------:R-:W-:-:S04]  /*0600*/  FFMA R14, -R12, R6, R0 ;  /* 0x000000060c0e7223 */ /* 0x000fc80000000100 */
[----:B------:R-:W-:Y:S01]  /*0610*/  FFMA R6, R3, R14, R6 ;  /* 0x0000000e03067223 */ /* 0x000fe20000000006 */
[----:B0-----:R-:W-:Y:S06]  /*0620*/  @!P0 BRA `(.L_x_215) ;  /* 0x0000000000108947 */ /* 0x001fec0003800000 */
[----:B------:R-:W-:Y:S01]  /*0630*/  IMAD.MOV.U32 R3, RZ, RZ, R12 ;  /* 0x000000ffff037224 */ /* 0x000fe200078e000c */
[----:B------:R-:W-:-:S07]  /*0640*/  MOV R14, 0x660 ;  /* 0x00000660000e7802 */ /* 0x000fce0000000f00 */
[----:B------:R-:W-:Y:S05]  /*0650*/  CALL.REL.NOINC `($__internal_4_$__cuda_sm3x_div_rn_noftz_f32_slowpath) ;  /* 0x00000024003c7944 */ /* 0x000fea0003c00000 */
[----:B------:R-:W-:-:S07]  /*0660*/  MOV R6, R0 ;  /* 0x0000000000067202 */ /* 0x000fce0000000f00 */
.L_x_215:
[----:B------:R-:W-:Y:S05]  /*0670*/  BSYNC.RECONVERGENT B3 ;  /* 0x0000000000037941 */ /* 0x000fea0003800200 */
.L_x_214:
[----:B------:R-:W-:Y:S05]  /*0680*/  BRA `(.L_x_216) ;  /* 0x0000000400087947 */ /* 0x000fea0003800000 */
.L_x_213:
[----:B-----5:R-:W-:-:S05]  /*0690*/  VIADD R0, R2, 0xffffffff ;  /* 0xffffffff02007836 */ /* 0x020fca0000000000 */
[----:B------:R-:W-:-:S13]  /*06a0*/  ISETP.NE.AND P0, PT, R9, R0, PT ;  /* 0x000000000900720c */ /* 0x000fda0003f05270 */
[----:B------:R-:W-:Y:S05]  /*06b0*/  @P0 BRA `(.L_x_217) ;  /* 0x0000000000780947 */ /* 0x000fea0003800000 */
[----:B------:R-:W-:Y:S01]  /*06c0*/  VIMNMX R0, PT, PT, R9, 0x1, !PT ;  /* 0x0000000109007848 */ /* 0x000fe20007fe0100 */
[----:B------:R-:W-:Y:S01]  /*06d0*/  IMAD.U32 R15, RZ, RZ, UR5 ;  /* 0x00000005ff0f7e24 */ /* 0x000fe2000f8e00ff */
[----:B------:R-:W-:Y:S02]  /*06e0*/  VIMNMX R3, PT, PT, RZ, R8, !PT ;  /* 0x00000008ff037248 */ /* 0x000fe40007fe0100 */
[----:B------:R-:W-:Y:S02]  /*06f0*/  MOV R14, UR4 ;  /* 0x00000004000e7c02 */ /* 0x000fe40008000f00 */
[----:B------:R-:W-:Y:S02]  /*0700*/  VIADDMNMX R0, R0, 0xffffffff, R9, PT ;  /* 0xffffffff00007846 */ /* 0x000fe40003800109 */
[----:B------:R-:W-:Y:S02]  /*0710*/  VIADDMNMX R3, R14, 0xffffffff, R3, PT ;  /* 0xffffffff0e037846 */ /* 0x000fe40003800103 */
        /* <DEDUP_REMOVED lines=11> */
[----:B--2---:R-:W-:-:S04]  /*07d0*/  FADD R15, R10, -R5 ;  /* 0x800000050a0f7221 */ /* 0x004fc80000000000 */
[----:B------:R-:W0:Y:S01]  /*07e0*/  FCHK P0, R15, R12 ;  /* 0x0000000c0f007302 */ /* 0x000e220000000000 */
[----:B------:R-:W-:-:S04]  /*07f0*/  FFMA R3, R0, R15, RZ ;  /* 0x0000000f00037223 */ /* 0x000fc800000000ff */
[----:B------:R-:W-:-:S04]  /*0800*/  FFMA R6, -R12, R3, R15 ;  /* 0x000000030c067223 */ /* 0x000fc8000000010f */
[----:B------:R-:W-:Y:S01]  /*0810*/  FFMA R0, R0, R6, R3 ;  /* 0x0000000600007223 */ /* 0x000fe20000000003 */
[----:B0-----:R-:W-:Y:S06]  /*0820*/  @!P0 BRA `(.L_x_219) ;  /* 0x0000000000108947 */ /* 0x001fec0003800000 */
[----:B------:R-:W-:Y:S01]  /*0830*/  IMAD.MOV.U32 R0, RZ, RZ, R15 ;  /* 0x000000ffff007224 */ /* 0x000fe200078e000f */
[----:B------:R-:W-:Y:S02]  /*0840*/  MOV R3, R12 ;  /* 0x0000000c00037202 */ /* 0x000fe40000000f00 */
[----:B------:R-:W-:-:S07]  /*0850*/  MOV R14, 0x870 ;  /* 0x00000870000e7802 */ /* 0x000fce0000000f00 */
[----:B------:R-:W-:Y:S05]  /*0860*/  CALL.REL.NOINC `($__internal_4_$__cuda_sm3x_div_rn_noftz_f32_slowpath) ;  /* 0x0000002000b87944 */ /* 0x000fea0003c00000 */
.L_x_219:
[----:B------:R-:W-:Y:S05]  /*0870*/  BSYNC.RECONVERGENT B3 ;  /* 0x0000000000037941 */ /* 0x000fea0003800200 */
.L_x_218:
[----:B------:R-:W-:Y:S01]  /*0880*/  IMAD.MOV.U32 R6, RZ, RZ, R0 ;  /* 0x000000ffff067224 */ /* 0x000fe200078e0000 */
[----:B------:R-:W-:Y:S06]  /*0890*/  BRA `(.L_x_216) ;  /* 0x0000000000847947 */ /* 0x000fec0003800000 */
.L_x_217:
[----:B------:R-:W-:Y:S02]  /*08a0*/  VIMNMX R6, PT, PT, RZ, R8, !PT ;  /* 0x00000008ff067248 */ /* 0x000fe40007fe0100 */
[----:B------:R-:W-:Y:S02]  /*08b0*/  MOV R17, UR4 ;  /* 0x0000000400117c02 */ /* 0x000fe40008000f00 */
[C---:B------:R-:W-:Y:S02]  /*08c0*/  VIMNMX R3, PT, PT, R9.reuse, -0x1, !PT ;  /* 0xffffffff09037848 */ /* 0x040fe40007fe0100 */
[----:B------:R-:W-:Y:S02]  /*08d0*/  VIMNMX R15, PT, PT, R9, 0x1, !PT ;  /* 0x00000001090f7848 */ /* 0x000fe40007fe0100 */
[----:B------:R-:W-:Y:S02]  /*08e0*/  VIADDMNMX R6, R17, 0xffffffff, R6, PT ;  /* 0xffffffff11067846 */ /* 0x000fe40003800106 */
[----:B------:R-:W-:-:S02]  /*08f0*/  VIMNMX R14, PT, PT, RZ, R7, !PT ;  /* 0x00000007ff0e7248 */ /* 0x000fc40007fe0100 */
[----:B------:R-:W-:Y:S02]  /*0900*/  MOV R17, UR5 ;  /* 0x0000000500117c02 */ /* 0x000fe40008000f00 */
[--C-:B------:R-:W-:Y:S02]  /*0910*/  VIADDMNMX R3, R3, 0x1, R0.reuse, PT ;  /* 0x0000000103037846 */ /* 0x100fe40003800100 */
[----:B------:R-:W-:Y:S02]  /*0920*/  VIADDMNMX R0, R15, 0xffffffff, R0, PT ;  /* 0xffffffff0f007846 */ /* 0x000fe40003800100 */
[----:B------:R-:W-:Y:S01]  /*0930*/  VIADDMNMX R14, R17, 0xffffffff, R14, PT ;  /* 0xffffffff110e7846 */ /* 0x000fe2000380010e */
[--C-:B------:R-:W-:Y:S02]  /*0940*/  IMAD R15, R3, UR4, R6.reuse ;  /* 0x00000004030f7c24 */ /* 0x100fe4000f8e0206 */
[----:B------:R-:W-:Y:S02]  /*0950*/  IMAD R0, R0, UR4, R6 ;  /* 0x0000000400007c24 */ /* 0x000fe4000f8e0206 */
[----:B------:R-:W-:-:S02]  /*0960*/  IMAD R15, R15, UR5, R14 ;  /* 0x000000050f0f7c24 */ /* 0x000fc4000f8e020e */
[----:B------:R-:W-:Y:S02]  /*0970*/  IMAD R3, R0, UR5, R14 ;  /* 0x0000000500037c24 */ /* 0x000fe4000f8e020e */
[----:B------:R-:W-:-:S04]  /*0980*/  IMAD.WIDE R14, R15, 0x4, R4 ;  /* 0x000000040f0e7825 */ /* 0x000fc800078e0204 */
[----:B------:R-:W-:Y:S01]  /*0990*/  IMAD.WIDE R4, R3, 0x4, R4 ;  /* 0x0000000403047825 */ /* 0x000fe200078e0204 */
[----:B------:R-:W2:Y:S05]  /*09a0*/  LDG.E.CONSTANT R0, desc[UR8][R14.64] ;  /* 0x000000080e007981 */ /* 0x000eaa000c1e9900 */
[----:B------:R-:W2:Y:S01]  /*09b0*/  LDG.E.CONSTANT R5, desc[UR8][R4.64] ;  /* 0x0000000804057981 */ /* 0x000ea2000c1e9900 */
[----:B------:R-:W-:Y:S01]  /*09c0*/  FADD R3, R12, R12 ;  /* 0x0000000c0c037221 */ /* 0x000fe20000000000 */
[----:B------:R-:W-:Y:S03]  /*09d0*/  BSSY.RECONVERGENT B3, `(.L_x_216) ;  /* 0x000000d000037945 */ /* 0x000fe60003800200 */
[----:B------:R-:W0:Y:S02]  /*09e0*/  MUFU.RCP R6, R3 ;  /* 0x0000000300067308 */ /* 0x000e240000001000 */
        /* <DEDUP_REMOVED lines=8> */
[----:B------:R-:W-:-:S07]  /*0a70*/  MOV R14, 0xa90 ;  /* 0x00000a90000e7802 */ /* 0x000fce0000000f00 */
[----:B------:R-:W-:Y:S05]  /*0a80*/  CALL.REL.NOINC `($__internal_4_$__cuda_sm3x_div_rn_noftz_f32_slowpath) ;  /* 0x0000002000307944 */ /* 0x000fea0003c00000 */
[----:B------:R-:W-:-:S07]  /*0a90*/  IMAD.MOV.U32 R6, RZ, RZ, R0 ;  /* 0x000000ffff067224 */ /* 0x000fce00078e0000 */
.L_x_220:
[----:B------:R-:W-:Y:S05]  /*0aa0*/  BSYNC.RECONVERGENT B3 ;  /* 0x0000000000037941 */ /* 0x000fea0003800200 */
.L_x_216:
[----:B------:R-:W-:Y:S05]  /*0ab0*/  BSYNC.RECONVERGENT B2 ;  /* 0x0000000000027941 */ /* 0x000fea0003800200 */
.L_x_212:
[----:B------:R-:W-:Y:S01]  /*0ac0*/  ISETP.NE.AND P0, PT, R8, RZ, PT ;  /* 0x000000ff0800720c */ /* 0x000fe20003f05270 */
[----:B------:R-:W-:-:S12]  /*0ad0*/  BSSY.RECONVERGENT B2, `(.L_x_221) ;  /* 0x0000061000027945 */ /* 0x000fd80003800200 */
[----:B------:R-:W-:Y:S05]  /*0ae0*/  @P0 BRA `(.L_x_222) ;  /* 0x0000000000780947 */ /* 0x000fea0003800000 */
[----:B------:R-:W0:Y:S01]  /*0af0*/  LDC.64 R4, c[0x0][0x388] ;  /* 0x0000e200ff047b82 */ /* 0x000e220000000a00 */
[----:B------:R-:W-:Y:S02]  /*0b00*/  MOV R0, UR4 ;  /* 0x0000000400007c02 */ /* 0x000fe40008000f00 */
[----:B------:R-:W-:Y:S02]  /*0b10*/  VIMNMX R3, PT, PT, RZ, R9, !PT ;  /* 0x00000009ff037248 */ /* 0x000fe40007fe0100 */
[----:B------:R-:W-:Y:S02]  /*0b20*/  VIMNMX R0, PT, PT, R0, 0x2, PT ;  /* 0x0000000200007848 */ /* 0x000fe40003fe0100 */
[----:B------:R-:W-:Y:S02]  /*0b30*/  VIMNMX R14, PT, PT, RZ, R7, !PT ;  /* 0x00000007ff0e7248 */ /* 0x000fe40007fe0100 */
[----:B------:R-:W-:Y:S01]  /*0b40*/  MOV R15, UR5 ;  /* 0x00000005000f7c02 */ /* 0x000fe20008000f00 */
[----:B------:R-:W-:Y:S01]  /*0b50*/  VIADD R0, R0, 0xffffffff ;  /* 0xffffffff00007836 */ /* 0x000fe20000000000 */
[----:B------:R-:W-:-:S02]  /*0b60*/  VIADDMNMX R3, R2, 0xffffffff, R3, PT ;  /* 0xffffffff02037846 */ /* 0x000fc40003800103 */
[----:B------:R-:W-:-:S03]  /*0b70*/  VIADDMNMX R14, R15, 0xffffffff, R14, PT ;  /* 0xffffffff0f0e7846 */ /* 0x000fc6000380010e */
[----:B------:R-:W-:-:S04]  /*0b80*/  IMAD R3, R3, UR4, R0 ;  /* 0x0000000403037c24 */ /* 0x000fc8000f8e0200 */
[----:B------:R-:W-:-:S04]  /*0b90*/  IMAD R3, R3, UR5, R14 ;  /* 0x0000000503037c24 */ /* 0x000fc8000f8e020e */
[----:B0-----:R-:W-:-:S06]  /*0ba0*/  IMAD.WIDE R4, R3, 0x4, R4 ;  /* 0x0000000403047825 */ /* 0x001fcc00078e0204 */
        /* <DEDUP_REMOVED lines=11> */
[----:B------:R-:W-:Y:S02]  /*0c60*/  MOV R3, R11 ;  /* 0x0000000b00037202 */ /* 0x000fe40000000f00 */
[----:B------:R-:W-:-:S07]  /*0c70*/  MOV R14, 0xc90 ;  /* 0x00000c90000e7802 */ /* 0x000fce0000000f00 */
[----:B------:R-:W-:Y:S05]  /*0c80*/  CALL.REL.NOINC `($__internal_4_$__cuda_sm3x_div_rn_noftz_f32_slowpath) ;  /* 0x0000001c00b07944 */ /* 0x000fea0003c00000 */
[----:B------:R-:W-:-:S07]  /*0c90*/  MOV R3, R0 ;  /* 0x0000000000037202 */ /* 0x000fce0000000f00 */
.L_x_224:
[----:B------:R-:W-:Y:S05]  /*0ca0*/  BSYNC.RECONVERGENT B3 ;  /* 0x0000000000037941 */ /* 0x000fea0003800200 */
.L_x_223:
[----:B------:R-:W-:Y:S01]  /*0cb0*/  IMAD.MOV.U32 R5, RZ, RZ, R3 ;  /* 0x000000ffff057224 */ /* 0x000fe200078e0003 */
[----:B------:R-:W-:Y:S06]  /*0cc0*/  BRA `(.L_x_225) ;  /* 0x0000000400047947 */ /* 0x000fec0003800000 */
.L_x_222:
[----:B------:R-:W-:-:S04]  /*0cd0*/  MOV R3, UR4 ;  /* 0x0000000400037c02 */ /* 0x000fc80008000f00 */
[----:B------:R-:W-:-:S04]  /*0ce0*/  IADD3 R3, PT, PT, R3, -0x1, RZ ;  /* 0xffffffff03037810 */ /* 0x000fc80007ffe0ff */
[----:B------:R-:W-:-:S13]  /*0cf0*/  ISETP.NE.AND P0, PT, R8, R3, PT ;  /* 0x000000030800720c */ /* 0x000fda0003f05270 */
[----:B------:R-:W-:Y:S05]  /*0d00*/  @P0 BRA `(.L_x_226) ;  /* 0x0000000000740947 */ /* 0x000fea0003800000 */
[----:B------:R-:W0:Y:S01]  /*0d10*/  LDC.64 R4, c[0x0][0x388] ;  /* 0x0000e200ff047b82 */ /* 0x000e220000000a00 */
[----:B------:R-:W-:Y:S01]  /*0d20*/  IMAD.U32 R17, RZ, RZ, UR5 ;  /* 0x00000005ff117e24 */ /* 0x000fe2000f8e00ff */
[----:B------:R-:W-:Y:S02]  /*0d30*/  VIMNMX R0, PT, PT, RZ, R7, !PT ;  /* 0x00000007ff007248 */ /* 0x000fe40007fe0100 */
[----:B------:R-:W-:Y:S02]  /*0d40*/  VIMNMX R15, PT, PT, RZ, R9, !PT ;  /* 0x00000009ff0f7248 */ /* 0x000fe40007fe0100 */
[----:B------:R-:W-:Y:S02]  /*0d50*/  VIADDMNMX R17, R17, 0xffffffff, R0, PT ;  /* 0xffffffff11117846 */ /* 0x000fe40003800100 */
[----:B------:R-:W-:Y:S02]  /*0d60*/  VIMNMX R3, PT, PT, R8, 0x1, !PT ;  /* 0x0000000108037848 */ /* 0x000fe40007fe0100 */
        /* <DEDUP_REMOVED lines=16> */
[----:B------:R-:W-:Y:S02]  /*0e70*/  MOV R0, R16 ;  /* 0x0000001000007202 */ /* 0x000fe40000000f00 */
[----:B------:R-:W-:Y:S02]  /*0e80*/  MOV R3, R11 ;  /* 0x0000000b00037202 */ /* 0x000fe40000000f00 */
[----:B------:R-:W-:-:S07]  /*0e90*/  MOV R14, 0xeb0 ;  /* 0x00000eb0000e7802 */ /* 0x000fce0000000f00 */
[----:B------:R-:W-:Y:S05]  /*0ea0*/  CALL.REL.NOINC `($__internal_4_$__cuda_sm3x_div_rn_noftz_f32_slowpath) ;  /* 0x0000001c00287944 */ /* 0x000fea0003c00000 */
.L_x_228:
[----:B------:R-:W-:Y:S05]  /*0eb0*/  BSYNC.RECONVERGENT B3 ;  /* 0x0000000000037941 */ /* 0x000fea0003800200 */
.L_x_227:
[----:B------:R-:W-:Y:S01]  /*0ec0*/  IMAD.MOV.U32 R5, RZ, RZ, R0 ;  /* 0x000000ffff057224 */ /* 0x000fe200078e0000 */
[----:B------:R-:W-:Y:S06]  /*0ed0*/  BRA `(.L_x_225) ;  /* 0x0000000000807947 */ /* 0x000fec0003800000 */
.L_x_226:
[----:B------:R-:W0:Y:S01]  /*0ee0*/  LDC.64 R4, c[0x0][0x388] ;  /* 0x0000e200ff047b82 */ /* 0x000e220000000a00 */
[----:B------:R-:W-:Y:S02]  /*0ef0*/  VIMNMX R0, PT, PT, RZ, R7, !PT ;  /* 0x00000007ff007248 */ /* 0x000fe40007fe0100 */
[----:B------:R-:W-:Y:S02]  /*0f00*/  MOV R17, UR5 ;  /* 0x0000000500117c02 */ /* 0x000fe40008000f00 */
[----:B------:R-:W-:Y:S02]  /*0f10*/  VIMNMX R15, PT, PT, RZ, R9, !PT ;  /* 0x00000009ff0f7248 */ /* 0x000fe40007fe0100 */
[----:B------:R-:W-:Y:S02]  /*0f20*/  VIADDMNMX R14, R17, 0xffffffff, R0, PT ;  /* 0xffffffff110e7846 */ /* 0x000fe40003800100 */
[----:B------:R-:W-:Y:S02]  /*0f30*/  VIMNMX R0, PT, PT, R8, -0x1, !PT ;  /* 0xffffffff08007848 */ /* 0x000fe40007fe0100 */
[----:B------:R-:W-:-:S02]  /*0f40*/  VIADDMNMX R15, R2, 0xffffffff, R15, PT ;  /* 0xffffffff020f7846 */ /* 0x000fc4000380010f */
[----:B------:R-:W-:Y:S02]  /*0f50*/  VIMNMX R16, PT, PT, R8, 0x1, !PT ;  /* 0x0000000108107848 */ /* 0x000fe40007fe0100 */
[--C-:B------:R-:W-:Y:S01]  /*0f60*/  VIADDMNMX R0, R0, 0x1, R3.reuse, PT ;  /* 0x0000000100007846 */ /* 0x100fe20003800103 */
[----:B------:R-:W-:Y:S01]  /*0f70*/  IMAD R14, R15, UR6, R14 ;  /* 0x000000060f0e7c24 */ /* 0x000fe2000f8e020e */
[----:B------:R-:W-:-:S03]  /*0f80*/  VIADDMNMX R3, R16, 0xffffffff, R3, PT ;  /* 0xffffffff10037846 */ /* 0x000fc60003800103 */
[--C-:B------:R-:W-:Y:S02]  /*0f90*/  IMAD R15, R0, UR5, R14.reuse ;  /* 0x00000005000f7c24 */ /* 0x100fe4000f8e020e */
[----:B------:R-:W-:Y:S02]  /*0fa0*/  IMAD R3, R3, UR5, R14 ;  /* 0x0000000503037c24 */ /* 0x000fe4000f8e020e */
[----:B0-----:R-:W-:-:S04]  /*0fb0*/  IMAD.WIDE R14, R15, 0x4, R4 ;  /* 0x000000040f0e7825 */ /* 0x001fc800078e0204 */
        /* <DEDUP_REMOVED lines=16> */
[----:B------:R-:W-:-:S07]  /*10c0*/  MOV R5, R0 ;  /* 0x0000000000057202 */ /* 0x000fce0000000f00 */
.L_x_229:
[----:B------:R-:W-:Y:S05]  /*10d0*/  BSYNC.RECONVERGENT B3 ;  /* 0x0000000000037941 */ /* 0x000fea0003800200 */
.L_x_225:
[----:B------:R-:W-:Y:S05]  /*10e0*/  BSYNC.RECONVERGENT B2 ;  /* 0x0000000000027941 */ /* 0x000fea0003800200 */
.L_x_221:
[----:B------:R-:W-:Y:S01]  /*10f0*/  ISETP.NE.AND P0, PT, R7, RZ, PT ;  /* 0x000000ff0700720c */ /* 0x000fe20003f05270 */
[----:B------:R-:W-:-:S12]  /*1100*/  BSSY.RECONVERGENT B2, `(.L_x_230) ;  /* 0x0000065000027945 */ /* 0x000fd80003800200 */
[----:B------:R-:W-:Y:S05]  /*1110*/  @P0 BRA `(.L_x_231) ;  /* 0x0000000000780947 */ /* 0x000fea0003800000 */
[----:B------:R-:W0:Y:S01]  /*1120*/  LDC.64 R14, c[0x0][0x388] ;  /* 0x0000e200ff0e7b82 */ /* 0x000e220000000a00 */
[----:B------:R-:W-:Y:S01]  /*1130*/  IMAD.U32 R0, RZ, RZ, UR5 ;  /* 0x00000005ff007e24 */ /* 0x000fe2000f8e00ff */
[----:B------:R-:W-:Y:S02]  /*1140*/  VIMNMX R3, PT, PT, RZ, R9, !PT ;  /* 0x00000009ff037248 */ /* 0x000fe40007fe0100 */
[----:B------:R-:W-:Y:S02]  /*1150*/  VIMNMX R4, PT, PT, RZ, R8, !PT ;  /* 0x00000008ff047248 */ /* 0x000fe40007fe0100 */
[----:B------:R-:W-:Y:S02]  /*1160*/  MOV R17, UR4 ;  /* 0x0000000400117c02 */ /* 0x000fe40008000f00 */
[----:B------:R-:W-:Y:S02]  /*1170*/  VIADDMNMX R3, R2, 0xffffffff, R3, PT ;  /* 0xffffffff02037846 */ /* 0x000fe40003800103 */
[----:B------:R-:W-:-:S02]  /*1180*/  VIMNMX R0, PT, PT, R0, 0x2, PT ;  /* 0x0000000200007848 */ /* 0x000fc40003fe0100 */
[----:B------:R-:W-:-:S03]  /*1190*/  VIADDMNMX R17, R17, 0xffffffff, R4, PT ;  /* 0xffffffff11117846 */ /* 0x000fc60003800104 */
[----:B------:R-:W-:-:S04]  /*11a0*/  IMAD R0, R3, UR6, R0 ;  /* 0x0000000603007c24 */ /* 0x000fc8000f8e0200 */
[----:B------:R-:W-:-:S05]  /*11b0*/  IMAD R0, R17, UR5, R0 ;  /* 0x0000000511007c24 */ /* 0x000fca000f8e0200 */
[----:B------:R-:W-:-:S05]  /*11c0*/  IADD3 R3, PT, PT, R0, -0x1, RZ ;  /* 0xffffffff00037810 */ /* 0x000fca0007ffe0ff */
[----:B0-----:R-:W-:-:S06]  /*11d0*/  IMAD.WIDE R14, R3, 0x4, R14 ;  /* 0x00000004030e7825 */ /* 0x001fcc00078e020e */
[----:B------:R-:W2:Y:S01]  /*11e0*/  LDG.E.CONSTANT R15, desc[UR8][R14.64] ;  /* 0x000000080e0f7981 */ /* 0x000ea2000c1e9900 */
[----:B------:R-:W0:Y:S01]  /*11f0*/  MUFU.RCP R3, UR7 ;  /* 0x0000000700037d08 */ /* 0x000e220008001000 */
[----:B------:R-:W-:Y:S01]  /*1200*/  IMAD.U32 R4, RZ, RZ, UR7 ;  /* 0x00000007ff047e24 */ /* 0x000fe2000f8e00ff */
[----:B------:R-:W-:Y:S03]  /*1210*/  BSSY.RECONVERGENT B3, `(.L_x_232) ;  /* 0x000000d000037945 */ /* 0x000fe60003800200 */
[----:B0-----:R-:W-:-:S04]  /*1220*/  FFMA R4, R3, -R4, 1 ;  /* 0x3f80000003047423 */ /* 0x001fc80000000804 */
[----:B------:R-:W-:Y:S01]  /*1230*/  FFMA R3, R3, R4, R3 ;  /* 0x0000000403037223 */ /* 0x000fe20000000003 */
[----:B--2---:R-:W-:-:S04]  /*1240*/  FADD R0, -R10, R15 ;  /* 0x0000000f0a007221 */ /* 0x004fc80000000100 */
[----:B------:R-:W0:Y:S01]  /*1250*/  FCHK P0, R0, UR7 ;  /* 0x0000000700007d02 */ /* 0x000e220008000000 */
[----:B------:R-:W-:-:S04]  /*1260*/  FFMA R4, R0, R3, RZ ;  /* 0x0000000300047223 */ /* 0x000fc800000000ff */
[----:B------:R-:W-:-:S04]  /*1270*/  FFMA R16, R4, -UR7, R0 ;  /* 0x8000000704107c23 */ /* 0x000fc80008000000 */
[----:B------:R-:W-:Y:S01]  /*1280*/  FFMA R4, R3, R16, R4 ;  /* 0x0000001003047223 */ /* 0x000fe20000000004 */
[----:B0-----:R-:W-:Y:S06]  /*1290*/  @!P0 BRA `(.L_x_233) ;  /* 0x0000000000108947 */ /* 0x001fec0003800000 */
[----:B------:R-:W-:Y:S02]  /*12a0*/  MOV R3, UR7 ;  /* 0x0000000700037c02 */ /* 0x000fe40008000f00 */
[----:B------:R-:W-:-:S07]  /*12b0*/  MOV R14, 0x12d0 ;  /* 0x000012d0000e7802 */ /* 0x000fce0000000f00 */
[----:B------:R-:W-:Y:S05]  /*12c0*/  CALL.REL.NOINC `($__internal_4_$__cuda_sm3x_div_rn_noftz_f32_slowpath) ;  /* 0x0000001800207944 */ /* 0x000fea0003c00000 */
[----:B------:R-:W-:-:S07]  /*12d0*/  MOV R4, R0 ;  /* 0x0000000000047202 */ /* 0x000fce0000000f00 */
.L_x_233:
[----:B------:R-:W-:Y:S05]  /*12e0*/  BSYNC.RECONVERGENT B3 ;  /* 0x0000000000037941 */ /* 0x000fea0003800200 */
.L_x_232:
[----:B------:R-:W-:Y:S05]  /*12f0*/  BRA `(.L_x_234) ;  /* 0x0000000400147947 */ /* 0x000fea0003800000 */
.L_x_231:
[----:B------:R-:W-:-:S05]  /*1300*/  IMAD.U32 R0, RZ, RZ, UR5 ;  /* 0x00000005ff007e24 */ /* 0x000fca000f8e00ff */
[----:B------:R-:W-:-:S04]  /*1310*/  IADD3 R0, PT, PT, R0, -0x1, RZ ;  /* 0xffffffff00007810 */ /* 0x000fc80007ffe0ff */
[----:B------:R-:W-:-:S13]  /*1320*/  ISETP.NE.AND P0, PT, R7, R0, PT ;  /* 0x000000000700720c */ /* 0x000fda0003f05270 */
[----:B------:R-:W-:Y:S05]  /*1330*/  @P0 BRA `(.L_x_235) ;  /* 0x00000000007c0947 */ /* 0x000fea0003800000 */
[----:B------:R-:W0:Y:S01]  /*1340*/  LDC.64 R14, c[0x0][0x388] ;  /* 0x0000e200ff0e7b82 */ /* 0x000e220000000a00 */
[----:B------:R-:W-:Y:S02]  /*1350*/  VIMNMX R3, PT, PT, RZ, R9, !PT ;  /* 0x00000009ff037248 */ /* 0x000fe40007fe0100 */
[----:B------:R-:W-:Y:S02]  /*1360*/  VIMNMX R4, PT, PT, RZ, R8, !PT ;  /* 0x00000008ff047248 */ /* 0x000fe40007fe0100 */
[----:B------:R-:W-:Y:S02]  /*1370*/  MOV R17, UR4 ;  /* 0x0000000400117c02 */ /* 0x000fe40008000f00 */
[----:B------:R-:W-:Y:S02]  /*1380*/  VIADDMNMX R0, R2, 0xffffffff, R3, PT ;  /* 0xffffffff02007846 */ /* 0x000fe40003800103 */
[----:B------:R-:W-:Y:S02]  /*1390*/  VIADDMNMX R3, R17, 0xffffffff, R4, PT ;  /* 0xffffffff11037846 */ /* 0x000fe40003800104 */
[----:B------:R-:W-:Y:S01]  /*13a0*/  VIMNMX R4, PT, PT, R7, 0x1, !PT ;  /* 0x0000000107047848 */ /* 0x000fe20007fe0100 */
[----:B------:R-:W-:-:S04]  /*13b0*/  IMAD R0, R0, UR6, RZ ;  /* 0x0000000600007c24 */ /* 0x000fc8000f8e02ff */
[----:B------:R-:W-:Y:S01]  /*13c0*/  IMAD R0, R3, UR5, R0 ;  /* 0x0000000503007c24 */ /* 0x000fe2000f8e0200 */
[----:B------:R-:W-:-:S05]  /*13d0*/  VIADDMNMX R3, R4, 0xffffffff, R7, PT ;  /* 0xffffffff04037846 */ /* 0x000fca0003800107 */
[----:B------:R-:W-:-:S04]  /*13e0*/  IMAD.IADD R3, R0, 0x1, R3 ;  /* 0x0000000100037824 */ /* 0x000fc800078e0203 */
[----:B0-----:R-:W-:-:S06]  /*13f0*/  IMAD.WIDE R14, R3, 0x4, R14 ;  /* 0x00000004030e7825 */ /* 0x001fcc00078e020e */
[----:B------:R-:W2:Y:S01]  /*1400*/  LDG.E.CONSTANT R15, desc[UR8][R14.64] ;  /* 0x000000080e0f7981 */ /* 0x000ea2000c1e9900 */
[----:B------:R-:W0:Y:S01]  /*1410*/  MUFU.RCP R0, UR7 ;  /* 0x0000000700007d08 */ /* 0x000e220008001000 */
[----:B------:R-:W-:Y:S01]  /*1420*/  MOV R3, UR7 ;  /* 0x0000000700037c02 */ /* 0x000fe20008000f00 */
[----:B------:R-:W-:Y:S04]  /*1430*/  BSSY.RECONVERGENT B3, `(.L_x_236) ;  /* 0x000000d000037945 */ /* 0x000fe80003800200 */
[----:B0-----:R-:W-:-:S04]  /*1440*/  FFMA R3, R0, -R3, 1 ;  /* 0x3f80000000037423 */ /* 0x001fc80000000803 */
[----:B------:R-:W-:Y:S01]  /*1450*/  FFMA R0, R0, R3, R0 ;  /* 0x0000000300007223 */ /* 0x000fe20000000000 */
[----:B--2---:R-:W-:-:S04]  /*1460*/  FADD R16, R10, -R15 ;  /* 0x8000000f0a107221 */ /* 0x004fc80000000000 */
[----:B------:R-:W0:Y:S01]  /*1470*/  FCHK P0, R16, UR7 ;  /* 0x0000000710007d02 */ /* 0x000e220008000000 */
[----:B------:R-:W-:-:S04]  /*1480*/  FFMA R3, R0, R16, RZ ;  /* 0x0000001000037223 */ /* 0x000fc800000000ff */
[----:B------:R-:W-:-:S04]  /*1490*/  FFMA R4, R3, -UR7, R16 ;  /* 0x8000000703047c23 */ /* 0x000fc80008000010 */
[----:B------:R-:W-:Y:S01]  /*14a0*/  FFMA R0, R0, R4, R3 ;  /* 0x0000000400007223 */ /* 0x000fe20000000003 */
[----:B0-----:R-:W-:Y:S06]  /*14b0*/  @!P0 BRA `(.L_x_237) ;  /* 0x0000000000108947 */ /* 0x001fec0003800000 */
[----:B------:R-:W-:Y:S01]  /*14c0*/  MOV R0, R16 ;  /* 0x0000001000007202 */ /* 0x000fe20000000f00 */
[----:B------:R-:W-:Y:S01]  /*14d0*/  IMAD.U32 R3, RZ, RZ, UR7 ;  /* 0x00000007ff037e24 */ /* 0x000fe2000f8e00ff */
[----:B------:R-:W-:-:S07]  /*14e0*/  MOV R14, 0x1500 ;  /* 0x00001500000e7802 */ /* 0x000fce0000000f00 */
[----:B------:R-:W-:Y:S05]  /*14f0*/  CALL.REL.NOINC `($__internal_4_$__cuda_sm3x_div_rn_noftz_f32_slowpath) ;  /* 0x0000001400947944 */ /* 0x000fea0003c00000 */
.L_x_237:
[----:B------:R-:W-:Y:S05]  /*1500*/  BSYNC.RECONVERGENT B3 ;  /* 0x0000000000037941 */ /* 0x000fea0003800200 */
.L_x_236:
[----:B------:R-:W-:Y:S01]  /*1510*/  MOV R4, R0 ;  /* 0x0000000000047202 */ /* 0x000fe20000000f00 */
[----:B------:R-:W-:Y:S06]  /*1520*/  BRA `(.L_x_234) ;  /* 0x0000000000887947 */ /* 0x000fec0003800000 */
.L_x_235:
[----:B------:R-:W0:Y:S01]  /*1530*/  LDC.64 R14, c[0x0][0x388] ;  /* 0x0000e200ff0e7b82 */ /* 0x000e220000000a00 */
[----:B------:R-:W-:Y:S02]  /*1540*/  VIMNMX R3, PT, PT, RZ, R9, !PT ;  /* 0x00000009ff037248 */ /* 0x000fe40007fe0100 */
[----:B------:R-:W-:Y:S02]  /*1550*/  VIMNMX R4, PT, PT, RZ, R8, !PT ;  /* 0x00000008ff047248 */ /* 0x000fe40007fe0100 */
[----:B------:R-:W-:Y:S02]  /*1560*/  MOV R17, UR4 ;  /* 0x0000000400117c02 */ /* 0x000fe40008000f00 */
[----:B------:R-:W-:Y:S02]  /*1570*/  VIADDMNMX R3, R2, 0xffffffff, R3, PT ;  /* 0xffffffff02037846 */ /* 0x000fe40003800103 */
[----:B------:R-:W-:Y:S02]  /*1580*/  VIADDMNMX R17, R17, 0xffffffff, R4, PT ;  /* 0xffffffff11117846 */ /* 0x000fe40003800104 */
[----:B------:R-:W-:Y:S01]  /*1590*/  VIMNMX R19, PT, PT, R7, 0x1, !PT ;  /* 0x0000000107137848 */ /* 0x000fe20007fe0100 */
[----:B------:R-:W-:Y:S01]  /*15a0*/  IMAD R4, R3, UR6, RZ ;  /* 0x0000000603047c24 */ /* 0x000fe2000f8e02ff */
[----:B------:R-:W-:-:S03]  /*15b0*/  VIMNMX R3, PT, PT, R7, -0x1, !PT ;  /* 0xffffffff07037848 */ /* 0x000fc60007fe0100 */
[----:B------:R-:W-:Y:S01]  /*15c0*/  IMAD R4, R17, UR5, R4 ;  /* 0x0000000511047c24 */ /* 0x000fe2000f8e0204 */
[--C-:B------:R-:W-:Y:S02]  /*15d0*/  VIADDMNMX R3, R3, 0x1, R0.reuse, PT ;  /* 0x0000000103037846 */ /* 0x100fe40003800100 */
[----:B------:R-:W-:-:S03]  /*15e0*/  VIADDMNMX R0, R19, 0xffffffff, R0, PT ;  /* 0xffffffff13007846 */ /* 0x000fc60003800100 */
[C---:B------:R-:W-:Y:S01]  /*15f0*/  IMAD.IADD R3, R4.reuse, 0x1, R3 ;  /* 0x0000000104037824 */ /* 0x040fe200078e0203 */
[----:B------:R-:W-:-:S03]  /*1600*/  IADD3 R19, PT, PT, R4, R0, RZ ;  /* 0x0000000004137210 */ /* 0x000fc60007ffe0ff */
[----:B0-----:R-:W-:-:S04]  /*1610*/  IMAD.WIDE R16, R3, 0x4, R14 ;  /* 0x0000000403107825 */ /* 0x001fc800078e020e */
[----:B------:R-:W-:Y:S01]  /*1620*/  IMAD.WIDE R14, R19, 0x4, R14 ;  /* 0x00000004130e7825 */ /* 0x000fe200078e020e */
[----:B------:R-:W2:Y:S05]  /*1630*/  LDG.E.CONSTANT R0, desc[UR8][R16.64] ;  /* 0x0000000810007981 */ /* 0x000eaa000c1e9900 */
[----:B------:R-:W2:Y:S01]  /*1640*/  LDG.E.CONSTANT R15, desc[UR8][R14.64] ;  /* 0x000000080e0f7981 */ /* 0x000ea2000c1e9900 */
[----:B------:R-:W-:Y:S01]  /*1650*/  MOV R3, UR7 ;  /* 0x0000000700037c02 */ /* 0x000fe20008000f00 */
[----:B------:R-:W-:Y:S04]  /*1660*/  BSSY.RECONVERGENT B3, `(.L_x_234) ;  /* 0x000000e000037945 */ /* 0x000fe80003800200 */
[----:B------:R-:W-:-:S04]  /*1670*/  FADD R3, R3, UR7 ;  /* 0x0000000703037e21 */ /* 0x000fc80008000000 */
        /* <DEDUP_REMOVED lines=12> */
.L_x_238:
[----:B------:R-:W-:Y:S05]  /*1740*/  BSYNC.RECONVERGENT B3 ;  /* 0x0000000000037941 */ /* 0x000fea0003800200 */
.L_x_234:
[----:B------:R-:W-:Y:S05]  /*1750*/  BSYNC.RECONVERGENT B2 ;  /* 0x0000000000027941 */ /* 0x000fea0003800200 */
.L_x_230:
[----:B------:R-:W-:Y:S01]  /*1760*/  IADD3 R2, PT, PT, R2, -0x1, RZ ;  /* 0xffffffff02027810 */ /* 0x000fe20007ffe0ff */
[----:B------:R-:W-:Y:S01]  /*1770*/  BSSY.RECONVERGENT B2, `(.L_x_239) ;  /* 0x000007b000027945 */ /* 0x000fe20003800200 */
[----:B------:R-:W-:Y:S02]  /*1780*/  HFMA2 R20, -RZ, RZ, 0, 0 ;  /* 0x00000000ff147431 */ /* 0x000fe400000001ff */
[----:B------:R-:W-:Y:S01]  /*1790*/  IMAD.MOV.U32 R15, RZ, RZ, RZ ;  /* 0x000000ffff0f7224 */ /* 0x000fe200078e00ff */
[----:B------:R-:W-:Y:S02]  /*17a0*/  ISETP.NE.AND P0, PT, R9, R2, PT ;  /* 0x000000020900720c */ /* 0x000fe40003f05270 */
[----:B------:R-:W-:Y:S02]  /*17b0*/  MOV R16, RZ ;  /* 0x000000ff00107202 */ /* 0x000fe40000000f00 */
[----:B------:R-:W-:-:S13]  /*17c0*/  ISETP.LT.U32.OR P0, PT, R13, UR6, !P0 ;  /* 0x000000060d007c0c */ /* 0x000fda000c701470 */
[----:B------:R-:W-:Y:S05]  /*17d0*/  @P0 BRA `(.L_x_240) ;  /* 0x0000000400d00947 */ /* 0x000fea0003800000 */
[----:B------:R-:W0:Y:S01]  /*17e0*/  LDC.64 R18, c[0x0][0x388] ;  /* 0x0000e200ff127b82 */ /* 0x000e220000000a00 */
[----:B------:R-:W-:Y:S02]  /*17f0*/  MOV R22, UR4 ;  /* 0x0000000400167c02 */ /* 0x000fe40008000f00 */
[C---:B------:R-:W-:Y:S02]  /*1800*/  VIMNMX R3, PT, PT, R9.reuse, -0x1, !PT ;  /* 0xffffffff09037848 */ /* 0x040fe40007fe0100 */
[----:B------:R-:W-:Y:S01]  /*1810*/  VIMNMX R17, PT, PT, R9, 0x1, !PT ;  /* 0x0000000109117848 */ /* 0x000fe20007fe0100 */
[----:B------:R-:W-:Y:S01]  /*1820*/  VIADD R22, R22, 0xffffffff ;  /* 0xffffffff16167836 */ /* 0x000fe20000000000 */
[----:B------:R-:W-:Y:S02]  /*1830*/  VIMNMX R15, PT, PT, RZ, R8, !PT ;  /* 0x00000008ff0f7248 */ /* 0x000fe40007fe0100 */
[----:B------:R-:W-:Y:S02]  /*1840*/  VIADDMNMX R3, R3, 0x1, R2, PT ;  /* 0x0000000103037846 */ /* 0x000fe40003800102 */
[----:B------:R-:W-:-:S02]  /*1850*/  MOV R14, UR5 ;  /* 0x00000005000e7c02 */ /* 0x000fc40008000f00 */
[----:B------:R-:W-:Y:S01]  /*1860*/  VIADDMNMX R17, R17, 0xffffffff, R2, PT ;  /* 0xffffffff11117846 */ /* 0x000fe20003800102 */
[----:B------:R-:W-:Y:S01]  /*1870*/  IMAD R23, R3, UR6, RZ ;  /* 0x0000000603177c24 */ /* 0x000fe2000f8e02ff */
[----:B------:R-:W-:Y:S02]  /*1880*/  VIMNMX R0, PT, PT, R15, R22, PT ;  /* 0x000000160f007248 */ /* 0x000fe40003fe0100 */
[----:B------:R-:W-:Y:S01]  /*1890*/  VIMNMX R20, PT, PT, RZ, R7, !PT ;  /* 0x00000007ff147248 */ /* 0x000fe20007fe0100 */
[----:B------:R-:W-:Y:S01]  /*18a0*/  IMAD R21, R17, UR6, RZ ;  /* 0x0000000611157c24 */ /* 0x000fe2000f8e02ff */
[----:B------:R-:W-:Y:S01]  /*18b0*/  IADD3 R15, PT, PT, R14, -0x1, RZ ;  /* 0xffffffff0e0f7810 */ /* 0x000fe20007ffe0ff */
[C---:B------:R-:W-:Y:S02]  /*18c0*/  IMAD R16, R0.reuse, UR5, R23 ;  /* 0x0000000500107c24 */ /* 0x040fe4000f8e0217 */
[----:B------:R-:W-:Y:S01]  /*18d0*/  IMAD R17, R0, UR5, R21 ;  /* 0x0000000500117c24 */ /* 0x000fe2000f8e0215 */
[----:B------:R-:W-:-:S04]  /*18e0*/  VIMNMX R20, PT, PT, R20, R15, PT ;  /* 0x0000000f14147248 */ /* 0x000fc80003fe0100 */
[----:B------:R-:W-:Y:S01]  /*18f0*/  IADD3 R3, PT, PT, R20, R17, RZ ;  /* 0x0000001114037210 */ /* 0x000fe20007ffe0ff */
[----:B------:R-:W-:-:S04]  /*1900*/  IMAD.IADD R25, R16, 0x1, R20 ;  /* 0x0000000110197824 */ /* 0x000fc800078e0214 */
[----:B0-----:R-:W-:-:S04]  /*1910*/  IMAD.WIDE R24, R25, 0x4, R18 ;  /* 0x0000000419187825 */ /* 0x001fc800078e0212 */
[----:B------:R-:W-:Y:S02]  /*1920*/  IMAD.WIDE R18, R3, 0x4, R18 ;  /* 0x0000000403127825 */ /* 0x000fe400078e0212 */
[----:B------:R-:W2:Y:S04]  /*1930*/  LDG.E.CONSTANT R24, desc[UR8][R24.64] ;  /* 0x0000000818187981 */ /* 0x000ea8000c1e9900 */
[----:B------:R-:W3:Y:S01]  /*1940*/  LDG.E.CONSTANT R18, desc[UR8][R18.64] ;  /* 0x0000000812127981 */ /* 0x000ee2000c1e9900 */
[----:B------:R-:W-:Y:S01]  /*1950*/  FMUL R14, R12, R12 ;  /* 0x0000000c0c0e7220 */ /* 0x000fe20000400000 */
[----:B------:R-:W-:Y:S01]  /*1960*/  FADD R3, R10, R10 ;  /* 0x0000000a0a037221 */ /* 0x000fe20000000000 */
[----:B------:R-:W-:Y:S02]  /*1970*/  BSSY.RECONVERGENT B3, `(.L_x_241) ;  /* 0x000000f000037945 */ /* 0x000fe40003800200 */
[----:B------:R-:W0:Y:S02]  /*1980*/  MUFU.RCP R27, R14 ;  /* 0x0000000e001b7308 */ /* 0x000e240000001000 */
[----:B0-----:R-:W-:-:S04]  /*1990*/  FFMA R0, -R14, R27, 1 ;  /* 0x3f8000000e007423 */ /* 0x001fc8000000011b */
[----:B------:R-:W-:Y:S01]  /*19a0*/  FFMA R0, R27, R0, R27 ;  /* 0x000000001b007223 */ /* 0x000fe2000000001b */
[----:B--2---:R-:W-:-:S04]  /*19b0*/  FADD R3, R24, -R3 ;  /* 0x8000000318037221 */ /* 0x004fc80000000000 */
[----:B---3--:R-:W-:-:S04]  /*19c0*/  FADD R3, R3, R18 ;  /* 0x0000001203037221 */ /* 0x008fc80000000000 */
[----:B------:R-:W0:Y:S01]  /*19d0*/  FCHK P0, R3, R14 ;  /* 0x0000000e03007302 */ /* 0x000e220000000000 */
[----:B------:R-:W-:-:S04]  /*19e0*/  FFMA R27, R3, R0, RZ ;  /* 0x00000000031b7223 */ /* 0x000fc800000000ff */
[----:B------:R-:W-:-:S04]  /*19f0*/  FFMA R24, -R14, R27, R3 ;  /* 0x0000001b0e187223 */ /* 0x000fc80000000103 */
[----:B------:R-:W-:Y:S01]  /*1a00*/  FFMA R0, R0, R24, R27 ;  /* 0x0000001800007223 */ /* 0x000fe2000000001b */
[----:B0-----:R-:W-:Y:S06]  /*1a10*/  @!P0 BRA `(.L_x_242) ;  /* 0x0000000000108947 */ /* 0x001fec0003800000 */
[----:B------:R-:W-:Y:S01]  /*1a20*/  MOV R0, R3 ;  /* 0x0000000300007202 */ /* 0x000fe20000000f00 */
[----:B------:R-:W-:Y:S01]  /*1a30*/  IMAD.MOV.U32 R3, RZ, RZ, R14 ;  /* 0x000000ffff037224 */ /* 0x000fe200078e000e */
[----:B------:R-:W-:-:S07]  /*1a40*/  MOV R14, 0x1a60 ;  /* 0x00001a60000e7802 */ /* 0x000fce0000000f00 */
[----:B------:R-:W-:Y:S05]  /*1a50*/  CALL.REL.NOINC `($__internal_4_$__cuda_sm3x_div_rn_noftz_f32_slowpath) ;  /* 0x00000010003c7944 */ /* 0x000fea0003c00000 */
.L_x_242:
[----:B------:R-:W-:Y:S05]  /*1a60*/  BSYNC.RECONVERGENT B3 ;  /* 0x0000000000037941 */ /* 0x000fea0003800200 */
.L_x_241:
[----:B------:R-:W0:Y:S01]  /*1a70*/  LDC.64 R18, c[0x0][0x388] ;  /* 0x0000e200ff127b82 */ /* 0x000e220000000a00 */
[C---:B------:R-:W-:Y:S02]  /*1a80*/  VIMNMX R3, PT, PT, R8.reuse, -0x1, !PT ;  /* 0xffffffff08037848 */ /* 0x040fe40007fe0100 */
[----:B------:R-:W-:Y:S02]  /*1a90*/  VIMNMX R25, PT, PT, R8, 0x1, !PT ;  /* 0x0000000108197848 */ /* 0x000fe40007fe0100 */
[--C-:B------:R-:W-:Y:S02]  /*1aa0*/  VIADDMNMX R27, R3, 0x1, R22.reuse, PT ;  /* 0x00000001031b7846 */ /* 0x100fe40003800116 */
[----:B------:R-:W-:Y:S02]  /*1ab0*/  IADD3 R14, PT, PT, R23, R20, RZ ;  /* 0x00000014170e7210 */ /* 0x000fe40007ffe0ff */
[----:B------:R-:W-:Y:S02]  /*1ac0*/  VIADDMNMX R3, R25, 0xffffffff, R22, PT ;  /* 0xffffffff19037846 */ /* 0x000fe40003800116 */
[----:B------:R-:W-:Y:S01]  /*1ad0*/  IADD3 R20, PT, PT, R20, R21, RZ ;  /* 0x0000001514147210 */ /* 0x000fe20007ffe0ff */
[----:B------:R-:W-:-:S02]  /*1ae0*/  IMAD R25, R27, UR5, R14 ;  /* 0x000000051b197c24 */ /* 0x000fc4000f8e020e */
[----:B------:R-:W-:Y:S02]  /*1af0*/  IMAD R23, R3, UR5, R14 ;  /* 0x0000000503177c24 */ /* 0x000fe4000f8e020e */
[--C-:B------:R-:W-:Y:S02]  /*1b00*/  IMAD R21, R27, UR5, R20.reuse ;  /* 0x000000051b157c24 */ /* 0x100fe4000f8e0214 */
[----:B------:R-:W-:Y:S02]  /*1b10*/  IMAD R3, R3, UR5, R20 ;  /* 0x0000000503037c24 */ /* 0x000fe4000f8e0214 */
[----:B0-----:R-:W-:-:S04]  /*1b20*/  IMAD.WIDE R24, R25, 0x4, R18 ;  /* 0x0000000419187825 */ /* 0x001fc800078e0212 */
[--C-:B------:R-:W-:Y:S02]  /*1b30*/  IMAD.WIDE R22, R23, 0x4, R18.reuse ;  /* 0x0000000417167825 */ /* 0x100fe400078e0212 */
[----:B------:R-:W2:Y:S02]  /*1b40*/  LDG.E.CONSTANT R24, desc[UR8][R24.64] ;  /* 0x0000000818187981 */ /* 0x000ea4000c1e9900 */
[--C-:B------:R-:W-:Y:S02]  /*1b50*/  IMAD.WIDE R20, R21, 0x4, R18.reuse ;  /* 0x0000000415147825 */ /* 0x100fe400078e0212 */
[----:B------:R-:W2:Y:S02]  /*1b60*/  LDG.E.CONSTANT R23, desc[UR8][R22.64] ;  /* 0x0000000816177981 */ /* 0x000ea4000c1e9900 */
[----:B------:R-:W-:Y:S02]  /*1b70*/  IMAD.WIDE R18, R3, 0x4, R18 ;  /* 0x0000000403127825 */ /* 0x000fe400078e0212 */
[----:B------:R-:W3:Y:S04]  /*1b80*/  LDG.E.CONSTANT R20, desc[UR8][R20.64] ;  /* 0x0000000814147981 */ /* 0x000ee8000c1e9900 */
[----:B------:R-:W4:Y:S01]  /*1b90*/  LDG.E.CONSTANT R18, desc[UR8][R18.64] ;  /* 0x0000000812127981 */ /* 0x000f22000c1e9900 */
[----:B------:R-:W-:Y:S01]  /*1ba0*/  FMUL R12, R12, 4 ;  /* 0x408000000c0c7820 */ /* 0x000fe20000400000 */
[----:B------:R-:W-:Y:S03]  /*1bb0*/  BSSY.RECONVERGENT B3, `(.L_x_243) ;  /* 0x0000013000037945 */ /* 0x000fe60003800200 */
[----:B------:R-:W-:-:S04]  /*1bc0*/  FMUL R14, R11, R12 ;  /* 0x0000000c0b0e7220 */ /* 0x000fc80000400000 */
[----:B------:R-:W0:Y:S01]  /*1bd0*/  MUFU.RCP R27, R14 ;  /* 0x0000000e001b7308 */ /* 0x000e220000001000 */
[----:B--2---:R-:W-:Y:S01]  /*1be0*/  FADD R3, R24, -R23 ;  /* 0x8000001718037221 */ /* 0x004fe20000000000 */
[----:B0-----:R-:W-:-:S03]  /*1bf0*/  FFMA R24, -R14, R27, 1 ;  /* 0x3f8000000e187423 */ /* 0x001fc6000000011b */
[----:B---3--:R-:W-:Y:S01]  /*1c00*/  FADD R3, R3, -R20 ;  /* 0x8000001403037221 */ /* 0x008fe20000000000 */
[----:B------:R-:W-:Y:S01]  /*1c10*/  FFMA R24, R27, R24, R27 ;  /* 0x000000181b187223 */ /* 0x000fe2000000001b */
[----:B------:R-:W-:Y:S02]  /*1c20*/  IMAD.MOV.U32 R20, RZ, RZ, R0 ;  /* 0x000000ffff147224 */ /* 0x000fe400078e0000 */
[----:B----4-:R-:W-:-:S04]  /*1c30*/  FADD R3, R3, R18 ;  /* 0x0000001203037221 */ /* 0x010fc80000000000 */
        /* <DEDUP_REMOVED lines=9> */
[----:B------:R-:W-:-:S07]  /*1cd0*/  IMAD.MOV.U32 R21, RZ, RZ, R0 ;  /* 0x000000ffff157224 */ /* 0x000fce00078e0000 */
.L_x_244:
[----:B------:R-:W-:Y:S05]  /*1ce0*/  BSYNC.RECONVERGENT B3 ;  /* 0x0000000000037941 */ /* 0x000fea0003800200 */
.L_x_243:
[----:B------:R-:W0:Y:S01]  /*1cf0*/  LDC.64 R18, c[0x0][0x388] ;  /* 0x0000e200ff127b82 */ /* 0x000e220000000a00 */
[C---:B------:R-:W-:Y:S02]  /*1d00*/  VIMNMX R0, PT, PT, R7.reuse, -0x1, !PT ;  /* 0xffffffff07007848 */ /* 0x040fe40007fe0100 */
[----:B------:R-:W-:Y:S02]  /*1d10*/  VIMNMX R14, PT, PT, R7, 0x1, !PT ;  /* 0x00000001070e7848 */ /* 0x000fe40007fe0100 */
[--C-:B------:R-:W-:Y:S02]  /*1d20*/  VIADDMNMX R0, R0, 0x1, R15.reuse, PT ;  /* 0x0000000100007846 */ /* 0x100fe4000380010f */
[----:B------:R-:W-:Y:S02]  /*1d30*/  VIADDMNMX R25, R14, 0xffffffff, R15, PT ;  /* 0xffffffff0e197846 */ /* 0x000fe4000380010f */
[CC--:B------:R-:W-:Y:S01]  /*1d40*/  IADD3 R23, PT, PT, R0.reuse, R16.reuse, RZ ;  /* 0x0000001000177210 */ /* 0x0c0fe20007ffe0ff */
[----:B------:R-:W-:Y:S01]  /*1d50*/  IMAD.IADD R3, R0, 0x1, R17 ;  /* 0x0000000100037824 */ /* 0x000fe200078e0211 */
[----:B------:R-:W-:-:S02]  /*1d60*/  IADD3 R15, PT, PT, R25, R16, RZ ;  /* 0x00000010190f7210 */ /* 0x000fc40007ffe0ff */
[----:B------:R-:W-:Y:S01]  /*1d70*/  IADD3 R25, PT, PT, R25, R17, RZ ;  /* 0x0000001119197210 */ /* 0x000fe20007ffe0ff */
        /* <DEDUP_REMOVED lines=8> */
[----:B------:R-:W-:Y:S01]  /*1e00*/  FMUL R3, R12, UR7 ;  /* 0x000000070c037c20 */ /* 0x000fe20008400000 */
[----:B------:R-:W-:Y:S03]  /*1e10*/  BSSY.RECONVERGENT B3, `(.L_x_240) ;  /* 0x0000010000037945 */ /* 0x000fe60003800200 */
[----:B------:R-:W0:Y:S02]  /*1e20*/  MUFU.RCP R12, R3 ;  /* 0x00000003000c7308 */ /* 0x000e240000001000 */
[----:B0-----:R-:W-:-:S04]  /*1e30*/  FFMA R25, -R3, R12, 1 ;  /* 0x3f80000003197423 */ /* 0x001fc8000000010c */
[----:B------:R-:W-:Y:S01]  /*1e40*/  FFMA R25, R12, R25, R12 ;  /* 0x000000190c197223 */ /* 0x000fe2000000000c */
[----:B--2---:R-:W-:Y:S01]  /*1e50*/  FADD R0, R22, -R15 ;  /* 0x8000000f16007221 */ /* 0x004fe20000000000 */
[----:B------:R-:W-:-:S03]  /*1e60*/  MOV R15, R21 ;  /* 0x00000015000f7202 */ /* 0x000fc60000000f00 */
[----:B---3--:R-:W-:-:S04]  /*1e70*/  FADD R0, R0, -R17 ;  /* 0x8000001100007221 */ /* 0x008fc80000000000 */
[----:B----4-:R-:W-:-:S04]  /*1e80*/  FADD R0, R0, R19 ;  /* 0x0000001300007221 */ /* 0x010fc80000000000 */
        /* <DEDUP_REMOVED lines=8> */
.L_x_245:
[----:B------:R-:W-:Y:S05]  /*1f10*/  BSYNC.RECONVERGENT B3 ;  /* 0x0000000000037941 */ /* 0x000fea0003800200 */
.L_x_240:
[----:B------:R-:W-:Y:S05]  /*1f20*/  BSYNC.RECONVERGENT B2 ;  /* 0x0000000000027941 */ /* 0x000fea0003800200 */
.L_x_239:
[----:B------:R-:W-:Y:S01]  /*1f30*/  MOV R17, UR4 ;  /* 0x0000000400117c02 */ /* 0x000fe20008000f00 */
[----:B------:R-:W-:Y:S03]  /*1f40*/  BSSY.RECONVERGENT B2, `(.L_x_246) ;  /* 0x0000055000027945 */ /* 0x000fe60003800200 */
[----:B------:R-:W-:-:S04]  /*1f50*/  IADD3 R17, PT, PT, R17, -0x1, RZ ;  /* 0xffffffff11117810 */ /* 0x000fc80007ffe0ff */
[----:B------:R-:W-:-:S04]  /*1f60*/  ISETP.NE.AND P0, PT, R8, R17, PT ;  /* 0x000000110800720c */ /* 0x000fc80003f05270 */
[----:B------:R-:W-:-:S04]  /*1f70*/  ISETP.NE.AND P0, PT, R8, RZ, P0 ;  /* 0x000000ff0800720c */ /* 0x000fc80000705270 */
[----:B------:R-:W-:-:S09]  /*1f80*/  ISETP.LT.U32.OR P2, PT, R13, UR6, P0 ;  /* 0x000000060d007c0c */ /* 0x000fd20008741470 */
[----:B------:R-:W-:Y:S01]  /*1f90*/  @!P0 ISETP.NE.AND P1, PT, R9, R2, PT ;  /* 0x000000020900820c */ /* 0x000fe20003f25270 */
[----:B------:R-:W-:Y:S01]  /*1fa0*/  @!P0 IMAD.MOV.U32 R21, RZ, RZ, RZ ;  /* 0x000000ffff158224 */ /* 0x000fe200078e00ff */
[----:B------:R-:W-:Y:S02]  /*1fb0*/  @!P0 MOV R12, RZ ;  /* 0x000000ff000c8202 */ /* 0x000fe40000000f00 */
[----:B------:R-:W-:Y:S01]  /*1fc0*/  @!P2 FSEL R15, R15, RZ, !P1 ;  /* 0x000000ff0f0fa208 */ /* 0x000fe20004800000 */
[----:B------:R-:W-:Y:S08]  /*1fd0*/  @!P0 BRA `(.L_x_247) ;  /* 0x00000004002c8947 */ /* 0x000ff00003800000 */
[----:B------:R-:W0:Y:S01]  /*1fe0*/  LDC.64 R18, c[0x0][0x388] ;  /* 0x0000e200ff127b82 */ /* 0x000e220000000a00 */
[----:B------:R-:W-:Y:S02]  /*1ff0*/  VIMNMX R3, PT, PT, RZ, R9, !PT ;  /* 0x00000009ff037248 */ /* 0x000fe40007fe0100 */
[----:B------:R-:W-:Y:S02]  /*2000*/  VIMNMX R12, PT, PT, R8, -0x1, !PT ;  /* 0xffffffff080c7848 */ /* 0x000fe40007fe0100 */
[----:B------:R-:W-:Y:S02]  /*2010*/  VIMNMX R0, PT, PT, R2, R3, PT ;  /* 0x0000000302007248 */ /* 0x000fe40003fe0100 */
[----:B------:R-:W-:Y:S02]  /*2020*/  MOV R22, UR5 ;  /* 0x0000000500167c02 */ /* 0x000fe40008000f00 */
[----:B------:R-:W-:Y:S01]  /*2030*/  VIMNMX R14, PT, PT, R8, 0x1, !PT ;  /* 0x00000001080e7848 */ /* 0x000fe20007fe0100 */
[----:B------:R-:W-:Y:S01]  /*2040*/  IMAD R0, R0, UR6, RZ ;  /* 0x0000000600007c24 */ /* 0x000fe2000f8e02ff */
[----:B------:R-:W-:Y:S01]  /*2050*/  VIADDMNMX R3, R12, 0x1, R17, PT ;  /* 0x000000010c037846 */ /* 0x000fe20003800111 */
[----:B------:R-:W-:Y:S01]  /*2060*/  VIADD R12, R22, 0xffffffff ;  /* 0xffffffff160c7836 */ /* 0x000fe20000000000 */
[----:B------:R-:W-:-:S02]  /*2070*/  VIMNMX R21, PT, PT, RZ, R7, !PT ;  /* 0x00000007ff157248 */ /* 0x000fc40007fe0100 */
[----:B------:R-:W-:Y:S01]  /*2080*/  VIADDMNMX R23, R14, 0xffffffff, R17, PT ;  /* 0xffffffff0e177846 */ /* 0x000fe20003800111 */
[----:B------:R-:W-:Y:S01]  /*2090*/  IMAD R22, R3, UR5, R0 ;  /* 0x0000000503167c24 */ /* 0x000fe2000f8e0200 */
[----:B------:R-:W-:-:S03]  /*20a0*/  VIMNMX R3, PT, PT, R21, R12, PT ;  /* 0x0000000c15037248 */ /* 0x000fc60003fe0100 */
[----:B------:R-:W-:Y:S01]  /*20b0*/  IMAD R21, R23, UR5, R0 ;  /* 0x0000000517157c24 */ /* 0x000fe2000f8e0200 */
[----:B------:R-:W-:-:S04]  /*20c0*/  IADD3 R25, PT, PT, R22, R3, RZ ;  /* 0x0000000316197210 */ /* 0x000fc80007ffe0ff */
[----:B------:R-:W-:Y:S01]  /*20d0*/  IADD3 R3, PT, PT, R21, R3, RZ ;  /* 0x0000000315037210 */ /* 0x000fe20007ffe0ff */
[----:B0-----:R-:W-:-:S04]  /*20e0*/  IMAD.WIDE R24, R25, 0x4, R18 ;  /* 0x0000000419187825 */ /* 0x001fc800078e0212 */
[----:B------:R-:W-:Y:S02]  /*20f0*/  IMAD.WIDE R18, R3, 0x4, R18 ;  /* 0x0000000403127825 */ /* 0x000fe400078e0212 */
[----:B------:R-:W2:Y:S04]  /*2100*/  LDG.E.CONSTANT R24, desc[UR8][R24.64] ;  /* 0x0000000818187981 */ /* 0x000ea8000c1e9900 */
[----:B------:R-:W3:Y:S01]  /*2110*/  LDG.E.CONSTANT R19, desc[UR8][R18.64] ;  /* 0x0000000812137981 */ /* 0x000ee2000c1e9900 */
[----:B------:R-:W-:Y:S01]  /*2120*/  FMUL R23, R11, R11 ;  /* 0x0000000b0b177220 */ /* 0x000fe20000400000 */
[----:B------:R-:W-:Y:S01]  /*2130*/  FADD R3, R10, R10 ;  /* 0x0000000a0a037221 */ /* 0x000fe20000000000 */
[----:B------:R-:W-:Y:S02]  /*2140*/  BSSY.RECONVERGENT B3, `(.L_x_248) ;  /* 0x000000f000037945 */ /* 0x000fe40003800200 */
[----:B------:R-:W0:Y:S01]  /*2150*/  MUFU.RCP R14, R23 ;  /* 0x00000017000e7308 */ /* 0x000e220000001000 */
[----:B--2---:R-:W-:Y:S01]  /*2160*/  FADD R0, -R3, R24 ;  /* 0x0000001803007221 */ /* 0x004fe20000000100 */
[----:B0-----:R-:W-:-:S03]  /*2170*/  FFMA R3, -R23, R14, 1 ;  /* 0x3f80000017037423 */ /* 0x001fc6000000010e */
[----:B---3--:R-:W-:Y:S01]  /*2180*/  FADD R0, R0, R19 ;  /* 0x0000001300007221 */ /* 0x008fe20000000000 */
[----:B------:R-:W-:-:S03]  /*2190*/  FFMA R3, R14, R3, R14 ;  /* 0x000000030e037223 */ /* 0x000fc6000000000e */
        /* <DEDUP_REMOVED lines=9> */
.L_x_249:
[----:B------:R-:W-:Y:S05]  /*2230*/  BSYNC.RECONVERGENT B3 ;  /* 0x0000000000037941 */ /* 0x000fea0003800200 */
.L_x_248:
[----:B------:R-:W0:Y:S01]  /*2240*/  LDC.64 R18, c[0x0][0x388] ;  /* 0x0000e200ff127b82 */ /* 0x000e220000000a00 */
[C---:B------:R-:W-:Y:S02]  /*2250*/  VIMNMX R23, PT, PT, R7.reuse, -0x1, !PT ;  /* 0xffffffff07177848 */ /* 0x040fe40007fe0100 */
[----:B------:R-:W-:Y:S02]  /*2260*/  VIMNMX R25, PT, PT, R7, 0x1, !PT ;  /* 0x0000000107197848 */ /* 0x000fe40007fe0100 */
[--C-:B------:R-:W-:Y:S02]  /*2270*/  VIADDMNMX R27, R23, 0x1, R12.reuse, PT ;  /* 0x00000001171b7846 */ /* 0x100fe4000380010c */
[----:B------:R-:W-:Y:S02]  /*2280*/  VIADDMNMX R12, R25, 0xffffffff, R12, PT ;  /* 0xffffffff190c7846 */ /* 0x000fe4000380010c */
[C---:B------:R-:W-:Y:S02]  /*2290*/  IADD3 R25, PT, PT, R27.reuse, R22, RZ ;  /* 0x000000161b197210 */ /* 0x040fe40007ffe0ff */
[-C--:B------:R-:W-:Y:S01]  /*22a0*/  IADD3 R27, PT, PT, R27, R21.reuse, RZ ;  /* 0x000000151b1b7210 */ /* 0x080fe20007ffe0ff */
[C---:B------:R-:W-:Y:S01]  /*22b0*/  IMAD.IADD R23, R12.reuse, 0x1, R22 ;  /* 0x000000010c177824 */ /* 0x040fe200078e0216 */
        /* <DEDUP_REMOVED lines=11> */
[----:B------:R-:W-:-:S04]  /*2370*/  FMUL R11, R11, UR7 ;  /* 0x000000070b0b7c20 */ /* 0x000fc80008400000 */
[----:B------:R-:W0:Y:S02]  /*2380*/  MUFU.RCP R12, R11 ;  /* 0x0000000b000c7308 */ /* 0x000e240000001000 */
[----:B0-----:R-:W-:Y:S01]  /*2390*/  FFMA R21, -R11, R12, 1 ;  /* 0x3f8000000b157423 */ /* 0x001fe2000000010c */
[----:B--2---:R-:W-:-:S03]  /*23a0*/  FADD R0, R24, -R23 ;  /* 0x8000001718007221 */ /* 0x004fc60000000000 */
[----:B------:R-:W-:Y:S01]  /*23b0*/  FFMA R23, R12, R21, R12 ;  /* 0x000000150c177223 */ /* 0x000fe2000000000c */
[----:B------:R-:W-:Y:S02]  /*23c0*/  IMAD.MOV.U32 R21, RZ, RZ, R3 ;  /* 0x000000ffff157224 */ /* 0x000fe400078e0003 */
[----:B---3--:R-:W-:-:S04]  /*23d0*/  FADD R0, R0, -R27 ;  /* 0x8000001b00007221 */ /* 0x008fc80000000000 */
[----:B----4-:R-:W-:-:S04]  /*23e0*/  FADD R0, R0, R19 ;  /* 0x0000001300007221 */ /* 0x010fc80000000000 */
        /* <DEDUP_REMOVED lines=9> */
.L_x_250:
[----:B------:R-:W-:Y:S05]  /*2480*/  BSYNC.RECONVERGENT B3 ;  /* 0x0000000000037941 */ /* 0x000fea0003800200 */
.L_x_247:
[----:B------:R-:W-:Y:S05]  /*2490*/  BSYNC.RECONVERGENT B2 ;  /* 0x0000000000027941 */ /* 0x000fea0003800200 */
.L_x_246:
[----:B------:R-:W-:Y:S01]  /*24a0*/  IMAD.U32 R14, RZ, RZ, UR5 ;  /* 0x00000005ff0e7e24 */ /* 0x000fe2000f8e00ff */
[----:B------:R-:W-:Y:S04]  /*24b0*/  BSSY.RECONVERGENT B2, `(.L_x_251) ;  /* 0x0000030000027945 */ /* 0x000fe80003800200 */
[----:B------:R-:W-:-:S04]  /*24c0*/  IADD3 R14, PT, PT, R14, -0x1, RZ ;  /* 0xffffffff0e0e7810 */ /* 0x000fc80007ffe0ff */
[----:B------:R-:W-:-:S04]  /*24d0*/  ISETP.NE.AND P0, PT, R7, R14, PT ;  /* 0x0000000e0700720c */ /* 0x000fc80003f05270 */
[----:B------:R-:W-:-:S04]  /*24e0*/  ISETP.NE.AND P0, PT, R7, RZ, P0 ;  /* 0x000000ff0700720c */ /* 0x000fc80000705270 */
[----:B------:R-:W-:Y:S02]  /*24f0*/  ISETP.LT.U32.OR P3, PT, R13, UR6, P0 ;  /* 0x000000060d007c0c */ /* 0x000fe40008761470 */
[----:B------:R-:W-:-:S07]  /*2500*/  ISETP.NE.AND P4, PT, R8, RZ, !P0 ;  /* 0x000000ff0800720c */ /* 0x000fce0004785270 */
[----:B------:R-:W-:Y:S02]  /*2510*/  @!P0 ISETP.NE.AND P1, PT, R9, R2, PT ;  /* 0x000000020900820c */ /* 0x000fe40003f25270 */
[----:B------:R-:W-:Y:S02]  /*2520*/  @!P0 ISETP.NE.AND P2, PT, R8, R17, PT ;  /* 0x000000110800820c */ /* 0x000fe40003f45270 */
[----:B------:R-:W-:Y:S02]  /*2530*/  @!P3 FSEL R16, R16, RZ, !P1 ;  /* 0x000000ff1010b208 */ /* 0x000fe40004800000 */
[----:B------:R-:W-:Y:S02]  /*2540*/  @P4 FSEL R12, R12, RZ, !P2 ;  /* 0x000000ff0c0c4208 */ /* 0x000fe40005000000 */
[----:B------:R-:W-:Y:S01]  /*2550*/  @!P0 MOV R0, RZ ;  /* 0x000000ff00008202 */ /* 0x000fe20000000f00 */
[----:B------:R-:W-:Y:S06]  /*2560*/  @!P0 BRA `(.L_x_252) ;  /* 0x0000000000908947 */ /* 0x000fec0003800000 */
[----:B------:R-:W0:Y:S01]  /*2570*/  LDC.64 R18, c[0x0][0x388] ;  /* 0x0000e200ff127b82 */ /* 0x000e220000000a00 */
[----:B------:R-:W-:Y:S02]  /*2580*/  VIMNMX R9, PT, PT, RZ, R9, !PT ;  /* 0x00000009ff097248 */ /* 0x000fe40007fe0100 */
[----:B------:R-:W-:Y:S02]  /*2590*/  VIMNMX R8, PT, PT, RZ, R8, !PT ;  /* 0x00000008ff087248 */ /* 0x000fe40007fe0100 */
[----:B------:R-:W-:Y:S02]  /*25a0*/  VIMNMX R9, PT, PT, R2, R9, PT ;  /* 0x0000000902097248 */ /* 0x000fe40003fe0100 */
[----:B------:R-:W-:Y:S02]  /*25b0*/  VIMNMX R17, PT, PT, R8, R17, PT ;  /* 0x0000001108117248 */ /* 0x000fe40003fe0100 */
[----:B------:R-:W-:Y:S01]  /*25c0*/  VIMNMX R3, PT, PT, R7, -0x1, !PT ;  /* 0xffffffff07037848 */ /* 0x000fe20007fe0100 */
[----:B------:R-:W-:Y:S01]  /*25d0*/  IMAD R0, R9, UR6, RZ ;  /* 0x0000000609007c24 */ /* 0x000fe2000f8e02ff */
[----:B------:R-:W-:-:S02]  /*25e0*/  VIMNMX R7, PT, PT, R7, 0x1, !PT ;  /* 0x0000000107077848 */ /* 0x000fc40007fe0100 */
[----:B------:R-:W-:Y:S01]  /*25f0*/  VIADDMNMX R3, R3, 0x1, R14, PT ;  /* 0x0000000103037846 */ /* 0x000fe2000380010e */
[----:B------:R-:W-:Y:S01]  /*2600*/  IMAD R0, R17, UR5, R0 ;  /* 0x0000000511007c24 */ /* 0x000fe2000f8e0200 */
[----:B------:R-:W-:-:S03]  /*2610*/  VIADDMNMX R7, R7, 0xffffffff, R14, PT ;  /* 0xffffffff07077846 */ /* 0x000fc6000380010e */
[----:B------:R-:W-:Y:S01]  /*2620*/  IMAD.IADD R3, R3, 0x1, R0 ;  /* 0x0000000103037824 */ /* 0x000fe200078e0200 */
[----:B------:R-:W-:-:S03]  /*2630*/  IADD3 R7, PT, PT, R7, R0, RZ ;  /* 0x0000000007077210 */ /* 0x000fc60007ffe0ff */
[----:B0-----:R-:W-:-:S04]  /*2640*/  IMAD.WIDE R2, R3, 0x4, R18 ;  /* 0x0000000403027825 */ /* 0x001fc800078e0212 */
[----:B------:R-:W-:Y:S02]  /*2650*/  IMAD.WIDE R18, R7, 0x4, R18 ;  /* 0x0000000407127825 */ /* 0x000fe400078e0212 */
[----:B------:R0:W2:Y:S04]  /*2660*/  LDG.E.CONSTANT R2, desc[UR8][R2.64] ;  /* 0x0000000802027981 */ /* 0x0000a8000c1e9900 */
[----:B------:R-:W3:Y:S01]  /*2670*/  LDG.E.CONSTANT R19, desc[UR8][R18.64] ;  /* 0x0000000812137981 */ /* 0x000ee2000c1e9900 */
[----:B------:R-:W-:Y:S01]  /*2680*/  MOV R0, UR7 ;  /* 0x0000000700007c02 */ /* 0x000fe20008000f00 */
[----:B------:R-:W-:Y:S01]  /*2690*/  FADD R7, R10, R10 ;  /* 0x0000000a0a077221 */ /* 0x000fe20000000000 */
[----:B------:R-:W-:Y:S03]  /*26a0*/  BSSY.RECONVERGENT B3, `(.L_x_253) ;  /* 0x000000f000037945 */ /* 0x000fe60003800200 */
[----:B0-----:R-:W-:-:S04]  /*26b0*/  FMUL R3, R0, UR7 ;  /* 0x0000000700037c20 */ /* 0x001fc80008400000 */
        /* <DEDUP_REMOVED lines=13> */
.L_x_254:
[----:B------:R-:W-:Y:S05]  /*2790*/  BSYNC.RECONVERGENT B3 ;  /* 0x0000000000037941 */ /* 0x000fea0003800200 */
.L_x_253:
[----:B------:R-:W-:-:S07]  /*27a0*/  MOV R0, R2 ;  /* 0x0000000200007202 */ /* 0x000fce0000000f00 */
.L_x_252:
[----:B------:R-:W-:Y:S05]  /*27b0*/  BSYNC.RECONVERGENT B2 ;  /* 0x0000000000027941 */ /* 0x000fea0003800200 */
.L_x_251:
[----:B------:R-:W0:Y:S08]  /*27c0*/  LDC.64 R28, c[0x0][0x380] ;  /* 0x0000e000ff1c7b82 */ /* 0x000e300000000a00 */
[----:B------:R-:W1:Y:S01]  /*27d0*/  LDC R7, c[0x0][0x3a0] ;  /* 0x0000e800ff077b82 */ /* 0x000e620000000800 */
[----:B0-----:R-:W-:-:S05]  /*27e0*/  IMAD.WIDE R28, R13, 0x4, R28 ;  /* 0x000000040d1c7825 */ /* 0x001fca00078e021c */
[----:B------:R0:W-:Y:S01]  /*27f0*/  STG.E desc[UR8][R28.64], R10 ;  /* 0x0000000a1c007986 */ /* 0x0001e2000c101908 */
[----:B-1----:R-:W-:-:S05]  /*2800*/  IMAD.WIDE R26, R7, 0x4, R28 ;  /* 0x00000004071a7825 */ /* 0x002fca00078e021c */
[----:B------:R1:W-:Y:S01]  /*2810*/  STG.E desc[UR8][R26.64], R6 ;  /* 0x000000061a007986 */ /* 0x0003e2000c101908 */
[----:B------:R-:W-:-:S05]  /*2820*/  IMAD.WIDE R2, R7, 0x4, R26 ;  /* 0x0000000407027825 */ /* 0x000fca00078e021a */
[----:B------:R2:W-:Y:S01]  /*2830*/  STG.E desc[UR8][R2.64], R5 ;  /* 0x0000000502007986 */ /* 0x0005e2000c101908 */
[----:B------:R-:W-:-:S05]  /*2840*/  IMAD.WIDE R8, R7, 0x4, R2 ;  /* 0x0000000407087825 */ /* 0x000fca00078e0202 */
[----:B------:R3:W-:Y:S01]  /*2850*/  STG.E desc[UR8][R8.64], R4 ;  /* 0x0000000408007986 */ /* 0x0007e2000c101908 */
[----:B------:R-:W-:-:S05]  /*2860*/  IMAD.WIDE R18, R7, 0x4, R8 ;  /* 0x0000000407127825 */ /* 0x000fca00078e0208 */
[----:B------:R-:W-:Y:S01]  /*2870*/  STG.E desc[UR8][R18.64], R20 ;  /* 0x0000001412007986 */ /* 0x000fe2000c101908 */
[----:B------:R-:W-:-:S05]  /*2880*/  IMAD.WIDE R22, R7, 0x4, R18 ;  /* 0x0000000407167825 */ /* 0x000fca00078e0212 */
[----:B------:R4:W-:Y:S01]  /*2890*/  STG.E desc[UR8][R22.64], R15 ;  /* 0x0000000f16007986 */ /* 0x0009e2000c101908 */
[----:B------:R-:W-:-:S05]  /*28a0*/  IMAD.WIDE R24, R7, 0x4, R22 ;  /* 0x0000000407187825 */ /* 0x000fca00078e0216 */
[----:B------:R-:W-:Y:S01]  /*28b0*/  STG.E desc[UR8][R24.64], R16 ;  /* 0x0000001018007986 */ /* 0x000fe2000c101908 */
[----:B0-----:R-:W-:-:S05]  /*28c0*/  IMAD.WIDE R10, R7, 0x4, R24 ;  /* 0x00000004070a7825 */ /* 0x001fca00078e0218 */
[----:B------:R0:W-:Y:S01]  /*28d0*/  STG.E desc[UR8][R10.64], R21 ;  /* 0x000000150a007986 */ /* 0x0001e2000c101908 */
[----:B------:R-:W-:-:S05]  /*28e0*/  IMAD.WIDE R28, R7, 0x4, R10 ;  /* 0x00000004071c7825 */ /* 0x000fca00078e020a */
[----:B------:R5:W-:Y:S01]  /*28f0*/  STG.E desc[UR8][R28.64], R12 ;  /* 0x0000000c1c007986 */ /* 0x000be2000c101908 */
[----:B-1----:R-:W-:-:S05]  /*2900*/  IMAD.WIDE R26, R7, 0x4, R28 ;  /* 0x00000004071a7825 */ /* 0x002fca00078e021c */
[----:B------:R1:W-:Y:S01]  /*2910*/  STG.E desc[UR8][R26.64], R0 ;  /* 0x000000001a007986 */ /* 0x0003e2000c101908 */
[----:B------:R-:W-:-:S05]  /*2920*/  IMAD.WIDE R30, R7, 0x4, R26 ;  /* 0x00000004071e7825 */ /* 0x000fca00078e021a */
[----:B------:R-:W-:Y:S01]  /*2930*/  STG.E desc[UR8][R30.64], RZ ;  /* 0x000000ff1e007986 */ /* 0x000fe2000c101908 */
[----:B--2---:R-:W-:-:S05]  /*2940*/  IMAD.WIDE R2, R7, 0x4, R30 ;  /* 0x0000000407027825 */ /* 0x004fca00078e021e */
[----:B------:R2:W-:Y:S01]  /*2950*/  STG.E desc[UR8][R2.64], RZ ;  /* 0x000000ff02007986 */ /* 0x0005e2000c101908 */
[----:B------:R-:W-:-:S05]  /*2960*/  IMAD.WIDE R32, R7, 0x4, R2 ;  /* 0x0000000407207825 */ /* 0x000fca00078e0202 */
[----:B------:R-:W-:Y:S01]  /*2970*/  STG.E desc[UR8][R32.64], RZ ;  /* 0x000000ff20007986 */ /* 0x000fe2000c101908 */
[----:B------:R-:W-:-:S05]  /*2980*/  IMAD.WIDE R36, R7, 0x4, R32 ;  /* 0x0000000407247825 */ /* 0x000fca00078e0220 */
[----:B------:R-:W-:Y:S01]  /*2990*/  STG.E desc[UR8][R36.64], RZ ;  /* 0x000000ff24007986 */ /* 0x000fe2000c101908 */
[----:B------:R-:W-:-:S05]  /*29a0*/  IMAD.WIDE R34, R7, 0x4, R36 ;  /* 0x0000000407227825 */ /* 0x000fca00078e0224 */
[----:B------:R-:W-:Y:S01]  /*29b0*/  STG.E desc[UR8][R34.64], RZ ;  /* 0x000000ff22007986 */ /* 0x000fe2000c101908 */
[----:B---3--:R-:W-:-:S05]  /*29c0*/  IMAD.WIDE R8, R7, 0x4, R34 ;  /* 0x0000000407087825 */ /* 0x008fca00078e0222 */
[----:B------:R-:W-:Y:S01]  /*29d0*/  STG.E desc[UR8][R8.64], RZ ;  /* 0x000000ff08007986 */ /* 0x000fe2000c101908 */
[----:B----4-:R-:W-:-:S05]  /*29e0*/  IMAD.WIDE R14, R7, 0x4, R8 ;  /* 0x00000004070e7825 */ /* 0x010fca00078e0208 */
[----:B------:R-:W-:Y:S01]  /*29f0*/  STG.E desc[UR8][R14.64], RZ ;  /* 0x000000ff0e007986 */ /* 0x000fe2000c101908 */
[----:B------:R-:W-:-:S05]  /*2a00*/  IMAD.WIDE R4, R7, 0x4, R14 ;  /* 0x0000000407047825 */ /* 0x000fca00078e020e */
[----:B------:R-:W-:Y:S01]  /*2a10*/  STG.E desc[UR8][R4.64], RZ ;  /* 0x000000ff04007986 */ /* 0x000fe2000c101908 */
[----:B0-----:R-:W-:-:S05]  /*2a20*/  IMAD.WIDE R10, R7, 0x4, R4 ;  /* 0x00000004070a7825 */ /* 0x001fca00078e0204 */
[----:B------:R-:W-:Y:S01]  /*2a30*/  STG.E desc[UR8][R10.64], RZ ;  /* 0x000000ff0a007986 */ /* 0x000fe2000c101908 */
[----:B-----5:R-:W-:-:S05]  /*2a40*/  IMAD.WIDE R12, R7, 0x4, R10 ;  /* 0x00000004070c7825 */ /* 0x020fca00078e020a */
[----:B------:R-:W-:Y:S01]  /*2a50*/  STG.E desc[UR8][R12.64], RZ ;  /* 0x000000ff0c007986 */ /* 0x000fe2000c101908 */
[----:B------:R-:W-:-:S05]  /*2a60*/  IMAD.WIDE R18, R7, 0x4, R12 ;  /* 0x0000000407127825 */ /* 0x000fca00078e020c */
        /* <DEDUP_REMOVED lines=9> */
[----:B-1----:R-:W-:-:S05]  /*2b00*/  IMAD.WIDE R26, R7, 0x4, R20 ;  /* 0x00000004071a7825 */ /* 0x002fca00078e0214 */
[----:B------:R-:W-:Y:S01]  /*2b10*/  STG.E desc[UR8][R26.64], RZ ;  /* 0x000000ff1a007986 */ /* 0x000fe2000c101908 */
[----:B--2---:R-:W-:-:S05]  /*2b20*/  IMAD.WIDE R2, R7, 0x4, R26 ;  /* 0x0000000407027825 */ /* 0x004fca00078e021a */
[----:B------:R-:W-:Y:S01]  /*2b30*/  STG.E desc[UR8][R2.64], RZ ;  /* 0x000000ff02007986 */ /* 0x000fe2000c101908 */
[----:B------:R-:W-:Y:S05]  /*2b40*/  EXIT ;  /* 0x000000000000794d */ /* 0x000fea0003800000 */
        .weak           $__internal_4_$__cuda_sm3x_div_rn_noftz_f32_slowpath
        .type           $__internal_4_$__cuda_sm3x_div_rn_noftz_f32_slowpath,@function
        .size           $__internal_4_$__cuda_sm3x_div_rn_noftz_f32_slowpath,(.L_x_271 - $__internal_4_$__cuda_sm3x_div_rn_noftz_f32_slowpath)
$__internal_4_$__cuda_sm3x_div_rn_noftz_f32_slowpath:
[----:B------:R-:W-:Y:S01]  /*2b50*/  SHF.R.U32.HI R18, RZ, 0x17, R3 ;  /* 0x00000017ff127819 */ /* 0x000fe20000011603 */
[----:B------:R-:W-:Y:S01]  /*2b60*/  BSSY.RECONVERGENT B0, `(.L_x_255) ;  /* 0x0000064000007945 */ /* 0x000fe20003800200 */
[----:B------:R-:W-:Y:S02]  /*2b70*/  SHF.R.U32.HI R27, RZ, 0x17, R0 ;  /* 0x00000017ff1b7819 */ /* 0x000fe40000011600 */
[----:B------:R-:W-:Y:S02]  /*2b80*/  LOP3.LUT R18, R18, 0xff, RZ, 0xc0, !PT ;  /* 0x000000ff12127812 */ /* 0x000fe400078ec0ff */
[----:B------:R-:W-:Y:S02]  /*2b90*/  LOP3.LUT R27, R27, 0xff, RZ, 0xc0, !PT ;  /* 0x000000ff1b1b7812 */ /* 0x000fe400078ec0ff */
[----:B------:R-:W-:-:S03]  /*2ba0*/  IADD3 R19, PT, PT, R18, -0x1, RZ ;  /* 0xffffffff12137810 */ /* 0x000fc60007ffe0ff */
[----:B------:R-:W-:Y:S01]  /*2bb0*/  VIADD R24, R27, 0xffffffff ;  /* 0xffffffff1b187836 */ /* 0x000fe20000000000 */
        /* <DEDUP_REMOVED lines=20> */
[----:B------:R-:W-:-:S04]  /*2d00*/  IADD3 R19, PT, PT, R27, -0x1, RZ ;  /* 0xffffffff1b137810 */ /* 0x000fc80007ffe0ff */
[----:B------:R-:W-:Y:S01]  /*2d10*/  ISETP.GE.AND P0, PT, R19, RZ, PT ;  /* 0x000000ff1300720c */ /* 0x000fe20003f06270 */
[----:B------:R-:W-:-:S05]  /*2d20*/  VIADD R19, R18, 0xffffffff ;  /* 0xffffffff12137836 */ /* 0x000fca0000000000 */
[----:B------:R-:W-:-:S07]  /*2d30*/  ISETP.GE.AND P1, PT, R19, RZ, PT ;  /* 0x000000ff1300720c */ /* 0x000fce0003f26270 */
[----:B------:R-:W-:Y:S01]  /*2d40*/  @P0 MOV R19, RZ ;  /* 0x000000ff00130202 */ /* 0x000fe20000000f00 */
[----:B------:R-:W-:Y:S01]  /*2d50*/  @!P0 FFMA R0, R0, 1.84467440737095516160e+19, RZ ;  /* 0x5f80000000008823 */ /* 0x000fe200000000ff */
[----:B------:R-:W-:-:S04]  /*2d60*/  @!P0 MOV R19, 0xffffffc0 ;  /* 0xffffffc000138802 */ /* 0x000fc80000000f00 */
[----:B------:R-:W-:Y:S01]  /*2d70*/  @!P1 FFMA R3, R3, 1.84467440737095516160e+19, RZ ;  /* 0x5f80000003039823 */ /* 0x000fe200000000ff */
[----:B------:R-:W-:-:S07]  /*2d80*/  @!P1 VIADD R19, R19, 0x40 ;  /* 0x0000004013139836 */ /* 0x000fce0000000000 */
.L_x_256:
[----:B------:R-:W-:Y:S01]  /*2d90*/  LEA R28, R18, 0xc0800000, 0x17 ;  /* 0xc0800000121c7811 */ /* 0x000fe200078eb8ff */
[----:B------:R-:W-:Y:S01]  /*2da0*/  BSSY.RECONVERGENT B1, `(.L_x_261) ;  /* 0x0000036000017945 */ /* 0x000fe20003800200 */
[----:B------:R-:W-:Y:S02]  /*2db0*/  IADD3 R27, PT, PT, R27, -0x7f, RZ ;  /* 0xffffff811b1b7810 */ /* 0x000fe40007ffe0ff */
[----:B------:R-:W-:-:S03]  /*2dc0*/  IADD3 R28, PT, PT, -R28, R3, RZ ;  /* 0x000000031c1c7210 */ /* 0x000fc60007ffe1ff */
[----:B------:R-:W-:Y:S01]  /*2dd0*/  IMAD R0, R27, -0x800000, R0 ;  /* 0xff8000001b007824 */ /* 0x000fe200078e0200 */
[----:B------:R-:W0:Y:S01]  /*2de0*/  MUFU.RCP R24, R28 ;  /* 0x0000001c00187308 */ /* 0x000e220000001000 */
[----:B------:R-:W-:-:S04]  /*2df0*/  FADD.FTZ R3, -R28, -RZ ;  /* 0x800000ff1c037221 */ /* 0x000fc80000010100 */
[----:B0-----:R-:W-:-:S04]  /*2e00*/  FFMA R25, R24, R3, 1 ;  /* 0x3f80000018197423 */ /* 0x001fc80000000003 */
[----:B------:R-:W-:-:S04]  /*2e10*/  FFMA R25, R24, R25, R24 ;  /* 0x0000001918197223 */ /* 0x000fc80000000018 */
[----:B------:R-:W-:-:S04]  /*2e20*/  FFMA R24, R0, R25, RZ ;  /* 0x0000001900187223 */ /* 0x000fc800000000ff */
[----:B------:R-:W-:-:S04]  /*2e30*/  FFMA R26, R3, R24, R0 ;  /* 0x00000018031a7223 */ /* 0x000fc80000000000 */
[----:B------:R-:W-:Y:S01]  /*2e40*/  FFMA R26, R25, R26, R24 ;  /* 0x0000001a191a7223 */ /* 0x000fe20000000018 */
[----:B------:R-:W-:-:S03]  /*2e50*/  IADD3 R24, PT, PT, R27, 0x7f, -R18 ;  /* 0x0000007f1b187810 */ /* 0x000fc60007ffe812 */
[----:B------:R-:W-:Y:S02]  /*2e60*/  FFMA R3, R3, R26, R0 ;  /* 0x0000001a03037223 */ /* 0x000fe40000000000 */
[----:B------:R-:W-:Y:S02]  /*2e70*/  IMAD.IADD R19, R24, 0x1, R19 ;  /* 0x0000000118137824 */ /* 0x000fe400078e0213 */
        /* <DEDUP_REMOVED lines=15> */
[CCC-:B------:R-:W-:Y:S01]  /*2f70*/  FFMA.RP R24, R25.reuse, R3.reuse, R26.reuse ;  /* 0x0000000319187223 */ /* 0x1c0fe2000000801a */
[----:B------:R-:W-:Y:S01]  /*2f80*/  FFMA.RM R25, R25, R3, R26 ;  /* 0x0000000319197223 */ /* 0x000fe2000000401a */
[C---:B------:R-:W-:Y:S01]  /*2f90*/  VIADD R3, R18.reuse, 0x20 ;  /* 0x0000002012037836 */ /* 0x040fe20000000000 */
[C---:B------:R-:W-:Y:S02]  /*2fa0*/  ISETP.NE.AND P2, PT, R18.reuse, RZ, PT ;  /* 0x000000ff1200720c */ /* 0x040fe40003f45270 */
        /* <DEDUP_REMOVED lines=17> */
.L_x_263:
[----:B------:R-:W-:-:S04]  /*30c0*/  LOP3.LUT R0, R0, 0x80000000, RZ, 0xc0, !PT ;  /* 0x8000000000007812 */ /* 0x000fc800078ec0ff */
[----:B------:R-:W-:Y:S01]  /*30d0*/  LOP3.LUT R0, R0, 0x7f800000, RZ, 0xfc, !PT ;  /* 0x7f80000000007812 */ /* 0x000fe200078efcff */
[----:B------:R-:W-:Y:S06]  /*30e0*/  BRA `(.L_x_264) ;  /* 0x0000000000047947 */ /* 0x000fec0003800000 */
.L_x_262:
[----:B------:R-:W-:-:S07]  /*30f0*/  IMAD R0, R19, 0x800000, R0 ;  /* 0x0080000013007824 */ /* 0x000fce00078e0200 */
.L_x_264:
[----:B------:R-:W-:Y:S05]  /*3100*/  BSYNC.RECONVERGENT B1 ;  /* 0x0000000000017941 */ /* 0x000fea0003800200 */
.L_x_261:
[----:B------:R-:W-:Y:S05]  /*3110*/  BRA `(.L_x_265) ;  /* 0x0000000000207947 */ /* 0x000fea0003800000 */
.L_x_260:
[----:B------:R-:W-:-:S04]  /*3120*/  LOP3.LUT R0, R3, 0x80000000, R0, 0x48, !PT ;  /* 0x8000000003007812 */ /* 0x000fc800078e4800 */
[----:B------:R-:W-:Y:S01]  /*3130*/  LOP3.LUT R0, R0, 0x7f800000, RZ, 0xfc, !PT ;  /* 0x7f80000000007812 */ /* 0x000fe200078efcff */
[----:B------:R-:W-:Y:S06]  /*3140*/  BRA `(.L_x_265) ;  /* 0x0000000000147947 */ /* 0x000fec0003800000 */
.L_x_259:
[----:B------:R-:W-:Y:S01]  /*3150*/  LOP3.LUT R0, R3, 0x80000000, R0, 0x48, !PT ;  /* 0x8000000003007812 */ /* 0x000fe200078e4800 */
[----:B------:R-:W-:Y:S06]  /*3160*/  BRA `(.L_x_265) ;  /* 0x00000000000c7947 */ /* 0x000fec0003800000 */
.L_x_258:
[----:B------:R-:W0:Y:S01]  /*3170*/  MUFU.RSQ R0, -QNAN ;  /* 0xffc0000000007908 */ /* 0x000e220000001400 */
[----:B------:R-:W-:Y:S05]  /*3180*/  BRA `(.L_x_265) ;  /* 0x0000000000047947 */ /* 0x000fea0003800000 */
.L_x_257:
[----:B------:R-:W-:-:S07]  /*3190*/  FADD.FTZ R0, R0, R3 ;  /* 0x0000000300007221 */ /* 0x000fce0000010000 */
.L_x_265:
[----:B------:R-:W-:Y:S05]  /*31a0*/  BSYNC.RECONVERGENT B0 ;  /* 0x0000000000007941 */ /* 0x000fea0003800200 */
.L_x_255:
[----:B------:R-:W-:Y:S01]  /*31b0*/  HFMA2 R19, -RZ, RZ, 0, 0 ;  /* 0x00000000ff137431 */ /* 0x000fe200000001ff */
[----:B------:R-:W-:-:S04]  /*31c0*/  MOV R18, R14 ;  /* 0x0000000e00127202 */ /* 0x000fc80000000f00 */
[----:B0-----:R-:W-:Y:S05]  /*31d0*/  RET.REL.NODEC R18 `(computeDerivativesKernel) ;  /* 0xffffffcc12887950 */ /* 0x001fea0003c3ffff */
.L_x_266:
        /* <DEDUP_REMOVED lines=10> */
.L_x_271:


//--------------------- .nv.global.init           --------------------------
	.section	.nv.global.init,"aw",@progbits
	.align	4
.nv.global.init:
	.type		TRIQUINTIC_COEFFICIENTS,@object
	.size		TRIQUINTIC_COEFFICIENTS,(.L_0 - TRIQUINTIC_COEFFICIENTS)
TRIQUINTIC_COEFFICIENTS:
        /*0000*/ 	.byte	0x00, 0x00, 0x00, 0x41, 0x00, 0x00, 0x00, 0x00, 0x00, 0x00, 0x00, 0x00, 0x00, 0x00, 0x00, 0x00
        /* <DEDUP_REMOVED lines=11663> */
.L_0:


//--------------------- .nv.shared.reserved.0     --------------------------
	.section	.nv.shared.reserved.0,"aw",@nobits
	.weak		__nv_reservedSMEM_offset_0_alias
	.size		__nv_reservedSMEM_offset_0_alias, 0, 64
	.other		__nv_reservedSMEM_offset_0_alias,@"STO_CUDA_RESERVED_SHARED STV_DEFAULT"
__nv_reservedSMEM_offset_0_alias:
	.zero		0
	.zero		64


//--------------------- .nv.constant0.computeGridForce --------------------------
	.section	.nv.constant0.computeGridForce,"a",@progbits
	.sectionflags	@""
	.align	4
.nv.constant0.computeGridForce:
	.zero		992


//--------------------- .nv.constant0.generateGridKernel --------------------------
	.section	.nv.constant0.generateGridKernel,"a",@progbits
	.sectionflags	@""
	.align	4
.nv.constant0.generateGridKernel:
	.zero		988


//--------------------- .nv.constant0.computeDerivativesKernel --------------------------
	.section	.nv.constant0.computeDerivativesKernel,"a",@progbits
	.sectionflags	@""
	.align	4
.nv.constant0.computeDerivativesKernel:
	.zero		932


//--------------------- SYMBOLS --------------------------

	.type		.nv.reservedSmem.offset0,@object
	.size		.nv.reservedSmem.offset0,0x4
